	.target	sm_80

	.elftype	@"ET_EXEC"


//--------------------- .note.nv.tkinfo           --------------------------
	.section	.note.nv.tkinfo,"",@"SHT_NOTE"
	.sectionflags	@"SHF_NOTE_NV_TKINFO"
	.tkinfo
        /*0018*/ 	.word	0x00000002
        /*0030*/ 	.string	""
        /*0030*/ 	.string	"ptxas"
        /*0030*/ 	.string	"Cuda compilation tools, release 13.0, V13.0.88"
        /*0030*/ 	.string	"Build cuda_13.0.r13.0/compiler.36424714_0"
        /*0030*/ 	.string	"-v  -suppress-debug-info  -lineinfo  -arch sm_80 "



//--------------------- .note.nv.cuinfo           --------------------------
	.section	.note.nv.cuinfo,"",@"SHT_NOTE"
	.sectionflags	@"SHF_NOTE_NV_CUINFO"
        /*0018*/ 	.short	0x0002
        /*001a*/ 	.short	0x0050
        /*001c*/ 	.short	0x0082
	.zero		2


//--------------------- .nv.info                  --------------------------
	.section	.nv.info,"",@"SHT_CUDA_INFO"
	.align	4


	//----- nvinfo : EIATTR_REGCOUNT
	.align		4
        /*0000*/ 	.byte	0x04, 0x2f
        /*0002*/ 	.short	(.L_1 - .L_0)
	.align		4
.L_0:
        /*0004*/ 	.word	index@(matmul_kernel)
        /*0008*/ 	.word	0x00000020


	//----- nvinfo : EIATTR_FRAME_SIZE
	.align		4
.L_1:
        /*000c*/ 	.byte	0x04, 0x11
        /*000e*/ 	.short	(.L_3 - .L_2)
	.align		4
.L_2:
        /*0010*/ 	.word	index@(matmul_kernel)
        /*0014*/ 	.word	0x000025b0


	//----- nvinfo : EIATTR_MIN_STACK_SIZE
	.align		4
.L_3:
        /*0018*/ 	.byte	0x04, 0x12
        /*001a*/ 	.short	(.L_5 - .L_4)
	.align		4
.L_4:
        /*001c*/ 	.word	index@(matmul_kernel)
        /*0020*/ 	.word	0x000025b0
.L_5:


//--------------------- .nv.info.matmul_kernel    --------------------------
	.section	.nv.info.matmul_kernel,"",@"SHT_CUDA_INFO"
	.sectionflags	@""
	.align	4


	//----- nvinfo : EIATTR_CUDA_API_VERSION
	.align		4
        /*0000*/ 	.byte	0x04, 0x37
        /*0002*/ 	.short	(.L_7 - .L_6)
.L_6:
        /*0004*/ 	.word	0x00000082


	//----- nvinfo : EIATTR_SW2861232_WAR
	.align		4
.L_7:
        /*0008*/ 	.byte	0x01, 0x35
	.zero		2


	//----- nvinfo : EIATTR_PARAM_CBANK
	.align		4
        /*000c*/ 	.byte	0x04, 0x0a
        /*000e*/ 	.short	(.L_9 - .L_8)
	.align		4
.L_8:
        /*0010*/ 	.word	index@(.nv.constant0.matmul_kernel)
        /*0014*/ 	.short	0x0160
        /*0016*/ 	.short	0x0050


	//----- nvinfo : EIATTR_CBANK_PARAM_SIZE
	.align		4
.L_9:
        /*0018*/ 	.byte	0x03, 0x19
        /*001a*/ 	.short	0x0050


	//----- nvinfo : EIATTR_KPARAM_INFO
	.align		4
        /*001c*/ 	.byte	0x04, 0x17
        /*001e*/ 	.short	(.L_11 - .L_10)
.L_10:
        /*0020*/ 	.word	0x00000000
        /*0024*/ 	.short	0x000d
        /*0026*/ 	.short	0x0048
        /*0028*/ 	.byte	0x00, 0xf4, 0x21, 0x00


	//----- nvinfo : EIATTR_KPARAM_INFO
	.align		4
.L_11:
        /*002c*/ 	.byte	0x04, 0x17
        /*002e*/ 	.short	(.L_13 - .L_12)
.L_12:
        /*0030*/ 	.word	0x00000000
        /*0034*/ 	.short	0x000c
        /*0036*/ 	.short	0x0040
        /*0038*/ 	.byte	0x00, 0xf4, 0x21, 0x00


	//----- nvinfo : EIATTR_KPARAM_INFO
	.align		4
.L_13:
        /*003c*/ 	.byte	0x04, 0x17
        /*003e*/ 	.short	(.L_15 - .L_14)
.L_14:
        /*0040*/ 	.word	0x00000000
        /*0044*/ 	.short	0x000b
        /*0046*/ 	.short	0x0038
        /*0048*/ 	.byte	0x00, 0xf0, 0x11, 0x00


	//----- nvinfo : EIATTR_KPARAM_INFO
	.align		4
.L_15:
        /*004c*/ 	.byte	0x04, 0x17
        /*004e*/ 	.short	(.L_17 - .L_16)
.L_16:
        /*0050*/ 	.word	0x00000000
        /*0054*/ 	.short	0x000a
        /*0056*/ 	.short	0x0034
        /*0058*/ 	.byte	0x00, 0xf0, 0x11, 0x00


	//----- nvinfo : EIATTR_KPARAM_INFO
	.align		4
.L_17:
        /*005c*/ 	.byte	0x04, 0x17
        /*005e*/ 	.short	(.L_19 - .L_18)
.L_18:
        /*0060*/ 	.word	0x00000000
        /*0064*/ 	.short	0x0009
        /*0066*/ 	.short	0x0030
        /*0068*/ 	.byte	0x00, 0xf0, 0x11, 0x00


	//----- nvinfo : EIATTR_KPARAM_INFO
	.align		4
.L_19:
        /*006c*/ 	.byte	0x04, 0x17
        /*006e*/ 	.short	(.L_21 - .L_20)
.L_20:
        /*0070*/ 	.word	0x00000000
        /*0074*/ 	.short	0x0008
        /*0076*/ 	.short	0x002c
        /*0078*/ 	.byte	0x00, 0xf0, 0x11, 0x00


	//----- nvinfo : EIATTR_KPARAM_INFO
	.align		4
.L_21:
        /*007c*/ 	.byte	0x04, 0x17
        /*007e*/ 	.short	(.L_23 - .L_22)
.L_22:
        /*0080*/ 	.word	0x00000000
        /*0084*/ 	.short	0x0007
        /*0086*/ 	.short	0x0028
        /*0088*/ 	.byte	0x00, 0xf0, 0x11, 0x00


	//----- nvinfo : EIATTR_KPARAM_INFO
	.align		4
.L_23:
        /*008c*/ 	.byte	0x04, 0x17
        /*008e*/ 	.short	(.L_25 - .L_24)
.L_24:
        /*0090*/ 	.word	0x00000000
        /*0094*/ 	.short	0x0006
        /*0096*/ 	.short	0x0024
        /*0098*/ 	.byte	0x00, 0xf0, 0x11, 0x00


	//----- nvinfo : EIATTR_KPARAM_INFO
	.align		4
.L_25:
        /*009c*/ 	.byte	0x04, 0x17
        /*009e*/ 	.short	(.L_27 - .L_26)
.L_26:
        /*00a0*/ 	.word	0x00000000
        /*00a4*/ 	.short	0x0005
        /*00a6*/ 	.short	0x0020
        /*00a8*/ 	.byte	0x00, 0xf0, 0x11, 0x00


	//----- nvinfo : EIATTR_KPARAM_INFO
	.align		4
.L_27:
        /*00ac*/ 	.byte	0x04, 0x17
        /*00ae*/ 	.short	(.L_29 - .L_28)
.L_28:
        /*00b0*/ 	.word	0x00000000
        /*00b4*/ 	.short	0x0004
        /*00b6*/ 	.short	0x001c
        /*00b8*/ 	.byte	0x00, 0xf0, 0x11, 0x00


	//----- nvinfo : EIATTR_KPARAM_INFO
	.align		4
.L_29:
        /*00bc*/ 	.byte	0x04, 0x17
        /*00be*/ 	.short	(.L_31 - .L_30)
.L_30:
        /*00c0*/ 	.word	0x00000000
        /*00c4*/ 	.short	0x0003
        /*00c6*/ 	.short	0x0018
        /*00c8*/ 	.byte	0x00, 0xf0, 0x11, 0x00


	//----- nvinfo : EIATTR_KPARAM_INFO
	.align		4
.L_31:
        /*00cc*/ 	.byte	0x04, 0x17
        /*00ce*/ 	.short	(.L_33 - .L_32)
.L_32:
        /*00d0*/ 	.word	0x00000000
        /*00d4*/ 	.short	0x0002
        /*00d6*/ 	.short	0x0010
        /*00d8*/ 	.byte	0x00, 0xf4, 0x21, 0x00


	//----- nvinfo : EIATTR_KPARAM_INFO
	.align		4
.L_33:
        /*00dc*/ 	.byte	0x04, 0x17
        /*00de*/ 	.short	(.L_35 - .L_34)
.L_34:
        /*00e0*/ 	.word	0x00000000
        /*00e4*/ 	.short	0x0001
        /*00e6*/ 	.short	0x0008
        /*00e8*/ 	.byte	0x00, 0xf4, 0x21, 0x00


	//----- nvinfo : EIATTR_KPARAM_INFO
	.align		4
.L_35:
        /*00ec*/ 	.byte	0x04, 0x17
        /*00ee*/ 	.short	(.L_37 - .L_36)
.L_36:
        /*00f0*/ 	.word	0x00000000
        /*00f4*/ 	.short	0x0000
        /*00f6*/ 	.short	0x0000
        /*00f8*/ 	.byte	0x00, 0xf4, 0x21, 0x00


	//----- nvinfo : EIATTR_MAXREG_COUNT
	.align		4
.L_37:
        /*00fc*/ 	.byte	0x03, 0x1b
        /*00fe*/ 	.short	0x00ff


	//----- nvinfo : EIATTR_NUM_BARRIERS
	.align		4
        /*0100*/ 	.byte	0x02, 0x4c
        /*0102*/ 	.byte	0x01
	.zero		1


	//----- nvinfo : EIATTR_ANNOTATIONS
	.align		4
        /*0104*/ 	.byte	0x04, 0x55
        /*0106*/ 	.short	(.L_39 - .L_38)


	//   ....[0]....
.L_38:
        /*0108*/ 	.word	0x00000001
        /*010c*/ 	.byte	0x10, 0x05, 0x00, 0x00, 0x01, 0x00, 0x00, 0x00, 0x20, 0x05, 0x00, 0x00, 0x01, 0x00, 0x00, 0x00
        /* <DEDUP_REMOVED lines=3438> */
        /*d7fc*/ 	.byte	0x50, 0xff, 0x02, 0x00


	//----- nvinfo : EIATTR_MERCURY_ISA_VERSION
	.align		4
.L_39:
        /*d800*/ 	.byte	0x03, 0x5f
        /*d802*/ 	.short	0x0000


	//----- nvinfo : EIATTR_EXIT_INSTR_OFFSETS
	.align		4
        /*d804*/ 	.byte	0x04, 0x1c
        /*d806*/ 	.short	(.L_41 - .L_40)


	//   ....[0]....
.L_40:
        /*d808*/ 	.word	0x000302e0


	//   ....[1]....
        /*d80c*/ 	.word	0x00030310


	//----- nvinfo : EIATTR_REQNTID
	.align		4
.L_41:
        /*d810*/ 	.byte	0x04, 0x10
        /*d812*/ 	.short	(.L_43 - .L_42)
.L_42:
        /*d814*/ 	.word	0x00000100
        /*d818*/ 	.word	0x00000001
        /*d81c*/ 	.word	0x00000001
.L_43:


//--------------------- .nv.callgraph             --------------------------
	.section	.nv.callgraph,"",@"SHT_CUDA_CALLGRAPH"
	.align	4
	.sectionentsize	8
	.align		4
        /*0000*/ 	.word	0x00000000
	.align		4
        /*0004*/ 	.word	0xffffffff
	.align		4
        /*0008*/ 	.word	0x00000000
	.align		4
        /*000c*/ 	.word	0xfffffffe
	.align		4
        /*0010*/ 	.word	0x00000000
	.align		4
        /*0014*/ 	.word	0xfffffffd
	.align		4
        /*0018*/ 	.word	0x00000000
	.align		4
        /*001c*/ 	.word	0xfffffffc


//--------------------- .nv.rel.action            --------------------------
	.section	.nv.rel.action,"",@"SHT_CUDA_RELOCINFO"
	.align	8
	.sectionentsize	8
        /*0000*/ 	.byte	0x73, 0x00, 0x00, 0x00, 0x00, 0x00, 0x00, 0x00, 0x00, 0x00, 0x00, 0x11, 0x25, 0x00, 0x05, 0x36


//--------------------- .nv.constant0.matmul_kernel --------------------------
	.section	.nv.constant0.matmul_kernel,"a",@progbits
	.sectionflags	@""
	.align	4
.nv.constant0.matmul_kernel:
	.zero		432


//--------------------- .text.matmul_kernel       --------------------------
	.section	.text.matmul_kernel,"ax",@progbits
	.sectioninfo	@"SHI_REGISTERS=32"
	.align	128
        .global         matmul_kernel
        .type           matmul_kernel,@function
        .size           matmul_kernel,(.L_x_5 - matmul_kernel)
        .other          matmul_kernel,@"STO_CUDA_ENTRY STV_DEFAULT"
matmul_kernel:
.text.matmul_kernel:
[----:B------:R-:W-:-:S03]  /*0000*/  IMAD.MOV.U32 R1, RZ, RZ, c[0x0][0x28] ;  /* 0x00000a00ff017624 */ /* 0x000fc600078e00ff */
[----:B------:R-:W-:Y:S01]  /*0010*/  IMAD.MOV.U32 R0, RZ, RZ, c[0x0][0x17c] ;  /* 0x00005f00ff007624 */ /* 0x000fe200078e00ff */
[----:B------:R-:W0:Y:S01]  /*0020*/  S2R R28, SR_TID.X ;  /* 0x00000000001c7919 */ /* 0x000e220000002100 */
[----:B------:R-:W-:Y:S01]  /*0030*/  IADD3 R1, R1, -0x25b0, RZ ;  /* 0xffffda5001017810 */ /* 0x000fe20007ffe0ff */
[----:B------:R-:W-:Y:S02]  /*0040*/  ULDC.64 UR6, c[0x0][0x118] ;  /* 0x0000460000067ab9 */ /* 0x000fe40000000a00 */
[----:B------:R-:W-:-:S04]  /*0050*/  IADD3 R0, R0, 0x3f, RZ ;  /* 0x0000003f00007810 */ /* 0x000fc80007ffe0ff */
[----:B------:R-:W-:-:S04]  /*0060*/  SHF.R.S32.HI R3, RZ, 0x1f, R0 ;  /* 0x0000001fff037819 */ /* 0x000fc80000011400 */
[----:B------:R-:W-:-:S04]  /*0070*/  LEA.HI R3, R3, R0, RZ, 0x6 ;  /* 0x0000000003037211 */ /* 0x000fc800078f30ff */
[----:B------:R-:W-:Y:S02]  /*0080*/  SHF.R.S32.HI R0, RZ, 0x6, R3 ;  /* 0x00000006ff007819 */ /* 0x000fe40000011403 */
[----:B------:R-:W1:Y:S03]  /*0090*/  S2R R3, SR_CTAID.X ;  /* 0x0000000000037919 */ /* 0x000e660000002500 */
[----:B------:R-:W-:Y:S01]  /*00a0*/  IMAD.SHL.U32 R0, R0, 0x8, RZ ;  /* 0x0000000800007824 */ /* 0x000fe200078e00ff */
[----:B0-----:R-:W-:-:S04]  /*00b0*/  LOP3.LUT R12, R28, 0xff, RZ, 0xc0, !PT ;  /* 0x000000ff1c0c7812 */ /* 0x001fc800078ec0ff */
[-C--:B------:R-:W-:Y:S02]  /*00c0*/  IABS R7, R0.reuse ;  /* 0x0000000000077213 */ /* 0x080fe40000000000 */
[----:B------:R-:W-:Y:S02]  /*00d0*/  IABS R10, R0 ;  /* 0x00000000000a7213 */ /* 0x000fe40000000000 */
[----:B------:R-:W0:Y:S01]  /*00e0*/  I2F.RP R2, R7 ;  /* 0x0000000700027306 */ /* 0x000e220000209400 */
[----:B-1----:R-:W-:-:S07]  /*00f0*/  IABS R8, R3 ;  /* 0x0000000300087213 */ /* 0x002fce0000000000 */
[----:B0-----:R-:W0:Y:S02]  /*0100*/  MUFU.RCP R2, R2 ;  /* 0x0000000200027308 */ /* 0x001e240000001000 */
[----:B0-----:R-:W-:Y:S01]  /*0110*/  IADD3 R4, R2, 0xffffffe, RZ ;  /* 0x0ffffffe02047810 */ /* 0x001fe20007ffe0ff */
[----:B------:R-:W-:-:S05]  /*0120*/  IMAD.MOV R2, RZ, RZ, -R10 ;  /* 0x000000ffff027224 */ /* 0x000fca00078e0a0a */
[----:B------:R0:W1:Y:S02]  /*0130*/  F2I.FTZ.U32.TRUNC.NTZ R5, R4 ;  /* 0x0000000400057305 */ /* 0x000064000021f000 */
[----:B0-----:R-:W-:Y:S02]  /*0140*/  IMAD.MOV.U32 R4, RZ, RZ, RZ ;  /* 0x000000ffff047224 */ /* 0x001fe400078e00ff */
[----:B-1----:R-:W-:-:S04]  /*0150*/  IMAD.MOV R6, RZ, RZ, -R5 ;  /* 0x000000ffff067224 */ /* 0x002fc800078e0a05 */
[----:B------:R-:W-:Y:S02]  /*0160*/  IMAD R9, R6, R7, RZ ;  /* 0x0000000706097224 */ /* 0x000fe400078e02ff */
[----:B------:R-:W-:Y:S02]  /*0170*/  IMAD.MOV.U32 R6, RZ, RZ, R8 ;  /* 0x000000ffff067224 */ /* 0x000fe400078e0008 */
[----:B------:R-:W-:-:S06]  /*0180*/  IMAD.HI.U32 R5, R5, R9, R4 ;  /* 0x0000000905057227 */ /* 0x000fcc00078e0004 */
[----:B------:R-:W-:-:S04]  /*0190*/  IMAD.HI.U32 R5, R5, R6, RZ ;  /* 0x0000000605057227 */ /* 0x000fc800078e00ff */
[----:B------:R-:W-:-:S05]  /*01a0*/  IMAD R2, R5, R2, R6 ;  /* 0x0000000205027224 */ /* 0x000fca00078e0206 */
[----:B------:R-:W-:-:S13]  /*01b0*/  ISETP.GT.U32.AND P1, PT, R7, R2, PT ;  /* 0x000000020700720c */ /* 0x000fda0003f24070 */
[----:B------:R-:W-:Y:S01]  /*01c0*/  @!P1 IMAD.IADD R2, R2, 0x1, -R7 ;  /* 0x0000000102029824 */ /* 0x000fe200078e0a07 */
[----:B------:R-:W-:Y:S02]  /*01d0*/  @!P1 IADD3 R5, R5, 0x1, RZ ;  /* 0x0000000105059810 */ /* 0x000fe40007ffe0ff */
[----:B------:R-:W-:Y:S02]  /*01e0*/  ISETP.NE.AND P1, PT, R0, RZ, PT ;  /* 0x000000ff0000720c */ /* 0x000fe40003f25270 */
[----:B------:R-:W-:Y:S02]  /*01f0*/  ISETP.GE.U32.AND P0, PT, R2, R7, PT ;  /* 0x000000070200720c */ /* 0x000fe40003f06070 */
[----:B------:R-:W-:-:S04]  /*0200*/  LOP3.LUT R2, R3, R0, RZ, 0x3c, !PT ;  /* 0x0000000003027212 */ /* 0x000fc800078e3cff */
[----:B------:R-:W-:Y:S01]  /*0210*/  ISETP.GE.AND P2, PT, R2, RZ, PT ;  /* 0x000000ff0200720c */ /* 0x000fe20003f46270 */
[----:B------:R-:W-:-:S05]  /*0220*/  IMAD.MOV.U32 R2, RZ, RZ, c[0x0][0x178] ;  /* 0x00005e00ff027624 */ /* 0x000fca00078e00ff */
[----:B------:R-:W-:Y:S02]  /*0230*/  IADD3 R2, R2, 0x1ff, RZ ;  /* 0x000001ff02027810 */ /* 0x000fe40007ffe0ff */
[----:B------:R-:W-:-:S05]  /*0240*/  @P0 IADD3 R5, R5, 0x1, RZ ;  /* 0x0000000105050810 */ /* 0x000fca0007ffe0ff */
[----:B------:R-:W-:Y:S01]  /*0250*/  IMAD.MOV.U32 R4, RZ, RZ, R5 ;  /* 0x000000ffff047224 */ /* 0x000fe200078e0005 */
[----:B------:R-:W-:-:S03]  /*0260*/  SHF.R.S32.HI R5, RZ, 0x1f, R2 ;  /* 0x0000001fff057819 */ /* 0x000fc60000011402 */
[----:B------:R-:W-:Y:S01]  /*0270*/  @!P2 IMAD.MOV R4, RZ, RZ, -R4 ;  /* 0x000000ffff04a224 */ /* 0x000fe200078e0a04 */
[----:B------:R-:W-:Y:S02]  /*0280*/  @!P1 LOP3.LUT R4, RZ, R0, RZ, 0x33, !PT ;  /* 0x00000000ff049212 */ /* 0x000fe400078e33ff */
[----:B------:R-:W-:-:S03]  /*0290*/  LEA.HI R5, R5, R2, RZ, 0x9 ;  /* 0x0000000205057211 */ /* 0x000fc600078f48ff */
[----:B------:R-:W-:Y:S02]  /*02a0*/  IMAD.SHL.U32 R2, R4, 0x8, RZ ;  /* 0x0000000804027824 */ /* 0x000fe400078e00ff */
[----:B------:R-:W-:-:S03]  /*02b0*/  IMAD.MOV R4, RZ, RZ, -R4 ;  /* 0x000000ffff047224 */ /* 0x000fc600078e0a04 */
[----:B------:R-:W-:Y:S01]  /*02c0*/  LEA.HI.SX32 R5, R5, -R2, 0x17 ;  /* 0x8000000205057211 */ /* 0x000fe200078fbaff */
[----:B------:R-:W-:Y:S02]  /*02d0*/  IMAD R13, R0, R4, R3 ;  /* 0x00000004000d7224 */ /* 0x000fe400078e0203 */
[----:B------:R-:W-:Y:S01]  /*02e0*/  IMAD.MOV.U32 R4, RZ, RZ, RZ ;  /* 0x000000ffff047224 */ /* 0x000fe200078e00ff */
[----:B------:R-:W-:Y:S02]  /*02f0*/  IMNMX R6, R5, 0x8, PT ;  /* 0x0000000805067817 */ /* 0x000fe40003800200 */
[----:B------:R-:W-:Y:S02]  /*0300*/  IABS R11, R13 ;  /* 0x0000000d000b7213 */ /* 0x000fe40000000000 */
[----:B------:R-:W-:-:S04]  /*0310*/  IABS R9, R6 ;  /* 0x0000000600097213 */ /* 0x000fc80000000000 */
[----:B------:R-:W0:Y:S08]  /*0320*/  I2F.RP R7, R9 ;  /* 0x0000000900077306 */ /* 0x000e300000209400 */
[----:B0-----:R-:W0:Y:S02]  /*0330*/  MUFU.RCP R7, R7 ;  /* 0x0000000700077308 */ /* 0x001e240000001000 */
[----:B0-----:R-:W-:-:S06]  /*0340*/  IADD3 R5, R7, 0xffffffe, RZ ;  /* 0x0ffffffe07057810 */ /* 0x001fcc0007ffe0ff */
[----:B------:R-:W0:Y:S02]  /*0350*/  F2I.FTZ.U32.TRUNC.NTZ R5, R5 ;  /* 0x0000000500057305 */ /* 0x000e24000021f000 */
[----:B0-----:R-:W-:-:S04]  /*0360*/  IMAD.MOV R8, RZ, RZ, -R5 ;  /* 0x000000ffff087224 */ /* 0x001fc800078e0a05 */
[----:B------:R-:W-:-:S04]  /*0370*/  IMAD.MOV.U32 R0, RZ, RZ, R8 ;  /* 0x000000ffff007224 */ /* 0x000fc800078e0008 */
[----:B------:R-:W-:Y:S01]  /*0380*/  IMAD R3, R0, R9, RZ ;  /* 0x0000000900037224 */ /* 0x000fe200078e02ff */
[----:B------:R-:W-:-:S03]  /*0390*/  IABS R0, R6 ;  /* 0x0000000600007213 */ /* 0x000fc60000000000 */
[----:B------:R-:W-:-:S04]  /*03a0*/  IMAD.HI.U32 R4, R5, R3, R4 ;  /* 0x0000000305047227 */ /* 0x000fc800078e0004 */
[----:B------:R-:W-:Y:S02]  /*03b0*/  IMAD.MOV R0, RZ, RZ, -R0 ;  /* 0x000000ffff007224 */ /* 0x000fe400078e0a00 */
[----:B------:R-:W-:-:S04]  /*03c0*/  IMAD.HI.U32 R4, R4, R11, RZ ;  /* 0x0000000b04047227 */ /* 0x000fc800078e00ff */
[----:B------:R-:W-:Y:S02]  /*03d0*/  IMAD R0, R4, R0, R11 ;  /* 0x0000000004007224 */ /* 0x000fe400078e020b */
[----:B------:R-:W-:-:S03]  /*03e0*/  IMAD.MOV.U32 R5, RZ, RZ, 0x7f ;  /* 0x0000007fff057424 */ /* 0x000fc600078e00ff */
[----:B------:R-:W-:Y:S02]  /*03f0*/  ISETP.GT.U32.AND P1, PT, R9, R0, PT ;  /* 0x000000000900720c */ /* 0x000fe40003f24070 */
[----:B------:R-:W-:-:S11]  /*0400*/  IADD3 R5, R5, c[0x0][0x180], RZ ;  /* 0x0000600005057a10 */ /* 0x000fd60007ffe0ff */
[----:B------:R-:W-:Y:S01]  /*0410*/  @!P1 IMAD.IADD R0, R0, 0x1, -R9 ;  /* 0x0000000100009824 */ /* 0x000fe200078e0a09 */
[----:B------:R-:W-:Y:S02]  /*0420*/  @!P1 IADD3 R4, R4, 0x1, RZ ;  /* 0x0000000104049810 */ /* 0x000fe40007ffe0ff */
[----:B------:R-:W-:Y:S02]  /*0430*/  ISETP.NE.AND P1, PT, R6, RZ, PT ;  /* 0x000000ff0600720c */ /* 0x000fe40003f25270 */
[----:B------:R-:W-:Y:S02]  /*0440*/  ISETP.GE.U32.AND P0, PT, R0, R9, PT ;  /* 0x000000090000720c */ /* 0x000fe40003f06070 */
[----:B------:R-:W-:-:S04]  /*0450*/  LOP3.LUT R0, R13, R6, RZ, 0x3c, !PT ;  /* 0x000000060d007212 */ /* 0x000fc800078e3cff */
[----:B------:R-:W-:-:S07]  /*0460*/  ISETP.GE.AND P2, PT, R0, RZ, PT ;  /* 0x000000ff0000720c */ /* 0x000fce0003f46270 */
[----:B------:R-:W-:Y:S02]  /*0470*/  @P0 IADD3 R4, R4, 0x1, RZ ;  /* 0x0000000104040810 */ /* 0x000fe40007ffe0ff */
[----:B------:R-:W-:-:S04]  /*0480*/  ISETP.GT.AND P0, PT, R5, 0x7f, PT ;  /* 0x0000007f0500780c */ /* 0x000fc80003f04270 */
[----:B------:R-:W-:Y:S01]  /*0490*/  @!P2 IMAD.MOV R4, RZ, RZ, -R4 ;  /* 0x000000ffff04a224 */ /* 0x000fe200078e0a04 */
[----:B------:R-:W-:-:S05]  /*04a0*/  @!P1 LOP3.LUT R4, RZ, R6, RZ, 0x33, !PT ;  /* 0x00000006ff049212 */ /* 0x000fca00078e33ff */
[----:B------:R-:W-:Y:S02]  /*04b0*/  IMAD.MOV R3, RZ, RZ, -R4 ;  /* 0x000000ffff037224 */ /* 0x000fe400078e0a04 */
[----:B------:R-:W-:Y:S02]  /*04c0*/  IMAD.SHL.U32 R29, R4, 0x40, RZ ;  /* 0x00000040041d7824 */ /* 0x000fe400078e00ff */
[----:B------:R-:W-:-:S04]  /*04d0*/  IMAD R3, R6, R3, R13 ;  /* 0x0000000306037224 */ /* 0x000fc800078e020d */
[----:B------:R-:W-:-:S04]  /*04e0*/  IMAD.IADD R3, R2, 0x1, R3 ;  /* 0x0000000102037824 */ /* 0x000fc800078e0203 */
[----:B------:R-:W-:-:S05]  /*04f0*/  IMAD R2, R3, 0x200, R12 ;  /* 0x0000020003027824 */ /* 0x000fca00078e020c */
[----:B------:R-:W-:Y:S01]  /*0500*/  IADD3 R0, R2, 0x100, RZ ;  /* 0x0000010002007810 */ /* 0x000fe20007ffe0ff */
[----:B------:R0:W-:Y:S04]  /*0510*/  STL [R1+0x5c8], R2 ;  /* 0x0005c80201007387 */ /* 0x0001e80000100800 */
[----:B------:R0:W-:Y:S04]  /*0520*/  STL [R1+0x5c4], R29 ;  /* 0x0005c41d01007387 */ /* 0x0001e80000100800 */
[----:B------:R0:W-:Y:S01]  /*0530*/  STL [R1+0x5cc], R0 ;  /* 0x0005cc0001007387 */ /* 0x0001e20000100800 */
[----:B------:R-:W-:Y:S05]  /*0540*/  @P0 BRA `(.L_x_0) ;  /* 0x0000037000000947 */ /* 0x000fea0003800000 */
[----:B0-----:R-:W-:Y:S01]  /*0550*/  IMAD.SHL.U32 R0, R28, 0x200, RZ ;  /* 0x000002001c007824 */ /* 0x001fe200078e00ff */
[----:B------:R-:W-:Y:S01]  /*0560*/  CS2R R24, SRZ ;  /* 0x0000000000187805 */ /* 0x000fe2000001ff00 */
[----:B------:R-:W-:Y:S01]  /*0570*/  CS2R R26, SRZ ;  /* 0x00000000001a7805 */ /* 0x000fe2000001ff00 */
[----:B------:R-:W-:Y:S01]  /*0580*/  CS2R R20, SRZ ;  /* 0x0000000000147805 */ /* 0x000fe2000001ff00 */
[----:B------:R-:W-:Y:S01]  /*0590*/  CS2R R22, SRZ ;  /* 0x0000000000167805 */ /* 0x000fe2000001ff00 */
[----:B------:R0:W-:Y:S01]  /*05a0*/  STL [R1+0xef0], R0 ;  /* 0x000ef00001007387 */ /* 0x0001e20000100800 */
[----:B------:R-:W-:Y:S01]  /*05b0*/  CS2R R16, SRZ ;  /* 0x0000000000107805 */ /* 0x000fe2000001ff00 */
[----:B------:R-:W-:Y:S01]  /*05c0*/  CS2R R18, SRZ ;  /* 0x0000000000127805 */ /* 0x000fe2000001ff00 */
[----:B------:R-:W-:Y:S01]  /*05d0*/  CS2R R12, SRZ ;  /* 0x00000000000c7805 */ /* 0x000fe2000001ff00 */
[----:B------:R0:W-:Y:S01]  /*05e0*/  STL [R1], RZ ;  /* 0x000000ff01007387 */ /* 0x0001e20000100800 */
[----:B------:R-:W-:Y:S01]  /*05f0*/  CS2R R14, SRZ ;  /* 0x00000000000e7805 */ /* 0x000fe2000001ff00 */
[----:B------:R-:W-:Y:S01]  /*0600*/  CS2R R8, SRZ ;  /* 0x0000000000087805 */ /* 0x000fe2000001ff00 */
[----:B------:R-:W-:Y:S01]  /*0610*/  CS2R R10, SRZ ;  /* 0x00000000000a7805 */ /* 0x000fe2000001ff00 */
[----:B------:R0:W-:Y:S01]  /*0620*/  STL [R1+0x4], RZ ;  /* 0x000004ff01007387 */ /* 0x0001e20000100800 */
[----:B------:R-:W-:Y:S01]  /*0630*/  CS2R R4, SRZ ;  /* 0x0000000000047805 */ /* 0x000fe2000001ff00 */
[----:B------:R-:W-:-:S02]  /*0640*/  CS2R R6, SRZ ;  /* 0x0000000000067805 */ /* 0x000fc4000001ff00 */
[----:B------:R0:W-:Y:S04]  /*0650*/  STL [R1+0x8], RZ ;  /* 0x000008ff01007387 */ /* 0x0001e80000100800 */
        /* <DEDUP_REMOVED lines=36> */
[----:B------:R0:W-:Y:S01]  /*08a0*/  STL [R1+0x9c], RZ ;  /* 0x00009cff01007387 */ /* 0x0001e20000100800 */
[----:B------:R-:W-:Y:S05]  /*08b0*/  BRA `(.L_x_1) ;  /* 0x0002c35000007947 */ /* 0x000fea0003800000 */
.L_x_0:
[----:B------:R-:W-:Y:S01]  /*08c0*/  IMAD.MOV.U32 R19, RZ, RZ, R0 ;  /* 0x000000ffff137224 */ /* 0x000fe200078e0000 */
[----:B------:R-:W-:Y:S01]  /*08d0*/  IABS R4, c[0x0][0x178] ;  /* 0x00005e0000047a13 */ /* 0x000fe20000000000 */
[----:B------:R-:W-:Y:S01]  /*08e0*/  IMAD.MOV.U32 R18, RZ, RZ, R2 ;  /* 0x000000ffff127224 */ /* 0x000fe200078e0002 */
[----:B0-----:R-:W-:-:S02]  /*08f0*/  IABS R0, c[0x0][0x17c] ;  /* 0x00005f0000007a13 */ /* 0x001fc40000000000 */
[----:B------:R-:W0:Y:S01]  /*0900*/  I2F.RP R2, R4 ;  /* 0x0000000400027306 */ /* 0x000e220000209400 */
[----:B------:R-:W-:Y:S02]  /*0910*/  SHF.R.U32.HI R3, RZ, 0x7, R28 ;  /* 0x00000007ff037819 */ /* 0x000fe4000001161c */
[----:B------:R-:W-:Y:S02]  /*0920*/  LOP3.LUT R16, R28, 0x7f, RZ, 0xc0, !PT ;  /* 0x0000007f1c107812 */ /* 0x000fe400078ec0ff */
[----:B------:R-:W-:Y:S02]  /*0930*/  SGXT.U32 R3, R3, 0x1 ;  /* 0x000000010303781a */ /* 0x000fe40000000000 */
[----:B------:R-:W-:Y:S01]  /*0940*/  SHF.R.S32.HI R14, RZ, 0x1f, R5 ;  /* 0x0000001fff0e7819 */ /* 0x000fe20000011405 */
[----:B------:R-:W1:Y:S01]  /*0950*/  I2F.RP R10, R0 ;  /* 0x00000000000a7306 */ /* 0x000e620000209400 */
[----:B------:R-:W-:Y:S02]  /*0960*/  ISETP.GE.AND P6, PT, R18, RZ, PT ;  /* 0x000000ff1200720c */ /* 0x000fe40003fc6270 */
[----:B------:R-:W-:-:S02]  /*0970*/  LEA.HI R5, R14, R5, RZ, 0x7 ;  /* 0x000000050e057211 */ /* 0x000fc400078f38ff */
[----:B------:R-:W-:-:S03]  /*0980*/  ISETP.GE.AND P4, PT, R19, RZ, PT ;  /* 0x000000ff1300720c */ /* 0x000fc60003f86270 */
[----:B0-----:R-:W0:Y:S01]  /*0990*/  MUFU.RCP R2, R2 ;  /* 0x0000000200027308 */ /* 0x001e220000001000 */
[----:B------:R2:W-:Y:S07]  /*09a0*/  STL [R1+0x48], R5 ;  /* 0x0000480501007387 */ /* 0x0005ee0000100800 */
[----:B-1----:R-:W1:Y:S01]  /*09b0*/  MUFU.RCP R10, R10 ;  /* 0x0000000a000a7308 */ /* 0x002e620000001000 */
[----:B0-----:R-:W-:Y:S02]  /*09c0*/  IADD3 R6, R2, 0xffffffe, RZ ;  /* 0x0ffffffe02067810 */ /* 0x001fe40007ffe0ff */
[----:B------:R-:W-:-:S05]  /*09d0*/  LOP3.LUT R2, R29, R3, RZ, 0xfc, !PT ;  /* 0x000000031d027212 */ /* 0x000fca00078efcff */
[----:B------:R0:W3:Y:S01]  /*09e0*/  F2I.FTZ.U32.TRUNC.NTZ R7, R6 ;  /* 0x0000000600077305 */ /* 0x0000e2000021f000 */
[----:B------:R-:W-:Y:S02]  /*09f0*/  LOP3.LUT R15, R2, 0x3e, RZ, 0xfc, !PT ;  /* 0x0000003e020f7812 */ /* 0x000fe400078efcff */
[----:B-1----:R-:W-:Y:S02]  /*0a00*/  IADD3 R8, R10, 0xffffffe, RZ ;  /* 0x0ffffffe0a087810 */ /* 0x002fe40007ffe0ff */
[----:B------:R-:W-:-:S03]  /*0a10*/  SHF.R.S32.HI R10, RZ, 0x7, R28 ;  /* 0x00000007ff0a7819 */ /* 0x000fc6000001141c */
[----:B------:R1:W4:Y:S01]  /*0a20*/  F2I.FTZ.U32.TRUNC.NTZ R9, R8 ;  /* 0x0000000800097305 */ /* 0x000322000021f000 */
[----:B0-----:R-:W-:Y:S01]  /*0a30*/  IMAD.MOV.U32 R6, RZ, RZ, RZ ;  /* 0x000000ffff067224 */ /* 0x001fe200078e00ff */
[----:B------:R-:W-:Y:S02]  /*0a40*/  SGXT R10, R10, 0x1 ;  /* 0x000000010a0a781a */ /* 0x000fe40000000200 */
[----:B------:R-:W-:Y:S02]  /*0a50*/  IABS R12, R15 ;  /* 0x0000000f000c7213 */ /* 0x000fe40000000000 */
[----:B------:R-:W-:Y:S01]  /*0a60*/  ISETP.GE.AND P5, PT, R15, RZ, PT ;  /* 0x000000ff0f00720c */ /* 0x000fe20003fa6270 */
[----:B---3--:R-:W-:Y:S01]  /*0a70*/  IMAD.MOV R11, RZ, RZ, -R7 ;  /* 0x000000ffff0b7224 */ /* 0x008fe200078e0a07 */
[----:B------:R-:W-:Y:S01]  /*0a80*/  LOP3.LUT R20, R2, 0x20, RZ, 0xfc, !PT ;  /* 0x0000002002147812 */ /* 0x000fe200078efcff */
[----:B-1----:R-:W-:Y:S02]  /*0a90*/  IMAD.MOV.U32 R8, RZ, RZ, RZ ;  /* 0x000000ffff087224 */ /* 0x002fe400078e00ff */
[----:B------:R-:W-:-:S02]  /*0aa0*/  IMAD R11, R11, R4, RZ ;  /* 0x000000040b0b7224 */ /* 0x000fc400078e02ff */
[----:B----4-:R-:W-:Y:S02]  /*0ab0*/  IMAD.MOV R13, RZ, RZ, -R9 ;  /* 0x000000ffff0d7224 */ /* 0x010fe400078e0a09 */
[----:B------:R-:W-:Y:S01]  /*0ac0*/  IMAD.HI.U32 R6, R7, R11, R6 ;  /* 0x0000000b07067227 */ /* 0x000fe200078e0006 */
[----:B------:R-:W-:-:S03]  /*0ad0*/  IABS R7, R19 ;  /* 0x0000001300077213 */ /* 0x000fc60000000000 */
[----:B------:R-:W-:Y:S02]  /*0ae0*/  IMAD R3, R13, R0, RZ ;  /* 0x000000000d037224 */ /* 0x000fe400078e02ff */
[----:B------:R-:W-:Y:S02]  /*0af0*/  IMAD.SHL.U32 R13, R16, 0x2, RZ ;  /* 0x00000002100d7824 */ /* 0x000fe400078e00ff */
[----:B------:R-:W-:Y:S01]  /*0b00*/  IMAD.HI.U32 R3, R9, R3, R8 ;  /* 0x0000000309037227 */ /* 0x000fe200078e0008 */
[----:B------:R-:W-:Y:S02]  /*0b10*/  IABS R9, R18 ;  /* 0x0000001200097213 */ /* 0x000fe40000000000 */
[----:B--2---:R-:W-:-:S03]  /*0b20*/  LOP3.LUT R5, R13, 0x110, R10, 0x78, !PT ;  /* 0x000001100d057812 */ /* 0x004fc600078e780a */
[C---:B------:R-:W-:Y:S02]  /*0b30*/  IMAD.HI.U32 R8, R6.reuse, R9, RZ ;  /* 0x0000000906087227 */ /* 0x040fe400078e00ff */
[----:B------:R0:W-:Y:S02]  /*0b40*/  STL [R1+0x3a0], R5 ;  /* 0x0003a00501007387 */ /* 0x0001e40000100800 */
[----:B------:R-:W-:-:S04]  /*0b50*/  IMAD.HI.U32 R6, R6, R7, RZ ;  /* 0x0000000706067227 */ /* 0x000fc800078e00ff */
[----:B------:R-:W-:Y:S02]  /*0b60*/  IMAD.MOV R8, RZ, RZ, -R8 ;  /* 0x000000ffff087224 */ /* 0x000fe400078e0a08 */
[----:B------:R-:W-:Y:S02]  /*0b70*/  IMAD.MOV R6, RZ, RZ, -R6 ;  /* 0x000000ffff067224 */ /* 0x000fe400078e0a06 */
[----:B------:R-:W-:Y:S01]  /*0b80*/  IMAD R9, R4, R8, R9 ;  /* 0x0000000804097224 */ /* 0x000fe200078e0209 */
[----:B------:R-:W-:Y:S01]  /*0b90*/  LOP3.LUT R8, R2, 0x3a, RZ, 0xfc, !PT ;  /* 0x0000003a02087812 */ /* 0x000fe200078efcff */
[----:B------:R-:W-:Y:S01]  /*0ba0*/  IMAD R7, R4, R6, R7 ;  /* 0x0000000604077224 */ /* 0x000fe200078e0207 */
[----:B------:R-:W-:Y:S01]  /*0bb0*/  LOP3.LUT R6, R2, 0x3c, RZ, 0xfc, !PT ;  /* 0x0000003c02067812 */ /* 0x000fe200078efcff */
[----:B------:R-:W-:Y:S01]  /*0bc0*/  IMAD.HI.U32 R11, R3, R12, RZ ;  /* 0x0000000c030b7227 */ /* 0x000fe200078e00ff */
[C---:B------:R-:W-:Y:S02]  /*0bd0*/  ISETP.GT.U32.AND P0, PT, R4.reuse, R9, PT ;  /* 0x000000090400720c */ /* 0x040fe40003f04070 */
[----:B------:R-:W-:Y:S01]  /*0be0*/  ISETP.GT.U32.AND P3, PT, R4, R7, PT ;  /* 0x000000070400720c */ /* 0x000fe20003f64070 */
[----:B------:R-:W-:Y:S01]  /*0bf0*/  IMAD.MOV R11, RZ, RZ, -R11 ;  /* 0x000000ffff0b7224 */ /* 0x000fe200078e0a0b */
[----:B------:R-:W-:-:S02]  /*0c00*/  IABS R14, R6 ;  /* 0x00000006000e7213 */ /* 0x000fc40000000000 */
[----:B0-----:R-:W-:Y:S01]  /*0c10*/  LOP3.LUT R5, R2, 0x38, RZ, 0xfc, !PT ;  /* 0x0000003802057812 */ /* 0x001fe200078efcff */
[----:B------:R-:W-:Y:S01]  /*0c20*/  IMAD R12, R0, R11, R12 ;  /* 0x0000000b000c7224 */ /* 0x000fe200078e020c */
[----:B------:R-:W-:Y:S02]  /*0c30*/  ISETP.GE.AND P2, PT, R8, RZ, PT ;  /* 0x000000ff0800720c */ /* 0x000fe40003f46270 */
[----:B------:R-:W-:Y:S01]  /*0c40*/  IABS R13, R8 ;  /* 0x00000008000d7213 */ /* 0x000fe20000000000 */
[----:B------:R-:W-:Y:S01]  /*0c50*/  IMAD.HI.U32 R8, R3, R14, RZ ;  /* 0x0000000e03087227 */ /* 0x000fe200078e00ff */
[----:B------:R-:W-:Y:S02]  /*0c60*/  IABS R29, R5 ;  /* 0x00000005001d7213 */ /* 0x000fe40000000000 */
[----:B------:R-:W-:Y:S01]  /*0c70*/  LOP3.LUT R11, R2, 0x36, RZ, 0xfc, !PT ;  /* 0x00000036020b7812 */ /* 0x000fe200078efcff */
[--C-:B------:R-:W-:Y:S01]  /*0c80*/  @!P0 IMAD.IADD R9, R9, 0x1, -R4.reuse ;  /* 0x0000000109098824 */ /* 0x100fe200078e0a04 */
[----:B------:R-:W-:Y:S01]  /*0c90*/  ISETP.GE.AND P1, PT, R6, RZ, PT ;  /* 0x000000ff0600720c */ /* 0x000fe20003f26270 */
[----:B------:R-:W-:Y:S01]  /*0ca0*/  @!P3 IMAD.IADD R7, R7, 0x1, -R4 ;  /* 0x000000010707b824 */ /* 0x000fe200078e0a04 */
[----:B------:R-:W-:Y:S01]  /*0cb0*/  IABS R28, R11 ;  /* 0x0000000b001c7213 */ /* 0x000fe20000000000 */
[----:B------:R-:W-:Y:S01]  /*0cc0*/  IMAD.MOV R15, RZ, RZ, -R8 ;  /* 0x000000ffff0f7224 */ /* 0x000fe200078e0a08 */
[C---:B------:R-:W-:Y:S01]  /*0cd0*/  ISETP.GT.U32.AND P0, PT, R4.reuse, R9, PT ;  /* 0x000000090400720c */ /* 0x040fe20003f04070 */
[----:B------:R-:W-:Y:S01]  /*0ce0*/  IMAD.HI.U32 R8, R3, R29, RZ ;  /* 0x0000001d03087227 */ /* 0x000fe200078e00ff */
[----:B------:R-:W-:-:S02]  /*0cf0*/  ISETP.GT.U32.AND P3, PT, R4, R7, PT ;  /* 0x000000070400720c */ /* 0x000fc40003f64070 */
[----:B------:R-:W-:Y:S01]  /*0d00*/  LOP3.LUT R6, R2, 0x34, RZ, 0xfc, !PT ;  /* 0x0000003402067812 */ /* 0x000fe200078efcff */
[----:B------:R-:W-:Y:S02]  /*0d10*/  IMAD.MOV R8, RZ, RZ, -R8 ;  /* 0x000000ffff087224 */ /* 0x000fe400078e0a08 */
[C---:B------:R-:W-:Y:S01]  /*0d20*/  IMAD R14, R0.reuse, R15, R14 ;  /* 0x0000000f000e7224 */ /* 0x040fe200078e020e */
[----:B------:R-:W-:Y:S01]  /*0d30*/  IABS R27, R6 ;  /* 0x00000006001b7213 */ /* 0x000fe20000000000 */
[----:B------:R-:W-:Y:S02]  /*0d40*/  IMAD R29, R0, R8, R29 ;  /* 0x00000008001d7224 */ /* 0x000fe400078e021d */
[----:B------:R-:W-:-:S04]  /*0d50*/  IMAD.HI.U32 R10, R3, R13, RZ ;  /* 0x0000000d030a7227 */ /* 0x000fc800078e00ff */
[--C-:B------:R-:W-:Y:S01]  /*0d60*/  @!P0 IMAD.IADD R9, R9, 0x1, -R4.reuse ;  /* 0x0000000109098824 */ /* 0x100fe200078e0a04 */
[C---:B------:R-:W-:Y:S01]  /*0d70*/  ISETP.GT.U32.AND P0, PT, R0.reuse, R12, PT ;  /* 0x0000000c0000720c */ /* 0x040fe20003f04070 */
[----:B------:R-:W-:Y:S01]  /*0d80*/  @!P3 IMAD.IADD R7, R7, 0x1, -R4 ;  /* 0x000000010707b824 */ /* 0x000fe200078e0a04 */
[----:B------:R-:W-:Y:S01]  /*0d90*/  LOP3.LUT R4, RZ, c[0x0][0x178], RZ, 0x33, !PT ;  /* 0x00005e00ff047a12 */ /* 0x000fe200078e33ff */
[----:B------:R-:W-:Y:S01]  /*0da0*/  @!P6 IMAD.MOV R9, RZ, RZ, -R9 ;  /* 0x000000ffff09e224 */ /* 0x000fe200078e0a09 */
[----:B------:R-:W-:Y:S01]  /*0db0*/  ISETP.NE.AND P6, PT, RZ, c[0x0][0x178], PT ;  /* 0x00005e00ff007a0c */ /* 0x000fe20003fc5270 */
[----:B------:R-:W-:Y:S01]  /*0dc0*/  @!P4 IMAD.MOV R7, RZ, RZ, -R7 ;  /* 0x000000ffff07c224 */ /* 0x000fe200078e0a07 */
[----:B------:R-:W-:Y:S01]  /*0dd0*/  ISETP.GT.U32.AND P3, PT, R0, R14, PT ;  /* 0x0000000e0000720c */ /* 0x000fe20003f64070 */
[----:B------:R-:W-:Y:S01]  /*0de0*/  IMAD.MOV R16, RZ, RZ, -R10 ;  /* 0x000000ffff107224 */ /* 0x000fe200078e0a0a */
[C---:B------:R-:W-:Y:S01]  /*0df0*/  SEL R9, R4.reuse, R9, !P6 ;  /* 0x0000000904097207 */ /* 0x040fe20007000000 */
[----:B------:R-:W-:Y:S01]  /*0e00*/  IMAD.HI.U32 R10, R3, R28, RZ ;  /* 0x0000001c030a7227 */ /* 0x000fe200078e00ff */
[----:B------:R-:W-:-:S02]  /*0e10*/  SEL R4, R4, R7, !P6 ;  /* 0x0000000704047207 */ /* 0x000fc40007000000 */
[C---:B------:R-:W-:Y:S01]  /*0e20*/  ISETP.GT.U32.AND P6, PT, R0.reuse, R29, PT ;  /* 0x0000001d0000720c */ /* 0x040fe20003fc4070 */
[----:B------:R-:W-:Y:S01]  /*0e30*/  IMAD R13, R0, R16, R13 ;  /* 0x00000010000d7224 */ /* 0x000fe200078e020d */
[----:B------:R0:W-:Y:S01]  /*0e40*/  STL [R1+0x40], R9 ;  /* 0x0000400901007387 */ /* 0x0001e20000100800 */
[----:B------:R-:W-:Y:S02]  /*0e50*/  @!P0 IMAD.IADD R12, R12, 0x1, -R0 ;  /* 0x000000010c0c8824 */ /* 0x000fe400078e0a00 */
[----:B------:R-:W-:Y:S01]  /*0e60*/  IMAD.MOV R15, RZ, RZ, -R10 ;  /* 0x000000ffff0f7224 */ /* 0x000fe200078e0a0a */
[----:B------:R1:W-:Y:S01]  /*0e70*/  STL [R1+0x44], R4 ;  /* 0x0000440401007387 */ /* 0x0003e20000100800 */
[----:B------:R-:W-:Y:S01]  /*0e80*/  ISETP.GT.U32.AND P4, PT, R0, R13, PT ;  /* 0x0000000d0000720c */ /* 0x000fe20003f84070 */
[----:B------:R-:W-:Y:S01]  /*0e90*/  @!P3 IMAD.IADD R14, R14, 0x1, -R0 ;  /* 0x000000010e0eb824 */ /* 0x000fe200078e0a00 */
[----:B------:R-:W-:Y:S01]  /*0ea0*/  ISETP.GT.U32.AND P0, PT, R0, R12, PT ;  /* 0x0000000c0000720c */ /* 0x000fe20003f04070 */
[----:B------:R-:W-:Y:S01]  /*0eb0*/  IMAD.HI.U32 R8, R3, R27, RZ ;  /* 0x0000001b03087227 */ /* 0x000fe200078e00ff */
[----:B------:R-:W-:-:S02]  /*0ec0*/  LOP3.LUT R10, R2, 0x2e, RZ, 0xfc, !PT ;  /* 0x0000002e020a7812 */ /* 0x000fc400078efcff */
[----:B0-----:R-:W-:Y:S01]  /*0ed0*/  LOP3.LUT R9, R2, 0x32, RZ, 0xfc, !PT ;  /* 0x0000003202097812 */ /* 0x001fe200078efcff */
[----:B------:R-:W-:Y:S01]  /*0ee0*/  @!P6 IMAD.IADD R29, R29, 0x1, -R0 ;  /* 0x000000011d1de824 */ /* 0x000fe200078e0a00 */
[C---:B------:R-:W-:Y:S01]  /*0ef0*/  ISETP.GT.U32.AND P3, PT, R0.reuse, R14, PT ;  /* 0x0000000e0000720c */ /* 0x040fe20003f64070 */
[C---:B------:R-:W-:Y:S01]  /*0f00*/  IMAD R28, R0.reuse, R15, R28 ;  /* 0x0000000f001c7224 */ /* 0x040fe200078e021c */
[----:B-1----:R-:W-:Y:S01]  /*0f10*/  IABS R4, R9 ;  /* 0x0000000900047213 */ /* 0x002fe20000000000 */
[----:B------:R-:W-:Y:S01]  /*0f20*/  IMAD.MOV R8, RZ, RZ, -R8 ;  /* 0x000000ffff087224 */ /* 0x000fe200078e0a08 */
[----:B------:R-:W-:Y:S01]  /*0f30*/  ISETP.GT.U32.AND P6, PT, R0, R29, PT ;  /* 0x0000001d0000720c */ /* 0x000fe20003fc4070 */
[----:B------:R-:W-:Y:S01]  /*0f40*/  @!P4 IMAD.IADD R13, R13, 0x1, -R0 ;  /* 0x000000010d0dc824 */ /* 0x000fe200078e0a00 */
[----:B------:R-:W-:Y:S01]  /*0f50*/  IABS R7, R10 ;  /* 0x0000000a00077213 */ /* 0x000fe20000000000 */
[----:B------:R-:W-:-:S03]  /*0f60*/  IMAD.HI.U32 R17, R3, R4, RZ ;  /* 0x0000000403117227 */ /* 0x000fc600078e00ff */
[----:B------:R-:W-:Y:S01]  /*0f70*/  ISETP.GT.U32.AND P4, PT, R0, R13, PT ;  /* 0x0000000d0000720c */ /* 0x000fe20003f84070 */
[----:B------:R-:W-:Y:S02]  /*0f80*/  IMAD.MOV R17, RZ, RZ, -R17 ;  /* 0x000000ffff117224 */ /* 0x000fe400078e0a11 */
[----:B------:R-:W-:Y:S01]  /*0f90*/  @!P0 IMAD.IADD R12, R12, 0x1, -R0 ;  /* 0x000000010c0c8824 */ /* 0x000fe200078e0a00 */
[C---:B------:R-:W-:Y:S01]  /*0fa0*/  ISETP.GT.U32.AND P0, PT, R0.reuse, R28, PT ;  /* 0x0000001c0000720c */ /* 0x040fe20003f04070 */
[C---:B------:R-:W-:Y:S02]  /*0fb0*/  IMAD R4, R0.reuse, R17, R4 ;  /* 0x0000001100047224 */ /* 0x040fe400078e0204 */
[----:B------:R-:W-:Y:S01]  /*0fc0*/  IMAD R27, R0, R8, R27 ;  /* 0x00000008001b7224 */ /* 0x000fe200078e021b */
[----:B------:R-:W-:Y:S01]  /*0fd0*/  LOP3.LUT R8, R2, 0x30, RZ, 0xfc, !PT ;  /* 0x0000003002087812 */ /* 0x000fe200078efcff */
[--C-:B------:R-:W-:Y:S01]  /*0fe0*/  @!P6 IMAD.IADD R29, R29, 0x1, -R0.reuse ;  /* 0x000000011d1de824 */ /* 0x100fe200078e0a00 */
[----:B------:R-:W-:Y:S01]  /*0ff0*/  ISETP.GT.U32.AND P6, PT, R0, R4, PT ;  /* 0x000000040000720c */ /* 0x000fe20003fc4070 */
[--C-:B------:R-:W-:Y:S01]  /*1000*/  @!P3 IMAD.IADD R14, R14, 0x1, -R0.reuse ;  /* 0x000000010e0eb824 */ /* 0x100fe200078e0a00 */
[----:B------:R-:W-:Y:S01]  /*1010*/  ISETP.GT.U32.AND P3, PT, R0, R27, PT ;  /* 0x0000001b0000720c */ /* 0x000fe20003f64070 */
[----:B------:R-:W-:Y:S01]  /*1020*/  @!P4 IMAD.IADD R13, R13, 0x1, -R0 ;  /* 0x000000010d0dc824 */ /* 0x000fe200078e0a00 */
[----:B------:R-:W-:Y:S01]  /*1030*/  IABS R15, R8 ;  /* 0x00000008000f7213 */ /* 0x000fe20000000000 */
[----:B------:R-:W-:Y:S01]  /*1040*/  IMAD.MOV.U32 R18, RZ, RZ, R14 ;  /* 0x000000ffff127224 */ /* 0x000fe200078e000e */
[----:B------:R-:W-:Y:S01]  /*1050*/  ISETP.GE.AND P4, PT, R5, RZ, PT ;  /* 0x000000ff0500720c */ /* 0x000fe20003f86270 */
[----:B------:R-:W-:Y:S01]  /*1060*/  @!P0 IMAD.IADD R28, R28, 0x1, -R0 ;  /* 0x000000011c1c8824 */ /* 0x000fe200078e0a00 */
[----:B------:R-:W-:Y:S01]  /*1070*/  ISETP.GE.AND P0, PT, R11, RZ, PT ;  /* 0x000000ff0b00720c */ /* 0x000fe20003f06270 */
[----:B------:R-:W-:Y:S01]  /*1080*/  IMAD.HI.U32 R16, R3, R15, RZ ;  /* 0x0000000f03107227 */ /* 0x000fe200078e00ff */
[----:B------:R-:W-:-:S03]  /*1090*/  LOP3.LUT R11, R2, 0x2c, RZ, 0xfc, !PT ;  /* 0x0000002c020b7812 */ /* 0x000fc600078efcff */
[----:B------:R-:W-:Y:S01]  /*10a0*/  @!P6 IMAD.IADD R4, R4, 0x1, -R0 ;  /* 0x000000010404e824 */ /* 0x000fe200078e0a00 */
[----:B------:R-:W-:Y:S01]  /*10b0*/  ISETP.GT.U32.AND P6, PT, R0, R28, PT ;  /* 0x0000001c0000720c */ /* 0x000fe20003fc4070 */
[----:B------:R-:W-:-:S04]  /*10c0*/  IMAD.HI.U32 R5, R3, R7, RZ ;  /* 0x0000000703057227 */ /* 0x000fc800078e00ff */
[----:B------:R-:W-:Y:S02]  /*10d0*/  IMAD.MOV R16, RZ, RZ, -R16 ;  /* 0x000000ffff107224 */ /* 0x000fe400078e0a10 */
[----:B------:R-:W-:Y:S01]  /*10e0*/  @!P3 IMAD.IADD R27, R27, 0x1, -R0 ;  /* 0x000000011b1bb824 */ /* 0x000fe200078e0a00 */
[----:B------:R-:W-:Y:S01]  /*10f0*/  ISETP.GE.AND P3, PT, R6, RZ, PT ;  /* 0x000000ff0600720c */ /* 0x000fe20003f66270 */
[----:B------:R-:W-:Y:S02]  /*1100*/  IMAD.MOV R5, RZ, RZ, -R5 ;  /* 0x000000ffff057224 */ /* 0x000fe400078e0a05 */
[----:B------:R-:W-:Y:S01]  /*1110*/  IMAD R6, R0, R16, R15 ;  /* 0x0000001000067224 */ /* 0x000fe200078e020f */
[----:B------:R-:W-:Y:S01]  /*1120*/  LOP3.LUT R15, R2, 0x22, RZ, 0xfc, !PT ;  /* 0x00000022020f7812 */ /* 0x000fe200078efcff */
[----:B------:R-:W-:Y:S01]  /*1130*/  @!P1 IMAD.MOV R18, RZ, RZ, -R18 ;  /* 0x000000ffff129224 */ /* 0x000fe200078e0a12 */
[----:B------:R-:W-:Y:S01]  /*1140*/  ISETP.GT.U32.AND P1, PT, R0, R27, PT ;  /* 0x0000001b0000720c */ /* 0x000fe20003f24070 */
[----:B------:R-:W-:-:S02]  /*1150*/  IMAD.MOV.U32 R14, RZ, RZ, R13 ;  /* 0x000000ffff0e7224 */ /* 0x000fc400078e000d */
[----:B------:R-:W-:Y:S01]  /*1160*/  IMAD.MOV.U32 R19, RZ, RZ, R12 ;  /* 0x000000ffff137224 */ /* 0x000fe200078e000c */
[----:B------:R-:W-:Y:S01]  /*1170*/  IABS R12, R11 ;  /* 0x0000000b000c7213 */ /* 0x000fe20000000000 */
[----:B------:R-:W-:Y:S01]  /*1180*/  IMAD R7, R0, R5, R7 ;  /* 0x0000000500077224 */ /* 0x000fe200078e0207 */
[----:B------:R-:W-:Y:S01]  /*1190*/  LOP3.LUT R5, R2, 0x2a, RZ, 0xfc, !PT ;  /* 0x0000002a02057812 */ /* 0x000fe200078efcff */
[----:B------:R-:W-:Y:S01]  /*11a0*/  @!P2 IMAD.MOV R14, RZ, RZ, -R14 ;  /* 0x000000ffff0ea224 */ /* 0x000fe200078e0a0e */
[C---:B------:R-:W-:Y:S01]  /*11b0*/  ISETP.GT.U32.AND P2, PT, R0.reuse, R6, PT ;  /* 0x000000060000720c */ /* 0x040fe20003f44070 */
[----:B------:R-:W-:Y:S01]  /*11c0*/  @!P5 IMAD.MOV R19, RZ, RZ, -R19 ;  /* 0x000000ffff13d224 */ /* 0x000fe200078e0a13 */
[----:B------:R-:W-:Y:S01]  /*11d0*/  ISETP.GT.U32.AND P5, PT, R0, R4, PT ;  /* 0x000000040000720c */ /* 0x000fe20003fa4070 */
[--C-:B------:R-:W-:Y:S01]  /*11e0*/  @!P6 IMAD.IADD R28, R28, 0x1, -R0.reuse ;  /* 0x000000011c1ce824 */ /* 0x100fe200078e0a00 */
[----:B------:R-:W-:Y:S01]  /*11f0*/  ISETP.GT.U32.AND P6, PT, R0, R7, PT ;  /* 0x000000070000720c */ /* 0x000fe20003fc4070 */
[----:B------:R-:W-:Y:S01]  /*1200*/  @!P4 IMAD.MOV R29, RZ, RZ, -R29 ;  /* 0x000000ffff1dc224 */ /* 0x000fe200078e0a1d */
[----:B------:R-:W-:Y:S01]  /*1210*/  ISETP.GE.AND P4, PT, R9, RZ, PT ;  /* 0x000000ff0900720c */ /* 0x000fe20003f86270 */
[--C-:B------:R-:W-:Y:S01]  /*1220*/  @!P1 IMAD.IADD R27, R27, 0x1, -R0.reuse ;  /* 0x000000011b1b9824 */ /* 0x100fe200078e0a00 */
[----:B------:R-:W-:Y:S01]  /*1230*/  ISETP.GE.AND P1, PT, R8, RZ, PT ;  /* 0x000000ff0800720c */ /* 0x000fe20003f26270 */
[----:B------:R-:W-:Y:S01]  /*1240*/  IMAD.HI.U32 R8, R3, R12, RZ ;  /* 0x0000000c03087227 */ /* 0x000fe200078e00ff */
[----:B------:R-:W-:Y:S01]  /*1250*/  IABS R13, R5 ;  /* 0x00000005000d7213 */ /* 0x000fe20000000000 */
[----:B------:R-:W-:Y:S02]  /*1260*/  STL [R1+0x8], R19 ;  /* 0x0000081301007387 */ /* 0x000fe40000100800 */
[--C-:B------:R-:W-:Y:S01]  /*1270*/  @!P2 IMAD.IADD R6, R6, 0x1, -R0.reuse ;  /* 0x000000010606a824 */ /* 0x100fe200078e0a00 */
[----:B------:R-:W-:Y:S01]  /*1280*/  ISETP.GE.AND P2, PT, R11, RZ, PT ;  /* 0x000000ff0b00720c */ /* 0x000fe20003f46270 */
[----:B------:R-:W-:Y:S01]  /*1290*/  @!P5 IMAD.IADD R4, R4, 0x1, -R0 ;  /* 0x000000010404d824 */ /* 0x000fe200078e0a00 */
[----:B------:R-:W-:Y:S01]  /*12a0*/  ISETP.GE.AND P5, PT, R10, RZ, PT ;  /* 0x000000ff0a00720c */ /* 0x000fe20003fa6270 */
[----:B------:R-:W-:Y:S01]  /*12b0*/  IMAD.MOV R11, RZ, RZ, -R8 ;  /* 0x000000ffff0b7224 */ /* 0x000fe200078e0a08 */
[----:B------:R-:W-:Y:S01]  /*12c0*/  STL [R1+0x4], R18 ;  /* 0x0000041201007387 */ /* 0x000fe20000100800 */
[----:B------:R-:W-:Y:S01]  /*12d0*/  @!P6 IMAD.IADD R7, R7, 0x1, -R0 ;  /* 0x000000010707e824 */ /* 0x000fe200078e0a00 */
[----:B------:R-:W-:Y:S01]  /*12e0*/  ISETP.GE.AND P6, PT, R5, RZ, PT ;  /* 0x000000ff0500720c */ /* 0x000fe20003fc6270 */
[----:B------:R-:W-:Y:S01]  /*12f0*/  IMAD R8, R0, R11, R12 ;  /* 0x0000000b00087224 */ /* 0x000fe200078e020c */
[----:B------:R0:W-:Y:S01]  /*1300*/  STL [R1+0xf28], R29 ;  /* 0x000f281d01007387 */ /* 0x0001e20000100800 */
[----:B------:R-:W-:Y:S01]  /*1310*/  IMAD.MOV.U32 R5, RZ, RZ, R4 ;  /* 0x000000ffff057224 */ /* 0x000fe200078e0004 */
[----:B------:R-:W-:Y:S01]  /*1320*/  LOP3.LUT R11, R2, 0x26, RZ, 0xfc, !PT ;  /* 0x00000026020b7812 */ /* 0x000fe200078efcff */
[----:B------:R-:W-:Y:S01]  /*1330*/  IMAD.MOV.U32 R9, RZ, RZ, R13 ;  /* 0x000000ffff097224 */ /* 0x000fe200078e000d */
[----:B------:R1:W-:Y:S01]  /*1340*/  STL [R1], R14 ;  /* 0x0000000e01007387 */ /* 0x0003e20000100800 */
[----:B------:R-:W-:Y:S01]  /*1350*/  @!P4 IMAD.MOV R5, RZ, RZ, -R5 ;  /* 0x000000ffff05c224 */ /* 0x000fe200078e0a05 */
[----:B------:R-:W-:Y:S01]  /*1360*/  ISETP.GT.U32.AND P4, PT, R0, R8, PT ;  /* 0x000000080000720c */ /* 0x000fe20003f84070 */
[----:B------:R-:W-:Y:S01]  /*1370*/  IMAD.HI.U32 R10, R3, R9, RZ ;  /* 0x00000009030a7227 */ /* 0x000fe200078e00ff */
[----:B------:R-:W-:-:S02]  /*1380*/  IABS R13, R15 ;  /* 0x0000000f000d7213 */ /* 0x000fc40000000000 */
[----:B0-----:R-:W-:Y:S01]  /*1390*/  LOP3.LUT R29, R2, 0xc, RZ, 0xfc, !PT ;  /* 0x0000000c021d7812 */ /* 0x001fe200078efcff */
[----:B------:R-:W-:Y:S01]  /*13a0*/  @!P0 IMAD.MOV R28, RZ, RZ, -R28 ;  /* 0x000000ffff1c8224 */ /* 0x000fe200078e0a1c */
[----:B------:R-:W-:Y:S01]  /*13b0*/  ISETP.GT.U32.AND P0, PT, R0, R6, PT ;  /* 0x000000060000720c */ /* 0x000fe20003f04070 */
[----:B------:R-:W-:Y:S01]  /*13c0*/  IMAD.MOV R10, RZ, RZ, -R10 ;  /* 0x000000ffff0a7224 */ /* 0x000fe200078e0a0a */
[----:B-1----:R-:W-:Y:S01]  /*13d0*/  LOP3.LUT R14, R2, 0x28, RZ, 0xfc, !PT ;  /* 0x00000028020e7812 */ /* 0x002fe200078efcff */
[----:B------:R-:W-:Y:S01]  /*13e0*/  @!P3 IMAD.MOV R27, RZ, RZ, -R27 ;  /* 0x000000ffff1bb224 */ /* 0x000fe200078e0a1b */
[C---:B------:R-:W-:Y:S01]  /*13f0*/  ISETP.GT.U32.AND P3, PT, R0.reuse, R7, PT ;  /* 0x000000070000720c */ /* 0x040fe20003f64070 */
[----:B------:R-:W-:Y:S01]  /*1400*/  IMAD R9, R0, R10, R9 ;  /* 0x0000000a00097224 */ /* 0x000fe200078e0209 */
[----:B------:R-:W-:Y:S01]  /*1410*/  LOP3.LUT R10, R2, 0x24, RZ, 0xfc, !PT ;  /* 0x00000024020a7812 */ /* 0x000fe200078efcff */
[----:B------:R-:W-:Y:S01]  /*1420*/  @!P4 IMAD.IADD R8, R8, 0x1, -R0 ;  /* 0x000000010808c824 */ /* 0x000fe200078e0a00 */
[----:B------:R0:W-:Y:S01]  /*1430*/  STL [R1+0xf2c], R28 ;  /* 0x000f2c1c01007387 */ /* 0x0001e20000100800 */
[----:B------:R-:W-:-:S02]  /*1440*/  IABS R23, R29 ;  /* 0x0000001d00177213 */ /* 0x000fc40000000000 */
[----:B------:R-:W-:Y:S01]  /*1450*/  ISETP.GT.U32.AND P4, PT, R0, R9, PT ;  /* 0x000000090000720c */ /* 0x000fe20003f84070 */
[----:B------:R1:W-:Y:S01]  /*1460*/  STL [R1+0xf30], R27 ;  /* 0x000f301b01007387 */ /* 0x0003e20000100800 */
[--C-:B------:R-:W-:Y:S01]  /*1470*/  @!P0 IMAD.IADD R6, R6, 0x1, -R0.reuse ;  /* 0x0000000106068824 */ /* 0x100fe200078e0a00 */
[----:B------:R-:W-:Y:S02]  /*1480*/  ISETP.GE.AND P0, PT, R14, RZ, PT ;  /* 0x000000ff0e00720c */ /* 0x000fe40003f06270 */
[----:B------:R-:W-:Y:S01]  /*1490*/  IABS R14, R14 ;  /* 0x0000000e000e7213 */ /* 0x000fe20000000000 */
[----:B------:R-:W-:Y:S01]  /*14a0*/  @!P3 IMAD.IADD R7, R7, 0x1, -R0 ;  /* 0x000000010707b824 */ /* 0x000fe200078e0a00 */
[----:B------:R-:W-:Y:S01]  /*14b0*/  ISETP.GE.AND P3, PT, R11, RZ, PT ;  /* 0x000000ff0b00720c */ /* 0x000fe20003f66270 */
[----:B------:R-:W-:Y:S01]  /*14c0*/  @!P1 IMAD.MOV R6, RZ, RZ, -R6 ;  /* 0x000000ffff069224 */ /* 0x000fe200078e0a06 */
[----:B------:R-:W-:Y:S01]  /*14d0*/  IABS R11, R11 ;  /* 0x0000000b000b7213 */ /* 0x000fe20000000000 */
[C---:B------:R-:W-:Y:S01]  /*14e0*/  IMAD.HI.U32 R16, R3.reuse, R14, RZ ;  /* 0x0000000e03107227 */ /* 0x040fe200078e00ff */
[----:B------:R-:W-:Y:S01]  /*14f0*/  ISETP.GT.U32.AND P1, PT, R0, R8, PT ;  /* 0x000000080000720c */ /* 0x000fe20003f24070 */
[----:B------:R-:W-:Y:S01]  /*1500*/  STL [R1+0xf34], R5 ;  /* 0x000f340501007387 */ /* 0x000fe20000100800 */
[----:B------:R-:W-:Y:S01]  /*1510*/  IABS R12, R10 ;  /* 0x0000000a000c7213 */ /* 0x000fe20000000000 */
[----:B------:R-:W-:Y:S01]  /*1520*/  IMAD.MOV R16, RZ, RZ, -R16 ;  /* 0x000000ffff107224 */ /* 0x000fe200078e0a10 */
[C---:B0-----:R-:W-:Y:S01]  /*1530*/  LOP3.LUT R28, R2.reuse, 0x12, RZ, 0xfc, !PT ;  /* 0x00000012021c7812 */ /* 0x041fe200078efcff */
[----:B------:R-:W-:Y:S01]  /*1540*/  IMAD.HI.U32 R4, R3, R11, RZ ;  /* 0x0000000b03047227 */ /* 0x000fe200078e00ff */
[----:B------:R0:W-:Y:S01]  /*1550*/  STL [R1+0xf38], R6 ;  /* 0x000f380601007387 */ /* 0x0001e20000100800 */
[----:B-1----:R-:W-:-:S02]  /*1560*/  LOP3.LUT R27, R2, 0xa, RZ, 0xfc, !PT ;  /* 0x0000000a021b7812 */ /* 0x002fc400078efcff */
[----:B------:R-:W-:Y:S02]  /*1570*/  @!P4 IMAD.IADD R9, R9, 0x1, -R0 ;  /* 0x000000010909c824 */ /* 0x000fe400078e0a00 */
[----:B------:R-:W-:Y:S01]  /*1580*/  @!P5 IMAD.MOV R7, RZ, RZ, -R7 ;  /* 0x000000ffff07d224 */ /* 0x000fe200078e0a07 */
[----:B------:R-:W-:Y:S01]  /*1590*/  ISETP.GE.AND P5, PT, R10, RZ, PT ;  /* 0x000000ff0a00720c */ /* 0x000fe20003fa6270 */
[C---:B------:R-:W-:Y:S01]  /*15a0*/  IMAD R10, R0.reuse, R16, R14 ;  /* 0x00000010000a7224 */ /* 0x040fe200078e020e */
[----:B------:R-:W-:Y:S01]  /*15b0*/  ISETP.GT.U32.AND P4, PT, R0, R9, PT ;  /* 0x000000090000720c */ /* 0x000fe20003f84070 */
[----:B------:R-:W-:Y:S01]  /*15c0*/  IMAD.MOV R16, RZ, RZ, -R4 ;  /* 0x000000ffff107224 */ /* 0x000fe200078e0a04 */
[----:B------:R-:W-:Y:S01]  /*15d0*/  STL [R1+0xf3c], R7 ;  /* 0x000f3c0701007387 */ /* 0x000fe20000100800 */
[----:B------:R-:W-:Y:S01]  /*15e0*/  @!P1 IMAD.IADD R8, R8, 0x1, -R0 ;  /* 0x0000000108089824 */ /* 0x000fe200078e0a00 */
[C---:B------:R-:W-:Y:S01]  /*15f0*/  ISETP.GT.U32.AND P1, PT, R0.reuse, R10, PT ;  /* 0x0000000a0000720c */ /* 0x040fe20003f24070 */
[----:B------:R-:W-:Y:S01]  /*1600*/  IMAD R11, R0, R16, R11 ;  /* 0x00000010000b7224 */ /* 0x000fe200078e020b */
[C---:B------:R-:W-:Y:S01]  /*1610*/  LOP3.LUT R16, R2.reuse, 0x1c, RZ, 0xfc, !PT ;  /* 0x0000001c02107812 */ /* 0x040fe200078efcff */
[----:B------:R-:W-:Y:S01]  /*1620*/  IMAD.HI.U32 R4, R3, R13, RZ ;  /* 0x0000000d03047227 */ /* 0x000fe200078e00ff */
[----:B0-----:R-:W-:-:S02]  /*1630*/  LOP3.LUT R6, R2, 0x10, RZ, 0xfc, !PT ;  /* 0x0000001002067812 */ /* 0x001fc400078efcff */
[----:B------:R-:W-:Y:S01]  /*1640*/  IABS R19, R16 ;  /* 0x0000001000137213 */ /* 0x000fe20000000000 */
[----:B------:R-:W-:Y:S01]  /*1650*/  @!P2 IMAD.MOV R8, RZ, RZ, -R8 ;  /* 0x000000ffff08a224 */ /* 0x000fe200078e0a08 */
[----:B------:R-:W-:Y:S01]  /*1660*/  ISETP.GT.U32.AND P2, PT, R0, R11, PT ;  /* 0x0000000b0000720c */ /* 0x000fe20003f44070 */
[----:B------:R-:W-:Y:S01]  /*1670*/  IMAD.MOV R4, RZ, RZ, -R4 ;  /* 0x000000ffff047224 */ /* 0x000fe200078e0a04 */
[----:B------:R-:W-:Y:S01]  /*1680*/  LOP3.LUT R5, R2, 0x8, RZ, 0xfc, !PT ;  /* 0x0000000802057812 */ /* 0x000fe200078efcff */
[----:B------:R-:W-:Y:S01]  /*1690*/  @!P4 IMAD.IADD R9, R9, 0x1, -R0 ;  /* 0x000000010909c824 */ /* 0x000fe200078e0a00 */
[----:B------:R-:W-:Y:S01]  /*16a0*/  STL [R1+0xf40], R8 ;  /* 0x000f400801007387 */ /* 0x000fe20000100800 */
[C---:B------:R-:W-:Y:S01]  /*16b0*/  IMAD R13, R0.reuse, R4, R13 ;  /* 0x00000004000d7224 */ /* 0x040fe200078e020d */
[----:B------:R-:W-:Y:S01]  /*16c0*/  IABS R4, R20 ;  /* 0x0000001400047213 */ /* 0x000fe20000000000 */
[----:B------:R-:W-:Y:S01]  /*16d0*/  @!P6 IMAD.MOV R9, RZ, RZ, -R9 ;  /* 0x000000ffff09e224 */ /* 0x000fe200078e0a09 */
[----:B------:R-:W-:Y:S01]  /*16e0*/  IABS R26, R5 ;  /* 0x00000005001a7213 */ /* 0x000fe20000000000 */
[----:B------:R-:W-:Y:S01]  /*16f0*/  IMAD.HI.U32 R14, R3, R12, RZ ;  /* 0x0000000c030e7227 */ /* 0x000fe200078e00ff */
[----:B------:R-:W-:-:S02]  /*1700*/  ISETP.GT.U32.AND P6, PT, R0, R13, PT ;  /* 0x0000000d0000720c */ /* 0x000fc40003fc4070 */
[----:B------:R0:W-:Y:S01]  /*1710*/  STL [R1+0xf44], R9 ;  /* 0x000f440901007387 */ /* 0x0001e20000100800 */
[----:B------:R-:W-:Y:S01]  /*1720*/  @!P2 IMAD.IADD R11, R11, 0x1, -R0 ;  /* 0x000000010b0ba824 */ /* 0x000fe200078e0a00 */
[----:B------:R-:W-:Y:S01]  /*1730*/  IABS R25, R27 ;  /* 0x0000001b00197213 */ /* 0x000fe20000000000 */
[----:B------:R-:W-:Y:S02]  /*1740*/  IMAD.MOV R14, RZ, RZ, -R14 ;  /* 0x000000ffff0e7224 */ /* 0x000fe400078e0a0e */
[----:B------:R-:W-:Y:S01]  /*1750*/  IMAD.HI.U32 R18, R3, R4, RZ ;  /* 0x0000000403127227 */ /* 0x000fe200078e00ff */
[----:B------:R-:W-:-:S03]  /*1760*/  ISETP.GT.U32.AND P2, PT, R0, R11, PT ;  /* 0x0000000b0000720c */ /* 0x000fc60003f44070 */
[----:B------:R-:W-:Y:S01]  /*1770*/  IMAD R12, R0, R14, R12 ;  /* 0x0000000e000c7224 */ /* 0x000fe200078e020c */
[C---:B------:R-:W-:Y:S01]  /*1780*/  LOP3.LUT R14, R2.reuse, 0x1e, RZ, 0xfc, !PT ;  /* 0x0000001e020e7812 */ /* 0x040fe200078efcff */
[----:B------:R-:W-:Y:S01]  /*1790*/  @!P6 IMAD.IADD R13, R13, 0x1, -R0 ;  /* 0x000000010d0de824 */ /* 0x000fe200078e0a00 */
[----:B0-----:R-:W-:Y:S01]  /*17a0*/  LOP3.LUT R9, R2, 0xe, RZ, 0xfc, !PT ;  /* 0x0000000e02097812 */ /* 0x001fe200078efcff */
[----:B------:R-:W-:Y:S01]  /*17b0*/  IMAD.MOV R18, RZ, RZ, -R18 ;  /* 0x000000ffff127224 */ /* 0x000fe200078e0a12 */
[----:B------:R-:W-:Y:S01]  /*17c0*/  IABS R17, R14 ;  /* 0x0000000e00117213 */ /* 0x000fe20000000000 */
[----:B------:R-:W-:Y:S01]  /*17d0*/  @!P1 IMAD.IADD R10, R10, 0x1, -R0 ;  /* 0x000000010a0a9824 */ /* 0x000fe200078e0a00 */
[C---:B------:R-:W-:Y:S01]  /*17e0*/  ISETP.GT.U32.AND P6, PT, R0.reuse, R13, PT ;  /* 0x0000000d0000720c */ /* 0x040fe20003fc4070 */
[C---:B------:R-:W-:Y:S01]  /*17f0*/  IMAD R4, R0.reuse, R18, R4 ;  /* 0x0000001200047224 */ /* 0x040fe200078e0204 */
[C---:B------:R-:W-:Y:S01]  /*1800*/  ISETP.GT.U32.AND P4, PT, R0.reuse, R12, PT ;  /* 0x0000000c0000720c */ /* 0x040fe20003f84070 */
[----:B------:R-:W-:Y:S01]  /*1810*/  IMAD.HI.U32 R18, R3, R17, RZ ;  /* 0x0000001103127227 */ /* 0x000fe200078e00ff */
[----:B------:R-:W-:-:S03]  /*1820*/  ISETP.GT.U32.AND P1, PT, R0, R10, PT ;  /* 0x0000000a0000720c */ /* 0x000fc60003f24070 */
[----:B------:R-:W-:Y:S01]  /*1830*/  @!P2 IMAD.IADD R11, R11, 0x1, -R0 ;  /* 0x000000010b0ba824 */ /* 0x000fe200078e0a00 */
[----:B------:R-:W-:Y:S01]  /*1840*/  ISETP.GT.U32.AND P2, PT, R0, R4, PT ;  /* 0x000000040000720c */ /* 0x000fe20003f44070 */
[----:B------:R-:W-:Y:S02]  /*1850*/  IMAD.MOV R18, RZ, RZ, -R18 ;  /* 0x000000ffff127224 */ /* 0x000fe400078e0a12 */
[----:B------:R-:W-:Y:S01]  /*1860*/  @!P3 IMAD.MOV R11, RZ, RZ, -R11 ;  /* 0x000000ffff0bb224 */ /* 0x000fe200078e0a0b */
[----:B------:R-:W-:Y:S01]  /*1870*/  ISETP.GE.AND P3, PT, R14, RZ, PT ;  /* 0x000000ff0e00720c */ /* 0x000fe20003f66270 */
[----:B------:R-:W-:Y:S01]  /*1880*/  IMAD R14, R0, R18, R17 ;  /* 0x00000012000e7224 */ /* 0x000fe200078e0211 */
[C---:B------:R-:W-:Y:S01]  /*1890*/  LOP3.LUT R17, R2.reuse, 0x18, RZ, 0xfc, !PT ;  /* 0x0000001802117812 */ /* 0x040fe200078efcff */
[--C-:B------:R-:W-:Y:S01]  /*18a0*/  @!P6 IMAD.IADD R13, R13, 0x1, -R0.reuse ;  /* 0x000000010d0de824 */ /* 0x100fe200078e0a00 */
[----:B------:R-:W-:Y:S01]  /*18b0*/  LOP3.LUT R18, R2, 0x16, RZ, 0xfc, !PT ;  /* 0x0000001602127812 */ /* 0x000fe200078efcff */
[--C-:B------:R-:W-:Y:S01]  /*18c0*/  @!P4 IMAD.IADD R12, R12, 0x1, -R0.reuse ;  /* 0x000000010c0cc824 */ /* 0x100fe200078e0a00 */
[----:B------:R-:W-:Y:S01]  /*18d0*/  ISETP.GT.U32.AND P6, PT, R0, R14, PT ;  /* 0x0000000e0000720c */ /* 0x000fe20003fc4070 */
[--C-:B------:R-:W-:Y:S01]  /*18e0*/  @!P1 IMAD.IADD R10, R10, 0x1, -R0.reuse ;  /* 0x000000010a0a9824 */ /* 0x100fe200078e0a00 */
[----:B------:R-:W-:Y:S01]  /*18f0*/  ISETP.GE.AND P1, PT, R15, RZ, PT ;  /* 0x000000ff0f00720c */ /* 0x000fe20003f26270 */
[----:B------:R-:W-:Y:S01]  /*1900*/  IMAD.MOV.U32 R15, RZ, RZ, R19 ;  /* 0x000000ffff0f7224 */ /* 0x000fe200078e0013 */
[----:B------:R-:W-:Y:S01]  /*1910*/  ISETP.GT.U32.AND P4, PT, R0, R12, PT ;  /* 0x0000000c0000720c */ /* 0x000fe20003f84070 */
[----:B------:R-:W-:-:S02]  /*1920*/  @!P2 IMAD.IADD R4, R4, 0x1, -R0 ;  /* 0x000000010404a824 */ /* 0x000fc400078e0a00 */
[----:B------:R-:W-:-:S03]  /*1930*/  IMAD.HI.U32 R19, R3, R15, RZ ;  /* 0x0000000f03137227 */ /* 0x000fc600078e00ff */
[----:B------:R-:W-:Y:S01]  /*1940*/  ISETP.GT.U32.AND P2, PT, R0, R4, PT ;  /* 0x000000040000720c */ /* 0x000fe20003f44070 */
[----:B------:R-:W-:Y:S02]  /*1950*/  IMAD.MOV R19, RZ, RZ, -R19 ;  /* 0x000000ffff137224 */ /* 0x000fe400078e0a13 */
[--C-:B------:R-:W-:Y:S02]  /*1960*/  @!P6 IMAD.IADD R14, R14, 0x1, -R0.reuse ;  /* 0x000000010e0ee824 */ /* 0x100fe400078e0a00 */
[----:B------:R-:W-:Y:S01]  /*1970*/  IMAD R15, R0, R19, R15 ;  /* 0x00000013000f7224 */ /* 0x000fe200078e020f */
[----:B------:R-:W-:Y:S01]  /*1980*/  LOP3.LUT R19, R2, 0x14, RZ, 0xfc, !PT ;  /* 0x0000001402137812 */ /* 0x000fe200078efcff */
[----:B------:R-:W-:Y:S01]  /*1990*/  @!P4 IMAD.IADD R12, R12, 0x1, -R0 ;  /* 0x000000010c0cc824 */ /* 0x000fe200078e0a00 */
[----:B------:R-:W-:Y:S01]  /*19a0*/  ISETP.GT.U32.AND P6, PT, R0, R14, PT ;  /* 0x0000000e0000720c */ /* 0x000fe20003fc4070 */
[----:B------:R-:W-:Y:S01]  /*19b0*/  @!P0 IMAD.MOV R10, RZ, RZ, -R10 ;  /* 0x000000ffff0a8224 */ /* 0x000fe200078e0a0a */
[----:B------:R-:W-:Y:S01]  /*19c0*/  ISETP.GE.AND P4, PT, R16, RZ, PT ;  /* 0x000000ff1000720c */ /* 0x000fe20003f86270 */
[----:B------:R-:W-:Y:S01]  /*19d0*/  @!P5 IMAD.MOV R12, RZ, RZ, -R12 ;  /* 0x000000ffff0cd224 */ /* 0x000fe200078e0a0c */
[----:B------:R-:W-:Y:S01]  /*19e0*/  LOP3.LUT R16, R2, 0x1a, RZ, 0xfc, !PT ;  /* 0x0000001a02107812 */ /* 0x000fe200078efcff */
[----:B------:R-:W-:Y:S01]  /*19f0*/  @!P1 IMAD.MOV R13, RZ, RZ, -R13 ;  /* 0x000000ffff0d9224 */ /* 0x000fe200078e0a0d */
[----:B------:R-:W-:Y:S01]  /*1a00*/  ISETP.GE.AND P0, PT, R20, RZ, PT ;  /* 0x000000ff1400720c */ /* 0x000fe20003f06270 */
[----:B------:R-:W-:Y:S01]  /*1a10*/  @!P2 IMAD.IADD R4, R4, 0x1, -R0 ;  /* 0x000000010404a824 */ /* 0x000fe200078e0a00 */
[----:B------:R-:W-:Y:S01]  /*1a20*/  ISETP.GE.AND P5, PT, R16, RZ, PT ;  /* 0x000000ff1000720c */ /* 0x000fe20003fa6270 */
[----:B------:R-:W-:Y:S01]  /*1a30*/  STL [R1+0xf48], R10 ;  /* 0x000f480a01007387 */ /* 0x000fe20000100800 */
[----:B------:R-:W-:Y:S01]  /*1a40*/  IABS R16, R16 ;  /* 0x0000001000107213 */ /* 0x000fe20000000000 */
[----:B------:R-:W-:Y:S01]  /*1a50*/  IMAD.MOV.U32 R22, RZ, RZ, R4 ;  /* 0x000000ffff167224 */ /* 0x000fe200078e0004 */
[----:B------:R-:W-:Y:S01]  /*1a60*/  ISETP.GE.AND P1, PT, R17, RZ, PT ;  /* 0x000000ff1100720c */ /* 0x000fe20003f26270 */
[----:B------:R-:W-:Y:S01]  /*1a70*/  @!P6 IMAD.IADD R14, R14, 0x1, -R0 ;  /* 0x000000010e0ee824 */ /* 0x000fe200078e0a00 */
[----:B------:R-:W-:Y:S01]  /*1a80*/  ISETP.GT.U32.AND P6, PT, R0, R15, PT ;  /* 0x0000000f0000720c */ /* 0x000fe20003fc4070 */
[----:B------:R-:W-:Y:S01]  /*1a90*/  IMAD.HI.U32 R21, R3, R16, RZ ;  /* 0x0000001003157227 */ /* 0x000fe200078e00ff */
[----:B------:R-:W-:-:S02]  /*1aa0*/  IABS R17, R17 ;  /* 0x0000001100117213 */ /* 0x000fc40000000000 */
[----:B------:R-:W-:Y:S01]  /*1ab0*/  ISETP.GE.AND P2, PT, R18, RZ, PT ;  /* 0x000000ff1200720c */ /* 0x000fe20003f46270 */
[----:B------:R-:W-:Y:S01]  /*1ac0*/  IMAD.MOV R21, RZ, RZ, -R21 ;  /* 0x000000ffff157224 */ /* 0x000fe200078e0a15 */
[----:B------:R-:W-:Y:S01]  /*1ad0*/  IABS R18, R18 ;  /* 0x0000001200127213 */ /* 0x000fe20000000000 */
[----:B------:R-:W-:Y:S01]  /*1ae0*/  @!P3 IMAD.MOV R14, RZ, RZ, -R14 ;  /* 0x000000ffff0eb224 */ /* 0x000fe200078e0a0e */
[----:B------:R-:W-:Y:S01]  /*1af0*/  IABS R20, R28 ;  /* 0x0000001c00147213 */ /* 0x000fe20000000000 */
[----:B------:R-:W-:Y:S02]  /*1b00*/  IMAD R16, R0, R21, R16 ;  /* 0x0000001500107224 */ /* 0x000fe400078e0210 */
[----:B------:R-:W-:-:S03]  /*1b10*/  IMAD.HI.U32 R4, R3, R17, RZ ;  /* 0x0000001103047227 */ /* 0x000fc600078e00ff */
[C---:B------:R-:W-:Y:S01]  /*1b20*/  ISETP.GT.U32.AND P3, PT, R0.reuse, R16, PT ;  /* 0x000000100000720c */ /* 0x040fe20003f64070 */
[----:B------:R-:W-:Y:S02]  /*1b30*/  @!P6 IMAD.IADD R15, R15, 0x1, -R0 ;  /* 0x000000010f0fe824 */ /* 0x000fe400078e0a00 */
[----:B------:R-:W-:Y:S02]  /*1b40*/  IMAD.MOV R4, RZ, RZ, -R4 ;  /* 0x000000ffff047224 */ /* 0x000fe400078e0a04 */
[----:B------:R-:W-:Y:S01]  /*1b50*/  @!P0 IMAD.MOV R22, RZ, RZ, -R22 ;  /* 0x000000ffff168224 */ /* 0x000fe200078e0a16 */
[C---:B------:R-:W-:Y:S01]  /*1b60*/  ISETP.GT.U32.AND P6, PT, R0.reuse, R15, PT ;  /* 0x0000000f0000720c */ /* 0x040fe20003fc4070 */
[----:B------:R-:W-:Y:S01]  /*1b70*/  IMAD R17, R0, R4, R17 ;  /* 0x0000000400117224 */ /* 0x000fe200078e0211 */
[----:B------:R-:W-:Y:S01]  /*1b80*/  ISETP.GE.AND P0, PT, R19, RZ, PT ;  /* 0x000000ff1300720c */ /* 0x000fe20003f06270 */
[----:B------:R-:W-:Y:S01]  /*1b90*/  IMAD.HI.U32 R4, R3, R20, RZ ;  /* 0x0000001403047227 */ /* 0x000fe200078e00ff */
[----:B------:R-:W-:Y:S01]  /*1ba0*/  IABS R19, R19 ;  /* 0x0000001300137213 */ /* 0x000fe20000000000 */
[----:B------:R0:W-:Y:S02]  /*1bb0*/  STL [R1+0x18], R22 ;  /* 0x0000181601007387 */ /* 0x0001e40000100800 */
[----:B------:R-:W-:-:S02]  /*1bc0*/  @!P3 IMAD.IADD R16, R16, 0x1, -R0 ;  /* 0x000000011010b824 */ /* 0x000fc400078e0a00 */
[----:B------:R-:W-:Y:S01]  /*1bd0*/  IMAD.HI.U32 R21, R3, R19, RZ ;  /* 0x0000001303157227 */ /* 0x000fe200078e00ff */
[----:B------:R1:W-:Y:S02]  /*1be0*/  STL [R1+0x2c], R6 ;  /* 0x00002c0601007387 */ /* 0x0003e40000100800 */
[C---:B------:R-:W-:Y:S01]  /*1bf0*/  ISETP.GT.U32.AND P3, PT, R0.reuse, R16, PT ;  /* 0x000000100000720c */ /* 0x040fe20003f64070 */
[----:B------:R-:W-:Y:S01]  /*1c00*/  @!P6 IMAD.IADD R15, R15, 0x1, -R0 ;  /* 0x000000010f0fe824 */ /* 0x000fe200078e0a00 */
[----:B------:R-:W-:Y:S01]  /*1c10*/  ISETP.GT.U32.AND P6, PT, R0, R17, PT ;  /* 0x000000110000720c */ /* 0x000fe20003fc4070 */
[----:B0-----:R-:W-:-:S04]  /*1c20*/  IMAD.HI.U32 R22, R3, R18, RZ ;  /* 0x0000001203167227 */ /* 0x001fc800078e00ff */
[----:B------:R-:W-:Y:S02]  /*1c30*/  IMAD.MOV R22, RZ, RZ, -R22 ;  /* 0x000000ffff167224 */ /* 0x000fe400078e0a16 */
[----:B------:R-:W-:Y:S02]  /*1c40*/  IMAD.MOV R21, RZ, RZ, -R21 ;  /* 0x000000ffff157224 */ /* 0x000fe400078e0a15 */
[C---:B------:R-:W-:Y:S01]  /*1c50*/  IMAD R18, R0.reuse, R22, R18 ;  /* 0x0000001600127224 */ /* 0x040fe200078e0212 */
[----:B------:R-:W-:Y:S01]  /*1c60*/  IABS R22, R9 ;  /* 0x0000000900167213 */ /* 0x000fe20000000000 */
[----:B------:R-:W-:Y:S01]  /*1c70*/  IMAD R19, R0, R21, R19 ;  /* 0x0000001500137224 */ /* 0x000fe200078e0213 */
[----:B------:R-:W-:Y:S01]  /*1c80*/  IABS R21, R6 ;  /* 0x0000000600157213 */ /* 0x000fe20000000000 */
[--C-:B------:R-:W-:Y:S01]  /*1c90*/  @!P3 IMAD.IADD R16, R16, 0x1, -R0.reuse ;  /* 0x000000011010b824 */ /* 0x100fe200078e0a00 */
[C---:B------:R-:W-:Y:S01]  /*1ca0*/  ISETP.GT.U32.AND P3, PT, R0.reuse, R18, PT ;  /* 0x000000120000720c */ /* 0x040fe20003f64070 */
[----:B------:R-:W-:Y:S01]  /*1cb0*/  @!P6 IMAD.IADD R17, R17, 0x1, -R0 ;  /* 0x000000011111e824 */ /* 0x000fe200078e0a00 */
[----:B------:R-:W-:Y:S01]  /*1cc0*/  ISETP.GT.U32.AND P6, PT, R0, R19, PT ;  /* 0x000000130000720c */ /* 0x000fe20003fc4070 */
[----:B------:R-:W-:-:S02]  /*1cd0*/  IMAD.MOV R4, RZ, RZ, -R4 ;  /* 0x000000ffff047224 */ /* 0x000fc400078e0a04 */
[----:B------:R-:W-:Y:S02]  /*1ce0*/  @!P4 IMAD.MOV R15, RZ, RZ, -R15 ;  /* 0x000000ffff0fc224 */ /* 0x000fe400078e0a0f */
[----:B------:R-:W-:Y:S02]  /*1cf0*/  IMAD R20, R0, R4, R20 ;  /* 0x0000000400147224 */ /* 0x000fe400078e0214 */
[----:B------:R-:W-:-:S04]  /*1d00*/  IMAD.HI.U32 R4, R3, R21, RZ ;  /* 0x0000001503047227 */ /* 0x000fc800078e00ff */
[--C-:B------:R-:W-:Y:S01]  /*1d10*/  @!P3 IMAD.IADD R18, R18, 0x1, -R0.reuse ;  /* 0x000000011212b824 */ /* 0x100fe200078e0a00 */
[C---:B------:R-:W-:Y:S01]  /*1d20*/  ISETP.GT.U32.AND P3, PT, R0.reuse, R17, PT ;  /* 0x000000110000720c */ /* 0x040fe20003f64070 */
[----:B------:R-:W-:Y:S02]  /*1d30*/  @!P6 IMAD.IADD R19, R19, 0x1, -R0 ;  /* 0x000000011313e824 */ /* 0x000fe400078e0a00 */
[----:B------:R-:W-:Y:S01]  /*1d40*/  IMAD.HI.U32 R24, R3, R22, RZ ;  /* 0x0000001603187227 */ /* 0x000fe200078e00ff */
[C---:B------:R-:W-:Y:S02]  /*1d50*/  ISETP.GT.U32.AND P4, PT, R0.reuse, R18, PT ;  /* 0x000000120000720c */ /* 0x040fe40003f84070 */
[----:B------:R-:W-:Y:S01]  /*1d60*/  ISETP.GT.U32.AND P6, PT, R0, R19, PT ;  /* 0x000000130000720c */ /* 0x000fe20003fc4070 */
[----:B------:R-:W-:Y:S02]  /*1d70*/  IMAD.MOV R4, RZ, RZ, -R4 ;  /* 0x000000ffff047224 */ /* 0x000fe400078e0a04 */
[----:B------:R-:W-:-:S02]  /*1d80*/  IMAD.MOV R24, RZ, RZ, -R24 ;  /* 0x000000ffff187224 */ /* 0x000fc400078e0a18 */
[----:B------:R-:W-:Y:S02]  /*1d90*/  IMAD R21, R0, R4, R21 ;  /* 0x0000000400157224 */ /* 0x000fe400078e0215 */
[----:B------:R-:W-:Y:S02]  /*1da0*/  IMAD.MOV.U32 R7, RZ, RZ, R26 ;  /* 0x000000ffff077224 */ /* 0x000fe400078e001a */
[----:B------:R-:W-:-:S04]  /*1db0*/  IMAD.HI.U32 R26, R3, R23, RZ ;  /* 0x00000017031a7227 */ /* 0x000fc800078e00ff */
[----:B-1----:R-:W-:-:S04]  /*1dc0*/  IMAD.HI.U32 R6, R3, R25, RZ ;  /* 0x0000001903067227 */ /* 0x002fc800078e00ff */
[C---:B------:R-:W-:Y:S02]  /*1dd0*/  IMAD R22, R0.reuse, R24, R22 ;  /* 0x0000001800167224 */ /* 0x040fe400078e0216 */
[----:B------:R-:W-:Y:S01]  /*1de0*/  @!P5 IMAD.MOV R16, RZ, RZ, -R16 ;  /* 0x000000ffff10d224 */ /* 0x000fe200078e0a10 */
[----:B------:R-:W-:Y:S01]  /*1df0*/  ISETP.GT.U32.AND P5, PT, R0, R20, PT ;  /* 0x000000140000720c */ /* 0x000fe20003fa4070 */
[----:B------:R-:W-:Y:S01]  /*1e00*/  @!P4 IMAD.IADD R18, R18, 0x1, -R0 ;  /* 0x000000011212c824 */ /* 0x000fe200078e0a00 */
[----:B------:R-:W-:Y:S01]  /*1e10*/  ISETP.GT.U32.AND P4, PT, R0, R21, PT ;  /* 0x000000150000720c */ /* 0x000fe20003f84070 */
[----:B------:R-:W-:Y:S02]  /*1e20*/  IMAD.MOV R4, RZ, RZ, -R26 ;  /* 0x000000ffff047224 */ /* 0x000fe400078e0a1a */
[----:B------:R-:W-:Y:S01]  /*1e30*/  IMAD.MOV R24, RZ, RZ, -R6 ;  /* 0x000000ffff187224 */ /* 0x000fe200078e0a06 */
[----:B------:R-:W-:Y:S01]  /*1e40*/  LOP3.LUT R6, R2, 0x6, RZ, 0xfc, !PT ;  /* 0x0000000602067812 */ /* 0x000fe200078efcff */
[----:B------:R-:W-:-:S04]  /*1e50*/  IMAD.HI.U32 R26, R3, R7, RZ ;  /* 0x00000007031a7227 */ /* 0x000fc800078e00ff */
[----:B------:R-:W-:Y:S01]  /*1e60*/  @!P6 IMAD.IADD R19, R19, 0x1, -R0 ;  /* 0x000000011313e824 */ /* 0x000fe200078e0a00 */
[C---:B------:R-:W-:Y:S01]  /*1e70*/  ISETP.GT.U32.AND P6, PT, R0.reuse, R22, PT ;  /* 0x000000160000720c */ /* 0x040fe20003fc4070 */
[----:B------:R-:W-:Y:S01]  /*1e80*/  IMAD R23, R0, R4, R23 ;  /* 0x0000000400177224 */ /* 0x000fe200078e0217 */
[----:B------:R-:W-:Y:S01]  /*1e90*/  LOP3.LUT R4, R2, 0x4, RZ, 0xfc, !PT ;  /* 0x0000000402047812 */ /* 0x000fe200078efcff */
[----:B------:R-:W-:Y:S01]  /*1ea0*/  IMAD R24, R0, R24, R25 ;  /* 0x0000001800187224 */ /* 0x000fe200078e0219 */
[----:B------:R0:W-:Y:S01]  /*1eb0*/  STL [R1+0x24], R6 ;  /* 0x0000240601007387 */ /* 0x0001e20000100800 */
[----:B------:R-:W-:Y:S01]  /*1ec0*/  IMAD.MOV R25, RZ, RZ, -R26 ;  /* 0x000000ffff197224 */ /* 0x000fe200078e0a1a */
[----:B------:R-:W-:Y:S01]  /*1ed0*/  IABS R26, R6 ;  /* 0x00000006001a7213 */ /* 0x000fe20000000000 */
[--C-:B------:R-:W-:Y:S01]  /*1ee0*/  @!P5 IMAD.IADD R20, R20, 0x1, -R0.reuse ;  /* 0x000000011414d824 */ /* 0x100fe200078e0a00 */
[----:B------:R1:W-:Y:S01]  /*1ef0*/  STL [R1+0x20], R4 ;  /* 0x0000200401007387 */ /* 0x0003e20000100800 */
[----:B------:R-:W-:Y:S01]  /*1f00*/  @!P3 IMAD.IADD R17, R17, 0x1, -R0 ;  /* 0x000000011111b824 */ /* 0x000fe200078e0a00 */
[----:B------:R-:W-:Y:S01]  /*1f10*/  ISETP.GT.U32.AND P5, PT, R0, R23, PT ;  /* 0x000000170000720c */ /* 0x000fe20003fa4070 */
[----:B------:R-:W-:Y:S01]  /*1f20*/  IMAD.HI.U32 R10, R3, R26, RZ ;  /* 0x0000001a030a7227 */ /* 0x000fe200078e00ff */
[----:B------:R-:W-:-:S02]  /*1f30*/  ISETP.GE.AND P3, PT, R2, RZ, PT ;  /* 0x000000ff0200720c */ /* 0x000fc40003f66270 */
[----:B0-----:R-:W-:Y:S01]  /*1f40*/  LOP3.LUT R6, R2, 0x2, RZ, 0xfc, !PT ;  /* 0x0000000202067812 */ /* 0x001fe200078efcff */
[--C-:B------:R-:W-:Y:S01]  /*1f50*/  @!P4 IMAD.IADD R21, R21, 0x1, -R0.reuse ;  /* 0x000000011515c824 */ /* 0x100fe200078e0a00 */
[C---:B------:R-:W-:Y:S01]  /*1f60*/  ISETP.GT.U32.AND P4, PT, R0.reuse, R24, PT ;  /* 0x000000180000720c */ /* 0x040fe20003f84070 */
[----:B------:R-:W-:Y:S01]  /*1f70*/  IMAD R25, R0, R25, R7 ;  /* 0x0000001900197224 */ /* 0x000fe200078e0207 */
[----:B-1----:R-:W-:Y:S01]  /*1f80*/  IABS R4, R4 ;  /* 0x0000000400047213 */ /* 0x002fe20000000000 */
[----:B------:R-:W-:Y:S01]  /*1f90*/  @!P6 IMAD.IADD R22, R22, 0x1, -R0 ;  /* 0x000000011616e824 */ /* 0x000fe200078e0a00 */
[----:B------:R-:W-:Y:S01]  /*1fa0*/  IABS R7, R2 ;  /* 0x0000000200077213 */ /* 0x000fe20000000000 */
[----:B------:R-:W-:Y:S01]  /*1fb0*/  IMAD.MOV R2, RZ, RZ, -R10 ;  /* 0x000000ffff027224 */ /* 0x000fe200078e0a0a */
[----:B------:R-:W-:Y:S01]  /*1fc0*/  ISETP.GT.U32.AND P6, PT, R0, R20, PT ;  /* 0x000000140000720c */ /* 0x000fe20003fc4070 */
[----:B------:R-:W-:-:S04]  /*1fd0*/  IMAD.HI.U32 R8, R3, R4, RZ ;  /* 0x0000000403087227 */ /* 0x000fc800078e00ff */
[----:B------:R-:W-:Y:S01]  /*1fe0*/  @!P1 IMAD.MOV R17, RZ, RZ, -R17 ;  /* 0x000000ffff119224 */ /* 0x000fe200078e0a11 */
[C---:B------:R-:W-:Y:S01]  /*1ff0*/  ISETP.GT.U32.AND P1, PT, R0.reuse, R21, PT ;  /* 0x000000150000720c */ /* 0x040fe20003f24070 */
[C---:B------:R-:W-:Y:S02]  /*2000*/  IMAD R26, R0.reuse, R2, R26 ;  /* 0x00000002001a7224 */ /* 0x040fe400078e021a */
[----:B------:R-:W-:Y:S01]  /*2010*/  IMAD.MOV.U32 R10, RZ, RZ, R7 ;  /* 0x000000ffff0a7224 */ /* 0x000fe200078e0007 */
[----:B------:R-:W-:Y:S01]  /*2020*/  IABS R7, R6 ;  /* 0x0000000600077213 */ /* 0x000fe20000000000 */
[----:B------:R-:W-:Y:S02]  /*2030*/  IMAD.MOV R2, RZ, RZ, -R8 ;  /* 0x000000ffff027224 */ /* 0x000fe400078e0a08 */
[----:B------:R-:W-:Y:S01]  /*2040*/  @!P5 IMAD.IADD R23, R23, 0x1, -R0 ;  /* 0x000000011717d824 */ /* 0x000fe200078e0a00 */
[C---:B------:R-:W-:Y:S01]  /*2050*/  ISETP.GT.U32.AND P5, PT, R0.reuse, R22, PT ;  /* 0x000000160000720c */ /* 0x040fe20003fa4070 */
[----:B------:R-:W-:-:S02]  /*2060*/  IMAD R2, R0, R2, R4 ;  /* 0x0000000200027224 */ /* 0x000fc400078e0204 */
[----:B------:R-:W-:Y:S02]  /*2070*/  IMAD.MOV.U32 R4, RZ, RZ, R7 ;  /* 0x000000ffff047224 */ /* 0x000fe400078e0007 */
[----:B------:R-:W-:-:S04]  /*2080*/  IMAD.HI.U32 R7, R3, R10, RZ ;  /* 0x0000000a03077227 */ /* 0x000fc800078e00ff */
[----:B------:R-:W-:Y:S02]  /*2090*/  @!P4 IMAD.IADD R24, R24, 0x1, -R0 ;  /* 0x000000011818c824 */ /* 0x000fe400078e0a00 */
[----:B------:R-:W-:Y:S01]  /*20a0*/  @!P2 IMAD.MOV R18, RZ, RZ, -R18 ;  /* 0x000000ffff12a224 */ /* 0x000fe200078e0a12 */
[----:B------:R-:W-:Y:S01]  /*20b0*/  ISETP.GT.U32.AND P2, PT, R0, R23, PT ;  /* 0x000000170000720c */ /* 0x000fe20003f44070 */
[--C-:B------:R-:W-:Y:S01]  /*20c0*/  @!P6 IMAD.IADD R20, R20, 0x1, -R0.reuse ;  /* 0x000000011414e824 */ /* 0x100fe200078e0a00 */
[C---:B------:R-:W-:Y:S01]  /*20d0*/  ISETP.GT.U32.AND P6, PT, R0.reuse, R25, PT ;  /* 0x000000190000720c */ /* 0x040fe20003fc4070 */
[----:B------:R-:W-:Y:S01]  /*20e0*/  IMAD.MOV R8, RZ, RZ, -R7 ;  /* 0x000000ffff087224 */ /* 0x000fe200078e0a07 */
[C---:B------:R-:W-:Y:S01]  /*20f0*/  ISETP.GT.U32.AND P4, PT, R0.reuse, R24, PT ;  /* 0x000000180000720c */ /* 0x040fe20003f84070 */
[----:B------:R-:W-:Y:S01]  /*2100*/  @!P1 IMAD.IADD R21, R21, 0x1, -R0 ;  /* 0x0000000115159824 */ /* 0x000fe200078e0a00 */
[----:B------:R-:W-:Y:S01]  /*2110*/  ISETP.GT.U32.AND P1, PT, R0, R26, PT ;  /* 0x0000001a0000720c */ /* 0x000fe20003f24070 */
[----:B------:R-:W-:-:S04]  /*2120*/  IMAD.HI.U32 R7, R3, R4, RZ ;  /* 0x0000000403077227 */ /* 0x000fc800078e00ff */
[----:B------:R-:W-:Y:S02]  /*2130*/  IMAD.MOV R7, RZ, RZ, -R7 ;  /* 0x000000ffff077224 */ /* 0x000fe400078e0a07 */
[C---:B------:R-:W-:Y:S02]  /*2140*/  IMAD R3, R0.reuse, R8, R10 ;  /* 0x0000000800037224 */ /* 0x040fe400078e020a */
[----:B------:R-:W-:Y:S01]  /*2150*/  IMAD R4, R0, R7, R4 ;  /* 0x0000000700047224 */ /* 0x000fe200078e0204 */
[----:B------:R-:W2:Y:S01]  /*2160*/  LDL.LU R10, [R1+0xf48] ;  /* 0x000f4800010a7983 */ /* 0x000ea20000300800 */
[--C-:B------:R-:W-:Y:S01]  /*2170*/  @!P5 IMAD.IADD R22, R22, 0x1, -R0.reuse ;  /* 0x000000011616d824 */ /* 0x100fe200078e0a00 */
[C---:B------:R-:W-:Y:S01]  /*2180*/  ISETP.GT.U32.AND P5, PT, R0.reuse, R3, PT ;  /* 0x000000030000720c */ /* 0x040fe20003fa4070 */
[--C-:B------:R-:W-:Y:S01]  /*2190*/  @!P2 IMAD.IADD R23, R23, 0x1, -R0.reuse ;  /* 0x000000011717a824 */ /* 0x100fe200078e0a00 */
[C---:B------:R-:W-:Y:S01]  /*21a0*/  ISETP.GT.U32.AND P2, PT, R0.reuse, R2, PT ;  /* 0x000000020000720c */ /* 0x040fe20003f44070 */
[--C-:B------:R-:W-:Y:S01]  /*21b0*/  @!P6 IMAD.IADD R25, R25, 0x1, -R0.reuse ;  /* 0x000000011919e824 */ /* 0x100fe200078e0a00 */
[----:B------:R-:W-:Y:S01]  /*21c0*/  ISETP.GT.U32.AND P6, PT, R0, R4, PT ;  /* 0x000000040000720c */ /* 0x000fe20003fc4070 */
[--C-:B------:R-:W-:Y:S01]  /*21d0*/  @!P4 IMAD.IADD R24, R24, 0x1, -R0.reuse ;  /* 0x000000011818c824 */ /* 0x100fe200078e0a00 */
[----:B------:R-:W0:Y:S01]  /*21e0*/  S2R R8, SR_TID.X ;  /* 0x0000000000087919 */ /* 0x000e220000002100 */
[----:B------:R-:W-:Y:S01]  /*21f0*/  @!P1 IMAD.IADD R26, R26, 0x1, -R0 ;  /* 0x000000011a1a9824 */ /* 0x000fe200078e0a00 */
[----:B------:R-:W-:-:S02]  /*2200*/  ISETP.GE.AND P4, PT, R28, RZ, PT ;  /* 0x000000ff1c00720c */ /* 0x000fc40003f86270 */
[----:B------:R-:W3:Y:S01]  /*2210*/  LDL.LU R0, [R1+0x2c] ;  /* 0x00002c0001007983 */ /* 0x000ee20000300800 */
[----:B------:R-:W-:Y:S01]  /*2220*/  @!P0 IMAD.MOV R19, RZ, RZ, -R19 ;  /* 0x000000ffff138224 */ /* 0x000fe200078e0a13 */
[C---:B0-----:R-:W-:Y:S01]  /*2230*/  LOP3.LUT R7, R8.reuse, 0x7, RZ, 0xc0, !PT ;  /* 0x0000000708077812 */ /* 0x041fe200078ec0ff */
[----:B------:R-:W-:-:S08]  /*2240*/  IMAD.SHL.U32 R28, R8, 0x2, RZ ;  /* 0x00000002081c7824 */ /* 0x000fd000078e00ff */
[----:B------:R-:W-:Y:S01]  /*2250*/  @!P4 IMAD.MOV R20, RZ, RZ, -R20 ;  /* 0x000000ffff14c224 */ /* 0x000fe200078e0a14 */
[----:B---3--:R-:W-:Y:S02]  /*2260*/  ISETP.GE.AND P1, PT, R0, RZ, PT ;  /* 0x000000ff0000720c */ /* 0x008fe40003f26270 */
[----:B------:R-:W-:-:S05]  /*2270*/  IABS R0, c[0x0][0x17c] ;  /* 0x00005f0000007a13 */ /* 0x000fca0000000000 */
[----:B------:R-:W-:Y:S02]  /*2280*/  @!P5 IMAD.IADD R3, R3, 0x1, -R0 ;  /* 0x000000010303d824 */ /* 0x000fe400078e0a00 */
[----:B------:R-:W-:-:S05]  /*2290*/  IMAD R0, R7, 0x110, RZ ;  /* 0x0000011007007824 */ /* 0x000fca00078e02ff */
[----:B------:R-:W-:Y:S02]  /*22a0*/  LOP3.LUT R0, R0, 0x30, R28, 0x78, !PT ;  /* 0x0000003000007812 */ /* 0x000fe400078e781c */
[----:B------:R-:W-:-:S04]  /*22b0*/  IABS R0, c[0x0][0x17c] ;  /* 0x00005f0000007a13 */ /* 0x000fc80000000000 */
[----:B------:R-:W-:Y:S01]  /*22c0*/  ISETP.GT.U32.AND P0, PT, R0, R25, PT ;  /* 0x000000190000720c */ /* 0x000fe20003f04070 */
[--C-:B------:R-:W-:Y:S01]  /*22d0*/  @!P2 IMAD.IADD R2, R2, 0x1, -R0.reuse ;  /* 0x000000010202a824 */ /* 0x100fe200078e0a00 */
[----:B------:R-:W-:Y:S02]  /*22e0*/  ISETP.GE.AND P5, PT, R9, RZ, PT ;  /* 0x000000ff0900720c */ /* 0x000fe40003fa6270 */
[----:B------:R-:W-:Y:S02]  /*22f0*/  ISETP.GE.AND P2, PT, R29, RZ, PT ;  /* 0x000000ff1d00720c */ /* 0x000fe40003f46270 */
[----:B------:R-:W-:Y:S02]  /*2300*/  ISETP.GT.U32.AND P4, PT, R0, R26, PT ;  /* 0x0000001a0000720c */ /* 0x000fe40003f84070 */
[----:B------:R-:W-:Y:S01]  /*2310*/  LOP3.LUT R28, R28, 0x10, RZ, 0xc0, !PT ;  /* 0x000000101c1c7812 */ /* 0x000fe200078ec0ff */
[----:B------:R-:W-:Y:S01]  /*2320*/  @!P6 IMAD.IADD R4, R4, 0x1, -R0 ;  /* 0x000000010404e824 */ /* 0x000fe200078e0a00 */
[----:B------:R-:W3:Y:S02]  /*2330*/  LDL.LU R9, [R1+0xf44] ;  /* 0x000f440001097983 */ /* 0x000ee40000300800 */
[----:B------:R-:W-:Y:S01]  /*2340*/  LOP3.LUT R28, R28, 0xe0, R8, 0xf8, !PT ;  /* 0x000000e01c1c7812 */ /* 0x000fe200078ef808 */
[----:B------:R-:W-:Y:S01]  /*2350*/  @!P0 IMAD.IADD R25, R25, 0x1, -R0 ;  /* 0x0000000119198824 */ /* 0x000fe200078e0a00 */
[----:B------:R-:W-:Y:S01]  /*2360*/  ISETP.GE.AND P0, PT, R5, RZ, PT ;  /* 0x000000ff0500720c */ /* 0x000fe20003f06270 */
[----:B------:R-:W-:Y:S01]  /*2370*/  IMAD.SHL.U32 R5, R8, 0x200, RZ ;  /* 0x0000020008057824 */ /* 0x000fe200078e00ff */
[----:B------:R-:W-:-:S02]  /*2380*/  ISETP.GE.AND P6, PT, R27, RZ, PT ;  /* 0x000000ff1b00720c */ /* 0x000fc40003fc6270 */
[----:B------:R-:W4:Y:S01]  /*2390*/  LDL.LU R27, [R1+0x8] ;  /* 0x00000800011b7983 */ /* 0x000f220000300800 */
[----:B------:R-:W-:Y:S01]  /*23a0*/  @!P1 IMAD.MOV R21, RZ, RZ, -R21 ;  /* 0x000000ffff159224 */ /* 0x000fe200078e0a15 */
[C---:B------:R-:W-:Y:S01]  /*23b0*/  ISETP.GT.U32.AND P1, PT, R0.reuse, R3, PT ;  /* 0x000000030000720c */ /* 0x040fe20003f24070 */
[----:B------:R-:W-:Y:S01]  /*23c0*/  @!P5 IMAD.MOV R22, RZ, RZ, -R22 ;  /* 0x000000ffff16d224 */ /* 0x000fe200078e0a16 */
[----:B------:R-:W5:Y:S01]  /*23d0*/  LDL.LU R28, [R1+0x4] ;  /* 0x00000400011c7983 */ /* 0x000f620000300800 */
[----:B------:R-:W-:Y:S01]  /*23e0*/  @!P2 IMAD.MOV R23, RZ, RZ, -R23 ;  /* 0x000000ffff17a224 */ /* 0x000fe200078e0a17 */
[----:B------:R-:W-:Y:S01]  /*23f0*/  ISETP.GT.U32.AND P5, PT, R0, R2, PT ;  /* 0x000000020000720c */ /* 0x000fe20003fa4070 */
[----:B------:R-:W-:Y:S01]  /*2400*/  @!P4 IMAD.IADD R26, R26, 0x1, -R0 ;  /* 0x000000011a1ac824 */ /* 0x000fe200078e0a00 */
[----:B------:R-:W2:Y:S01]  /*2410*/  LDL.LU R29, [R1] ;  /* 0x00000000011d7983 */ /* 0x000ea20000300800 */
[----:B------:R-:W-:-:S03]  /*2420*/  ISETP.GT.U32.AND P2, PT, R0, R4, PT ;  /* 0x000000040000720c */ /* 0x000fc60003f44070 */
[----:B------:R0:W-:Y:S04]  /*2430*/  STL [R1+0xef0], R5 ;  /* 0x000ef00501007387 */ /* 0x0001e80000100800 */
[----:B------:R-:W2:Y:S02]  /*2440*/  LDL.LU R0, [R1+0x24] ;  /* 0x0000240001007983 */ /* 0x000ea40000300800 */
[----:B--2---:R-:W-:Y:S02]  /*2450*/  ISETP.GE.AND P4, PT, R0, RZ, PT ;  /* 0x000000ff0000720c */ /* 0x004fe40003f86270 */
[----:B------:R-:W-:-:S05]  /*2460*/  IABS R0, c[0x0][0x17c] ;  /* 0x00005f0000007a13 */ /* 0x000fca0000000000 */
[----:B------:R-:W-:Y:S02]  /*2470*/  @!P1 IMAD.IADD R3, R3, 0x1, -R0 ;  /* 0x0000000103039824 */ /* 0x000fe400078e0a00 */
[----:B------:R-:W2:Y:S01]  /*2480*/  LDL.LU R0, [R1+0x20] ;  /* 0x0000200001007983 */ /* 0x000ea20000300800 */
[----:B------:R-:W-:Y:S01]  /*2490*/  IMAD R7, R7, 0x410, RZ ;  /* 0x0000041007077824 */ /* 0x000fe200078e02ff */
[----:B0-----:R-:W-:Y:S01]  /*24a0*/  LOP3.LUT R5, R5, 0x2000, RZ, 0xc0, !PT ;  /* 0x0000200005057812 */ /* 0x001fe200078ec0ff */
[----:B------:R-:W-:Y:S01]  /*24b0*/  @!P6 IMAD.MOV R24, RZ, RZ, -R24 ;  /* 0x000000ffff18e224 */ /* 0x000fe200078e0a18 */
[----:B--2---:R-:W-:Y:S02]  /*24c0*/  ISETP.GE.AND P1, PT, R0, RZ, PT ;  /* 0x000000ff0000720c */ /* 0x004fe40003f26270 */
[----:B------:R-:W-:-:S05]  /*24d0*/  IABS R0, c[0x0][0x17c] ;  /* 0x00005f0000007a13 */ /* 0x000fca0000000000 */
[----:B------:R-:W-:Y:S02]  /*24e0*/  @!P5 IMAD.IADD R2, R2, 0x1, -R0 ;  /* 0x000000010202d824 */ /* 0x000fe400078e0a00 */
[----:B------:R-:W-:-:S05]  /*24f0*/  IMAD.SHL.U32 R0, R8, 0x2, RZ ;  /* 0x0000000208007824 */ /* 0x000fca00078e00ff */
[----:B------:R-:W-:-:S04]  /*2500*/  LOP3.LUT R0, R0, 0x10, RZ, 0xc0, !PT ;  /* 0x0000001000007812 */ /* 0x000fc800078ec0ff */
[----:B------:R-:W-:Y:S02]  /*2510*/  LOP3.LUT R0, R0, 0xe0, R8, 0xf8, !PT ;  /* 0x000000e000007812 */ /* 0x000fe400078ef808 */
[----:B------:R-:W2:Y:S02]  /*2520*/  LDL.LU R8, [R1+0xf40] ;  /* 0x000f400001087983 */ /* 0x000ea40000300800 */
[----:B------:R-:W-:Y:S02]  /*2530*/  LOP3.LUT R0, R7, R0, RZ, 0x3c, !PT ;  /* 0x0000000007007212 */ /* 0x000fe400078e3cff */
[----:B------:R-:W2:Y:S01]  /*2540*/  LDL.LU R7, [R1+0xf3c] ;  /* 0x000f3c0001077983 */ /* 0x000ea20000300800 */
[----:B------:R-:W-:Y:S02]  /*2550*/  ISETP.GE.AND P5, PT, R6, RZ, PT ;  /* 0x000000ff0600720c */ /* 0x000fe40003fa6270 */
[----:B------:R-:W-:Y:S01]  /*2560*/  IMAD.IADD R0, R5, 0x1, R0 ;  /* 0x0000000105007824 */ /* 0x000fe200078e0200 */
[----:B------:R-:W2:Y:S04]  /*2570*/  LDL.LU R6, [R1+0xf38] ;  /* 0x000f380001067983 */ /* 0x000ea80000300800 */
[----:B------:R-:W2:Y:S04]  /*2580*/  LDL.LU R5, [R1+0xf34] ;  /* 0x000f340001057983 */ /* 0x000ea80000300800 */
[----:B------:R0:W-:Y:S02]  /*2590*/  STL [R1+0x384], R0 ;  /* 0x0003840001007387 */ /* 0x0001e40000100800 */
[----:B0-----:R-:W-:-:S05]  /*25a0*/  IABS R0, c[0x0][0x17c] ;  /* 0x00005f0000007a13 */ /* 0x001fca0000000000 */
[----:B------:R-:W-:Y:S02]  /*25b0*/  @!P2 IMAD.IADD R4, R4, 0x1, -R0 ;  /* 0x000000010404a824 */ /* 0x000fe400078e0a00 */
[----:B------:R-:W0:Y:S01]  /*25c0*/  S2R R0, SR_TID.X ;  /* 0x0000000000007919 */ /* 0x000e220000002100 */
[----:B------:R-:W-:Y:S02]  /*25d0*/  ISETP.NE.AND P2, PT, RZ, c[0x0][0x17c], PT ;  /* 0x00005f00ff007a0c */ /* 0x000fe40003f45270 */
[----:B0-----:R-:W-:-:S05]  /*25e0*/  LOP3.LUT R0, R0, 0x7f, RZ, 0xc0, !PT ;  /* 0x0000007f00007812 */ /* 0x001fca00078ec0ff */
[----:B------:R-:W-:-:S05]  /*25f0*/  IMAD R0, R0, c[0x0][0x18c], RZ ;  /* 0x0000630000007a24 */ /* 0x000fca00078e02ff */
[----:B------:R-:W-:-:S05]  /*2600*/  LEA R0, P6, R0, c[0x0][0x168], 0x1 ;  /* 0x00005a0000007a11 */ /* 0x000fca00078c08ff */
[----:B------:R0:W-:Y:S02]  /*2610*/  STL [R1+0xf0c], R0 ;  /* 0x000f0c0001007387 */ /* 0x0001e40000100800 */
[----:B0-----:R-:W-:-:S04]  /*2620*/  LOP3.LUT R0, RZ, c[0x0][0x17c], RZ, 0x33, !PT ;  /* 0x00005f00ff007a12 */ /* 0x001fc800078e33ff */
[C---:B----4-:R-:W-:Y:S02]  /*2630*/  SEL R27, R0.reuse, R27, !P2 ;  /* 0x0000001b001b7207 */ /* 0x050fe40005000000 */
[C---:B-----5:R-:W-:Y:S02]  /*2640*/  SEL R28, R0.reuse, R28, !P2 ;  /* 0x0000001c001c7207 */ /* 0x060fe40005000000 */
[C---:B------:R-:W-:Y:S01]  /*2650*/  SEL R29, R0.reuse, R29, !P2 ;  /* 0x0000001d001d7207 */ /* 0x040fe20005000000 */
[----:B------:R0:W-:Y:S04]  /*2660*/  STL [R1+0x10], R27 ;  /* 0x0000101b01007387 */ /* 0x0001e80000100800 */
[----:B0-----:R-:W4:Y:S04]  /*2670*/  LDL.LU R27, [R1+0xf30] ;  /* 0x000f3000011b7983 */ /* 0x001f280000300800 */
[----:B------:R0:W-:Y:S04]  /*2680*/  STL [R1+0xc], R28 ;  /* 0x00000c1c01007387 */ /* 0x0001e80000100800 */
[----:B0-----:R-:W5:Y:S04]  /*2690*/  LDL.LU R28, [R1+0xf2c] ;  /* 0x000f2c00011c7983 */ /* 0x001f680000300800 */
[----:B------:R0:W-:Y:S04]  /*26a0*/  STL [R1+0x8], R29 ;  /* 0x0000081d01007387 */ /* 0x0001e80000100800 */
[----:B0-----:R-:W2:Y:S02]  /*26b0*/  LDL.LU R29, [R1+0xf28] ;  /* 0x000f2800011d7983 */ /* 0x001ea40000300800 */
[----:B--2---:R-:W-:-:S02]  /*26c0*/  SEL R29, R0, R29, !P2 ;  /* 0x0000001d001d7207 */ /* 0x004fc40005000000 */
[----:B-----5:R-:W-:-:S05]  /*26d0*/  SEL R0, R0, R28, !P2 ;  /* 0x0000001c00007207 */ /* 0x020fca0005000000 */
[----:B------:R0:W-:Y:S04]  /*26e0*/  STL [R1+0xf10], R0 ;  /* 0x000f100001007387 */ /* 0x0001e80000100800 */
[----:B------:R-:W-:Y:S04]  /*26f0*/  STL [R1+0x4], R29 ;  /* 0x0000041d01007387 */ /* 0x000fe80000100800 */
[----:B0-----:R-:W2:Y:S04]  /*2700*/  LDL.LU R0, [R1+0x8] ;  /* 0x0000080001007983 */ /* 0x001ea80000300800 */
[----:B--2---:R0:W-:Y:S04]  /*2710*/  STL [R1+0xf14], R0 ;  /* 0x000f140001007387 */ /* 0x0041e80000100800 */
[----:B0-----:R-:W2:Y:S04]  /*2720*/  LDL.LU R0, [R1+0xc] ;  /* 0x00000c0001007983 */ /* 0x001ea80000300800 */
[----:B--2---:R0:W-:Y:S04]  /*2730*/  STL [R1+0xf18], R0 ;  /* 0x000f180001007387 */ /* 0x0041e80000100800 */
[----:B0-----:R-:W2:Y:S04]  /*2740*/  LDL.LU R0, [R1+0x10] ;  /* 0x0000100001007983 */ /* 0x001ea80000300800 */
[----:B--2---:R0:W-:Y:S04]  /*2750*/  STL [R1+0xf1c], R0 ;  /* 0x000f1c0001007387 */ /* 0x0041e80000100800 */
[----:B0-----:R-:W2:Y:S04]  /*2760*/  LDL.LU R0, [R1+0x44] ;  /* 0x0000440001007983 */ /* 0x001ea80000300800 */
[----:B--2---:R0:W-:Y:S04]  /*2770*/  STL [R1+0xf20], R0 ;  /* 0x000f200001007387 */ /* 0x0041e80000100800 */
[----:B0-----:R-:W2:Y:S04]  /*2780*/  LDL.LU R0, [R1+0x40] ;  /* 0x0000400001007983 */ /* 0x001ea80000300800 */
[----:B--2---:R0:W-:Y:S02]  /*2790*/  STL [R1+0xf24], R0 ;  /* 0x000f240001007387 */ /* 0x0041e40000100800 */
[----:B0-----:R-:W-:-:S04]  /*27a0*/  LOP3.LUT R0, RZ, c[0x0][0x17c], RZ, 0x33, !PT ;  /* 0x00005f00ff007a12 */ /* 0x001fc800078e33ff */
[C---:B------:R-:W-:Y:S02]  /*27b0*/  SEL R28, R0.reuse, R5, !P2 ;  /* 0x00000005001c7207 */ /* 0x040fe40005000000 */
[----:B------:R-:W2:Y:S01]  /*27c0*/  LDL.LU R5, [R1+0x18] ;  /* 0x0000180001057983 */ /* 0x000ea20000300800 */
[----:B------:R-:W-:Y:S02]  /*27d0*/  @!P0 IMAD.MOV R25, RZ, RZ, -R25 ;  /* 0x000000ffff198224 */ /* 0x000fe400078e0a19 */
[----:B------:R-:W-:Y:S02]  /*27e0*/  @!P4 IMAD.MOV R26, RZ, RZ, -R26 ;  /* 0x000000ffff1ac224 */ /* 0x000fe400078e0a1a */
[----:B------:R-:W-:Y:S02]  /*27f0*/  @!P3 IMAD.MOV R3, RZ, RZ, -R3 ;  /* 0x000000ffff03b224 */ /* 0x000fe400078e0a03 */
[----:B------:R-:W-:Y:S02]  /*2800*/  @!P1 IMAD.MOV R2, RZ, RZ, -R2 ;  /* 0x000000ffff029224 */ /* 0x000fe400078e0a02 */
[----:B------:R-:W-:Y:S01]  /*2810*/  @!P5 IMAD.MOV R4, RZ, RZ, -R4 ;  /* 0x000000ffff04d224 */ /* 0x000fe200078e0a04 */
[----:B----4-:R-:W-:-:S02]  /*2820*/  SEL R29, R0, R27, !P2 ;  /* 0x0000001b001d7207 */ /* 0x010fc40005000000 */
[C---:B------:R-:W-:Y:S02]  /*2830*/  SEL R27, R0.reuse, R6, !P2 ;  /* 0x00000006001b7207 */ /* 0x040fe40005000000 */
[C---:B------:R-:W-:Y:S02]  /*2840*/  SEL R7, R0.reuse, R7, !P2 ;  /* 0x0000000700077207 */ /* 0x040fe40005000000 */
[C---:B------:R-:W-:Y:S02]  /*2850*/  SEL R8, R0.reuse, R8, !P2 ;  /* 0x0000000800087207 */ /* 0x040fe40005000000 */
[C---:B---3--:R-:W-:Y:S02]  /*2860*/  SEL R9, R0.reuse, R9, !P2 ;  /* 0x0000000900097207 */ /* 0x048fe40005000000 */
[C---:B------:R-:W-:Y:S02]  /*2870*/  SEL R10, R0.reuse, R10, !P2 ;  /* 0x0000000a000a7207 */ /* 0x040fe40005000000 */
[----:B------:R-:W-:-:S02]  /*2880*/  SEL R11, R0, R11, !P2 ;  /* 0x0000000b000b7207 */ /* 0x000fc40005000000 */
[C---:B------:R-:W-:Y:S02]  /*2890*/  SEL R12, R0.reuse, R12, !P2 ;  /* 0x0000000c000c7207 */ /* 0x040fe40005000000 */
[C---:B------:R-:W-:Y:S02]  /*28a0*/  SEL R13, R0.reuse, R13, !P2 ;  /* 0x0000000d000d7207 */ /* 0x040fe40005000000 */
[C---:B------:R-:W-:Y:S02]  /*28b0*/  SEL R14, R0.reuse, R14, !P2 ;  /* 0x0000000e000e7207 */ /* 0x040fe40005000000 */
[C---:B------:R-:W-:Y:S02]  /*28c0*/  SEL R15, R0.reuse, R15, !P2 ;  /* 0x0000000f000f7207 */ /* 0x040fe40005000000 */
        /* <DEDUP_REMOVED lines=14> */
[----:B--2---:R-:W-:Y:S02]  /*29b0*/  SEL R5, R0, R5, !P2 ;  /* 0x0000000500057207 */ /* 0x004fe40005000000 */
[----:B------:R-:W2:Y:S04]  /*29c0*/  LDL.LU R0, [R1+0xf24] ;  /* 0x000f240001007983 */ /* 0x000ea80000300800 */
[----:B------:R-:W0:Y:S02]  /*29d0*/  S2R R2, SR_TID.X ;  /* 0x0000000000027919 */ /* 0x000e240000002100 */
[----:B0-----:R-:W-:-:S05]  /*29e0*/  LOP3.LUT R2, R2, 0x7f, RZ, 0xc0, !PT ;  /* 0x0000007f02027812 */ /* 0x001fca00078ec0ff */
[----:B------:R-:W-:-:S05]  /*29f0*/  IMAD R2, R2, c[0x0][0x18c], RZ ;  /* 0x0000630002027a24 */ /* 0x000fca00078e02ff */
[----:B------:R-:W-:-:S05]  /*2a00*/  LEA.HI.X.SX32 R2, R2, c[0x0][0x16c], 0x1, P6 ;  /* 0x00005b0002027a11 */ /* 0x000fca00030f0eff */
[----:B------:R0:W-:Y:S04]  /*2a10*/  STL [R1+0xf08], R2 ;  /* 0x000f080201007387 */ /* 0x0001e80000100800 */
[----:B0-----:R-:W3:Y:S01]  /*2a20*/  LDL.LU R2, [R1+0x4] ;  /* 0x0000040001027983 */ /* 0x001ee20000300800 */
[----:B--2---:R-:W-:-:S05]  /*2a30*/  IMAD R0, R0, c[0x0][0x184], RZ ;  /* 0x0000610000007a24 */ /* 0x004fca00078e02ff */
[----:B------:R0:W-:Y:S04]  /*2a40*/  STL [R1+0x18], R0 ;  /* 0x0000180001007387 */ /* 0x0001e80000100800 */
[----:B0-----:R-:W2:Y:S02]  /*2a50*/  LDL.LU R0, [R1+0xf20] ;  /* 0x000f200001007983 */ /* 0x001ea40000300800 */
        /* <DEDUP_REMOVED lines=11> */
[----:B0-----:R-:W2:Y:S01]  /*2b10*/  LDL.LU R0, [R1+0xf10] ;  /* 0x000f100001007983 */ /* 0x001ea20000300800 */
[----:B---3--:R-:W-:Y:S02]  /*2b20*/  IMAD R2, R2, c[0x0][0x190], RZ ;  /* 0x0000640002027a24 */ /* 0x008fe400078e02ff */
[----:B------:R-:W-:-:S03]  /*2b30*/  IMAD R7, R7, c[0x0][0x190], RZ ;  /* 0x0000640007077a24 */ /* 0x000fc600078e02ff */
[----:B------:R2:W-:Y:S01]  /*2b40*/  STL [R1+0x4], R2 ;  /* 0x0000040201007387 */ /* 0x0005e20000100800 */
[----:B------:R-:W-:Y:S02]  /*2b50*/  IMAD R8, R8, c[0x0][0x190], RZ ;  /* 0x0000640008087a24 */ /* 0x000fe400078e02ff */
[----:B------:R-:W-:Y:S02]  /*2b60*/  IMAD R9, R9, c[0x0][0x190], RZ ;  /* 0x0000640009097a24 */ /* 0x000fe400078e02ff */
[----:B------:R-:W-:Y:S02]  /*2b70*/  IMAD R10, R10, c[0x0][0x190], RZ ;  /* 0x000064000a0a7a24 */ /* 0x000fe400078e02ff */
[----:B------:R-:W-:Y:S02]  /*2b80*/  IMAD R11, R11, c[0x0][0x190], RZ ;  /* 0x000064000b0b7a24 */ /* 0x000fe400078e02ff */
[----:B--2---:R-:W-:Y:S02]  /*2b90*/  IMAD R2, R0, c[0x0][0x190], RZ ;  /* 0x0000640000027a24 */ /* 0x004fe400078e02ff */
[----:B------:R-:W2:Y:S04]  /*2ba0*/  LDL.LU R0, [R1+0xf0c] ;  /* 0x000f0c0001007983 */ /* 0x000ea80000300800 */
[----:B------:R-:W-:Y:S04]  /*2bb0*/  STL [R1], R2 ;  /* 0x0000000201007387 */ /* 0x000fe80000100800 */
[----:B------:R0:W-:Y:S04]  /*2bc0*/  STL [R1+0xf04], R7 ;  /* 0x000f040701007387 */ /* 0x0001e80000100800 */
[----:B0-----:R-:W2:Y:S04]  /*2bd0*/  LDL.LU R7, [R1+0x10] ;  /* 0x0000100001077983 */ /* 0x001ea80000300800 */
[----:B------:R0:W-:Y:S04]  /*2be0*/  STL [R1+0xf00], R8 ;  /* 0x000f000801007387 */ /* 0x0001e80000100800 */
[----:B0-----:R-:W3:Y:S04]  /*2bf0*/  LDL.LU R8, [R1+0xc] ;  /* 0x00000c0001087983 */ /* 0x001ee80000300800 */
[----:B------:R0:W-:Y:S04]  /*2c00*/  STL [R1+0xefc], R9 ;  /* 0x000efc0901007387 */ /* 0x0001e80000100800 */
[----:B0-----:R-:W4:Y:S04]  /*2c10*/  LDL.LU R9, [R1+0x8] ;  /* 0x0000080001097983 */ /* 0x001f280000300800 */
[----:B------:R0:W-:Y:S04]  /*2c20*/  STL [R1+0xef8], R10 ;  /* 0x000ef80a01007387 */ /* 0x0001e80000100800 */
[----:B0-----:R-:W5:Y:S04]  /*2c30*/  LDL.LU R10, [R1+0x4] ;  /* 0x00000400010a7983 */ /* 0x001f680000300800 */
[----:B------:R0:W-:Y:S04]  /*2c40*/  STL [R1+0xef4], R11 ;  /* 0x000ef40b01007387 */ /* 0x0001e80000100800 */
[----:B0-----:R-:W5:Y:S01]  /*2c50*/  LDL.LU R11, [R1] ;  /* 0x00000000010b7983 */ /* 0x001f620000300800 */
[----:B------:R-:W-:-:S02]  /*2c60*/  IMAD R29, R29, c[0x0][0x190], RZ ;  /* 0x000064001d1d7a24 */ /* 0x000fc400078e02ff */
[----:B------:R-:W-:Y:S01]  /*2c70*/  IMAD R28, R28, c[0x0][0x190], RZ ;  /* 0x000064001c1c7a24 */ /* 0x000fe200078e02ff */
[----:B--2---:R-:W-:-:S05]  /*2c80*/  LEA R2, P0, R7, R0, 0x1 ;  /* 0x0000000007027211 */ /* 0x004fca00078008ff */
[----:B------:R3:W-:Y:S02]  /*2c90*/  STL [R1+0xea4], R2 ;  /* 0x000ea40201007387 */ /* 0x0007e40000100800 */
[----:B---3--:R-:W-:-:S05]  /*2ca0*/  LEA R2, P1, R8, R0, 0x1 ;  /* 0x0000000008027211 */ /* 0x008fca00078208ff */
[----:B------:R4:W-:Y:S02]  /*2cb0*/  STL [R1+0xea8], R2 ;  /* 0x000ea80201007387 */ /* 0x0009e40000100800 */
[----:B----4-:R-:W-:-:S05]  /*2cc0*/  LEA R2, P2, R9, R0, 0x1 ;  /* 0x0000000009027211 */ /* 0x010fca00078408ff */
[----:B------:R5:W-:Y:S02]  /*2cd0*/  STL [R1+0xeac], R2 ;  /* 0x000eac0201007387 */ /* 0x000be40000100800 */
[----:B-----5:R-:W-:-:S05]  /*2ce0*/  LEA R2, P3, R10, R0, 0x1 ;  /* 0x000000000a027211 */ /* 0x020fca00078608ff */
[----:B------:R0:W-:Y:S02]  /*2cf0*/  STL [R1+0xeb0], R2 ;  /* 0x000eb00201007387 */ /* 0x0001e40000100800 */
[----:B0-----:R-:W-:-:S05]  /*2d00*/  LEA R2, P4, R11, R0, 0x1 ;  /* 0x000000000b027211 */ /* 0x001fca00078808ff */
[----:B------:R0:W-:Y:S02]  /*2d10*/  STL [R1+0xeb4], R2 ;  /* 0x000eb40201007387 */ /* 0x0001e40000100800 */
[----:B0-----:R-:W-:-:S05]  /*2d20*/  LEA R2, P5, R29, R0, 0x1 ;  /* 0x000000001d027211 */ /* 0x001fca00078a08ff */
[----:B------:R0:W-:Y:S02]  /*2d30*/  STL [R1+0xeb8], R2 ;  /* 0x000eb80201007387 */ /* 0x0001e40000100800 */
[----:B0-----:R-:W-:-:S05]  /*2d40*/  LEA R2, P6, R28, R0, 0x1 ;  /* 0x000000001c027211 */ /* 0x001fca00078c08ff */
[----:B------:R0:W-:Y:S04]  /*2d50*/  STL [R1+0xebc], R2 ;  /* 0x000ebc0201007387 */ /* 0x0001e80000100800 */
[----:B0-----:R-:W2:Y:S01]  /*2d60*/  LDL.LU R2, [R1+0xf08] ;  /* 0x000f080001027983 */ /* 0x001ea20000300800 */
[----:B------:R-:W-:Y:S01]  /*2d70*/  IMAD R27, R27, c[0x0][0x190], RZ ;  /* 0x000064001b1b7a24 */ /* 0x000fe200078e02ff */
[----:B--2---:R-:W-:-:S05]  /*2d80*/  LEA.HI.X.SX32 R7, R7, R2, 0x1, P0 ;  /* 0x0000000207077211 */ /* 0x004fca00000f0eff */
[----:B------:R0:W-:Y:S02]  /*2d90*/  STL [R1+0xe9c], R7 ;  /* 0x000e9c0701007387 */ /* 0x0001e40000100800 */
[----:B0-----:R-:W-:-:S05]  /*2da0*/  LEA R7, P0, R27, R0, 0x1 ;  /* 0x000000001b077211 */ /* 0x001fca00078008ff */
[----:B------:R0:W-:Y:S04]  /*2db0*/  STL [R1+0xea0], R7 ;  /* 0x000ea00701007387 */ /* 0x0001e80000100800 */
[----:B0-----:R-:W2:Y:S01]  /*2dc0*/  LDL.LU R7, [R1+0xf04] ;  /* 0x000f040001077983 */ /* 0x001ea20000300800 */
[----:B------:R-:W-:-:S05]  /*2dd0*/  LEA.HI.X.SX32 R8, R8, R2, 0x1, P1 ;  /* 0x0000000208087211 */ /* 0x000fca00008f0eff */
[----:B------:R2:W-:Y:S02]  /*2de0*/  STL [R1+0xe94], R8 ;  /* 0x000e940801007387 */ /* 0x0005e40000100800 */
[----:B--2---:R-:W-:-:S05]  /*2df0*/  LEA R8, P1, R7, R0, 0x1 ;  /* 0x0000000007087211 */ /* 0x004fca00078208ff */
        /* <DEDUP_REMOVED lines=17> */
[----:B------:R-:W-:Y:S01]  /*2f10*/  LEA.HI.X.SX32 R29, R29, R2, 0x1, P5 ;  /* 0x000000021d1d7211 */ /* 0x000fe200028f0eff */
[----:B------:R-:W-:-:S04]  /*2f20*/  IMAD R12, R12, c[0x0][0x190], RZ ;  /* 0x000064000c0c7a24 */ /* 0x000fc800078e02ff */
[----:B------:R2:W-:Y:S01]  /*2f30*/  STL [R1+0xe74], R29 ;  /* 0x000e741d01007387 */ /* 0x0005e20000100800 */
[-C--:B------:R-:W-:Y:S01]  /*2f40*/  LEA.HI.X.SX32 R28, R28, R2.reuse, 0x1, P6 ;  /* 0x000000021c1c7211 */ /* 0x080fe200030f0eff */
[----:B------:R-:W-:Y:S01]  /*2f50*/  IMAD R13, R13, c[0x0][0x190], RZ ;  /* 0x000064000d0d7a24 */ /* 0x000fe200078e02ff */
[-C--:B------:R-:W-:Y:S01]  /*2f60*/  LEA.HI.X.SX32 R27, R27, R2.reuse, 0x1, P0 ;  /* 0x000000021b1b7211 */ /* 0x080fe200000f0eff */
[----:B------:R-:W-:Y:S01]  /*2f70*/  IMAD R5, R5, c[0x0][0x190], RZ ;  /* 0x0000640005057a24 */ /* 0x000fe200078e02ff */
[-C--:B------:R-:W-:Y:S01]  /*2f80*/  LEA.HI.X.SX32 R7, R7, R2.reuse, 0x1, P1 ;  /* 0x0000000207077211 */ /* 0x080fe200008f0eff */
[----:B------:R-:W-:Y:S01]  /*2f90*/  IMAD R14, R14, c[0x0][0x190], RZ ;  /* 0x000064000e0e7a24 */ /* 0x000fe200078e02ff */
[-C--:B------:R-:W-:Y:S02]  /*2fa0*/  LEA.HI.X.SX32 R8, R8, R2.reuse, 0x1, P2 ;  /* 0x0000000208087211 */ /* 0x080fe400010f0eff */
[----:B------:R-:W-:Y:S01]  /*2fb0*/  LEA.HI.X.SX32 R9, R9, R2, 0x1, P3 ;  /* 0x0000000209097211 */ /* 0x000fe200018f0eff */
[----:B------:R-:W-:-:S02]  /*2fc0*/  IMAD R15, R15, c[0x0][0x190], RZ ;  /* 0x000064000f0f7a24 */ /* 0x000fc400078e02ff */
[----:B------:R-:W-:Y:S02]  /*2fd0*/  IMAD R16, R16, c[0x0][0x190], RZ ;  /* 0x0000640010107a24 */ /* 0x000fe400078e02ff */
[----:B------:R-:W-:Y:S02]  /*2fe0*/  IMAD R17, R17, c[0x0][0x190], RZ ;  /* 0x0000640011117a24 */ /* 0x000fe400078e02ff */
[----:B------:R-:W-:Y:S02]  /*2ff0*/  IMAD R18, R18, c[0x0][0x190], RZ ;  /* 0x0000640012127a24 */ /* 0x000fe400078e02ff */
[----:B------:R-:W-:Y:S02]  /*3000*/  IMAD R19, R19, c[0x0][0x190], RZ ;  /* 0x0000640013137a24 */ /* 0x000fe400078e02ff */
[----:B------:R-:W-:Y:S01]  /*3010*/  IMAD R20, R20, c[0x0][0x190], RZ ;  /* 0x0000640014147a24 */ /* 0x000fe200078e02ff */
[----:B--2---:R-:W-:-:S05]  /*3020*/  LEA R29, P5, R11, R0, 0x1 ;  /* 0x000000000b1d7211 */ /* 0x004fca00078a08ff */
[----:B------:R0:W-:Y:S04]  /*3030*/  STL [R1+0xe78], R29 ;  /* 0x000e781d01007387 */ /* 0x0001e80000100800 */
[----:B------:R1:W-:Y:S01]  /*3040*/  STL [R1+0xe6c], R28 ;  /* 0x000e6c1c01007387 */ /* 0x0003e20000100800 */
[-C--:B0-----:R-:W-:Y:S02]  /*3050*/  LEA R29, P6, R12, R0.reuse, 0x1 ;  /* 0x000000000c1d7211 */ /* 0x081fe400078c08ff */
[----:B-1----:R-:W-:-:S03]  /*3060*/  LEA R28, P0, R13, R0, 0x1 ;  /* 0x000000000d1c7211 */ /* 0x002fc600078008ff */
[----:B------:R-:W-:Y:S04]  /*3070*/  STL [R1+0xe70], R29 ;  /* 0x000e701d01007387 */ /* 0x000fe80000100800 */
[----:B------:R0:W-:Y:S04]  /*3080*/  STL [R1+0xe64], R27 ;  /* 0x000e641b01007387 */ /* 0x0001e80000100800 */
[----:B------:R-:W-:Y:S04]  /*3090*/  STL [R1+0xe68], R28 ;  /* 0x000e681c01007387 */ /* 0x000fe80000100800 */
[----:B------:R1:W-:Y:S01]  /*30a0*/  STL [R1+0xe5c], R7 ;  /* 0x000e5c0701007387 */ /* 0x0003e20000100800 */
[----:B0-----:R-:W-:-:S05]  /*30b0*/  LEA R27, P1, R5, R0, 0x1 ;  /* 0x00000000051b7211 */ /* 0x001fca00078208ff */
[----:B------:R0:W-:Y:S01]  /*30c0*/  STL [R1+0xe60], R27 ;  /* 0x000e601b01007387 */ /* 0x0001e20000100800 */
[----:B-1----:R-:W-:-:S03]  /*30d0*/  LEA R7, P2, R14, R0, 0x1 ;  /* 0x000000000e077211 */ /* 0x002fc600078408ff */
[----:B0-----:R-:W2:Y:S04]  /*30e0*/  LDL.LU R27, [R1+0x14] ;  /* 0x00001400011b7983 */ /* 0x001ea80000300800 */
[----:B------:R-:W-:Y:S04]  /*30f0*/  STL [R1+0xe54], R8 ;  /* 0x000e540801007387 */ /* 0x000fe80000100800 */
[----:B------:R0:W-:Y:S04]  /*3100*/  STL [R1+0xe58], R7 ;  /* 0x000e580701007387 */ /* 0x0001e80000100800 */
[----:B------:R1:W-:Y:S04]  /*3110*/  STL [R1+0xe4c], R9 ;  /* 0x000e4c0901007387 */ /* 0x0003e80000100800 */
[----:B------:R-:W3:Y:S01]  /*3120*/  LDL.LU R29, [R1+0x18] ;  /* 0x00001800011d7983 */ /* 0x000ee20000300800 */
[----:B0-----:R-:W-:-:S02]  /*3130*/  LEA R7, P3, R15, R0, 0x1 ;  /* 0x000000000f077211 */ /* 0x001fc400078608ff */
[----:B------:R-:W-:-:S03]  /*3140*/  LEA.HI.X.SX32 R8, R10, R2, 0x1, P4 ;  /* 0x000000020a087211 */ /* 0x000fc600020f0eff */
[----:B------:R0:W-:Y:S01]  /*3150*/  STL [R1+0xe50], R7 ;  /* 0x000e500701007387 */ /* 0x0001e20000100800 */
[----:B-1----:R-:W-:-:S03]  /*3160*/  LEA.HI.X.SX32 R9, R11, R2, 0x1, P5 ;  /* 0x000000020b097211 */ /* 0x002fc600028f0eff */
[----:B------:R1:W-:Y:S01]  /*3170*/  STL [R1+0xe44], R8 ;  /* 0x000e440801007387 */ /* 0x0003e20000100800 */
[-C--:B0-----:R-:W-:Y:S02]  /*3180*/  LEA R7, P4, R16, R0.reuse, 0x1 ;  /* 0x0000000010077211 */ /* 0x081fe400078808ff */
[----:B-1----:R-:W-:-:S03]  /*3190*/  LEA R8, P5, R17, R0, 0x1 ;  /* 0x0000000011087211 */ /* 0x002fc600078a08ff */
[----:B------:R0:W-:Y:S04]  /*31a0*/  STL [R1+0xe48], R7 ;  /* 0x000e480701007387 */ /* 0x0001e80000100800 */
[----:B------:R1:W-:Y:S01]  /*31b0*/  STL [R1+0xe3c], R9 ;  /* 0x000e3c0901007387 */ /* 0x0003e20000100800 */
[----:B0-----:R-:W-:-:S03]  /*31c0*/  LEA.HI.X.SX32 R7, R12, R2, 0x1, P6 ;  /* 0x000000020c077211 */ /* 0x001fc600030f0eff */
[----:B------:R0:W-:Y:S01]  /*31d0*/  STL [R1+0xe40], R8 ;  /* 0x000e400801007387 */ /* 0x0001e20000100800 */
[----:B-1----:R-:W-:-:S03]  /*31e0*/  LEA R9, P6, R18, R0, 0x1 ;  /* 0x0000000012097211 */ /* 0x002fc600078c08ff */
[----:B------:R1:W-:Y:S01]  /*31f0*/  STL [R1+0xe34], R7 ;  /* 0x000e340701007387 */ /* 0x0003e20000100800 */
[-C--:B------:R-:W-:Y:S01]  /*3200*/  LEA.HI.X.SX32 R5, R5, R2.reuse, 0x1, P1 ;  /* 0x0000000205057211 */ /* 0x080fe200008f0eff */
[----:B------:R-:W-:Y:S01]  /*3210*/  IMAD R21, R21, c[0x0][0x190], RZ ;  /* 0x0000640015157a24 */ /* 0x000fe200078e02ff */
[----:B0-----:R-:W-:Y:S01]  /*3220*/  LEA.HI.X.SX32 R8, R13, R2, 0x1, P0 ;  /* 0x000000020d087211 */ /* 0x001fe200000f0eff */
[----:B------:R-:W-:Y:S01]  /*3230*/  STL [R1+0xe38], R9 ;  /* 0x000e380901007387 */ /* 0x000fe20000100800 */
[----:B-1----:R-:W-:-:S03]  /*3240*/  LEA R7, P0, R19, R0, 0x1 ;  /* 0x0000000013077211 */ /* 0x002fc600078008ff */
[----:B------:R0:W-:Y:S01]  /*3250*/  STL [R1+0xe2c], R8 ;  /* 0x000e2c0801007387 */ /* 0x0001e20000100800 */
[----:B------:R-:W-:-:S03]  /*3260*/  IMAD R22, R22, c[0x0][0x190], RZ ;  /* 0x0000640016167a24 */ /* 0x000fc600078e02ff */
[----:B------:R1:W-:Y:S04]  /*3270*/  STL [R1+0xe30], R7 ;  /* 0x000e300701007387 */ /* 0x0003e80000100800 */
[----:B------:R4:W-:Y:S01]  /*3280*/  STL [R1+0xe24], R5 ;  /* 0x000e240501007387 */ /* 0x0009e20000100800 */
[----:B0-----:R-:W-:Y:S02]  /*3290*/  LEA R8, P1, R20, R0, 0x1 ;  /* 0x0000000014087211 */ /* 0x001fe400078208ff */
[----:B-1----:R-:W-:-:S03]  /*32a0*/  LEA.HI.X.SX32 R7, R14, R2, 0x1, P2 ;  /* 0x000000020e077211 */ /* 0x002fc600010f0eff */
[----:B------:R0:W-:Y:S01]  /*32b0*/  STL [R1+0xe28], R8 ;  /* 0x000e280801007387 */ /* 0x0001e20000100800 */
[----:B----4-:R-:W-:-:S03]  /*32c0*/  LEA R5, P2, R21, R0, 0x1 ;  /* 0x0000000015057211 */ /* 0x010fc600078408ff */
[----:B------:R1:W-:Y:S01]  /*32d0*/  STL [R1+0xe1c], R7 ;  /* 0x000e1c0701007387 */ /* 0x0003e20000100800 */
[----:B------:R-:W-:-:S03]  /*32e0*/  IMAD R23, R23, c[0x0][0x190], RZ ;  /* 0x0000640017177a24 */ /* 0x000fc600078e02ff */
[----:B------:R4:W-:Y:S01]  /*32f0*/  STL [R1+0xe20], R5 ;  /* 0x000e200501007387 */ /* 0x0009e20000100800 */
[----:B0-----:R-:W-:Y:S01]  /*3300*/  LEA.HI.X.SX32 R8, R15, R2, 0x1, P3 ;  /* 0x000000020f087211 */ /* 0x001fe200018f0eff */
[----:B------:R-:W-:Y:S01]  /*3310*/  IMAD R24, R24, c[0x0][0x190], RZ ;  /* 0x0000640018187a24 */ /* 0x000fe200078e02ff */
[----:B-1----:R-:W-:-:S03]  /*3320*/  LEA R7, P3, R22, R0, 0x1 ;  /* 0x0000000016077211 */ /* 0x002fc600078608ff */
[----:B------:R0:W-:Y:S01]  /*3330*/  STL [R1+0xe14], R8 ;  /* 0x000e140801007387 */ /* 0x0001e20000100800 */
[----:B----4-:R-:W-:-:S03]  /*3340*/  LEA.HI.X.SX32 R5, R16, R2, 0x1, P4 ;  /* 0x0000000210057211 */ /* 0x010fc600020f0eff */
[----:B------:R1:W-:Y:S01]  /*3350*/  STL [R1+0xe18], R7 ;  /* 0x000e180701007387 */ /* 0x0003e20000100800 */
[----:B------:R-:W-:-:S03]  /*3360*/  IMAD R25, R25, c[0x0][0x190], RZ ;  /* 0x0000640019197a24 */ /* 0x000fc600078e02ff */
        /* <DEDUP_REMOVED lines=23> */
[----:B0-----:R-:W-:Y:S02]  /*34e0*/  LEA.HI.X.SX32 R8, R21, R2, 0x1, P2 ;  /* 0x0000000215087211 */ /* 0x001fe400010f0eff */
[----:B-1----:R-:W-:-:S03]  /*34f0*/  LEA R7, P2, R4, R0, 0x1 ;  /* 0x0000000004077211 */ /* 0x002fc600078408ff */
[----:B------:R-:W-:Y:S01]  /*3500*/  STL [R1+0xde4], R8 ;  /* 0x000de40801007387 */ /* 0x000fe20000100800 */
[----:B----4-:R-:W-:-:S03]  /*3510*/  LEA.HI.X.SX32 R5, R22, R2, 0x1, P3 ;  /* 0x0000000216057211 */ /* 0x010fc600018f0eff */
[----:B------:R0:W-:Y:S04]  /*3520*/  STL [R1+0xdf8], R7 ;  /* 0x000df80701007387 */ /* 0x0001e80000100800 */
[----:B------:R1:W-:Y:S01]  /*3530*/  STL [R1+0xde8], R5 ;  /* 0x000de80501007387 */ /* 0x0003e20000100800 */
[----:B0-----:R-:W-:Y:S02]  /*3540*/  LEA.HI.X.SX32 R7, R23, R2, 0x1, P4 ;  /* 0x0000000217077211 */ /* 0x001fe400020f0eff */
[----:B-1----:R-:W-:Y:S02]  /*3550*/  LEA R5, P4, R3, R0, 0x1 ;  /* 0x0000000003057211 */ /* 0x002fe400078808ff */
[-C--:B------:R-:W-:Y:S01]  /*3560*/  LEA.HI.X.SX32 R0, R24, R2.reuse, 0x1, P5 ;  /* 0x0000000218007211 */ /* 0x080fe200028f0eff */
[----:B------:R-:W-:Y:S04]  /*3570*/  STL [R1+0xdec], R7 ;  /* 0x000dec0701007387 */ /* 0x000fe80000100800 */
[----:B------:R0:W-:Y:S04]  /*3580*/  STL [R1+0xdd8], R5 ;  /* 0x000dd80501007387 */ /* 0x0001e80000100800 */
[----:B------:R1:W-:Y:S01]  /*3590*/  STL [R1+0xdc4], R0 ;  /* 0x000dc40001007387 */ /* 0x0003e20000100800 */
[----:B0-----:R-:W-:-:S02]  /*35a0*/  LEA.HI.X.SX32 R5, R25, R2, 0x1, P6 ;  /* 0x0000000219057211 */ /* 0x001fc400030f0eff */
[----:B-1----:R-:W-:-:S03]  /*35b0*/  LEA.HI.X.SX32 R0, R26, R2, 0x1, P0 ;  /* 0x000000021a007211 */ /* 0x002fc600000f0eff */
[----:B------:R0:W-:Y:S01]  /*35c0*/  STL [R1+0xdc8], R5 ;  /* 0x000dc80501007387 */ /* 0x0001e20000100800 */
[----:B------:R-:W-:-:S03]  /*35d0*/  IMAD.MOV.U32 R28, RZ, RZ, c[0x0][0x188] ;  /* 0x00006200ff1c7624 */ /* 0x000fc600078e00ff */
[----:B------:R1:W-:Y:S01]  /*35e0*/  STL [R1+0xdcc], R0 ;  /* 0x000dcc0001007387 */ /* 0x0003e20000100800 */
[----:B------:R-:W-:Y:S01]  /*35f0*/  IMAD R28, R28, 0x7f, RZ ;  /* 0x0000007f1c1c7824 */ /* 0x000fe200078e02ff */
[-C--:B0-----:R-:W-:Y:S02]  /*3600*/  LEA.HI.X.SX32 R5, R6, R2.reuse, 0x1, P1 ;  /* 0x0000000206057211 */ /* 0x081fe400008f0eff */
[----:B-1----:R-:W-:Y:S02]  /*3610*/  LEA.HI.X.SX32 R0, R4, R2, 0x1, P2 ;  /* 0x0000000204007211 */ /* 0x002fe400010f0eff */
[----:B--2---:R-:W-:-:S04]  /*3620*/  LEA R10, P3, R27, c[0x0][0x160], 0x1 ;  /* 0x000058001b0a7a11 */ /* 0x004fc800078608ff */
[----:B------:R-:W-:-:S05]  /*3630*/  LEA.HI.X.SX32 R11, R27, c[0x0][0x164], 0x1, P3 ;  /* 0x000059001b0b7a11 */ /* 0x000fca00018f0eff */
[----:B------:R-:W-:Y:S01]  /*3640*/  STL.64 [R1+0x390], R10 ;  /* 0x0003900a01007387 */ /* 0x000fe20000100a00 */
[----:B---3--:R-:W-:-:S04]  /*3650*/  LEA R8, P5, R29, c[0x0][0x160], 0x1 ;  /* 0x000058001d087a11 */ /* 0x008fc800078a08ff */
[----:B------:R-:W-:Y:S01]  /*3660*/  LEA.HI.X.SX32 R9, R29, c[0x0][0x164], 0x1, P5 ;  /* 0x000059001d097a11 */ /* 0x000fe200028f0eff */
[----:B------:R0:W-:Y:S01]  /*3670*/  STL [R1+0xdd0], R5 ;  /* 0x000dd00501007387 */ /* 0x0001e20000100800 */
[----:B------:R-:W-:-:S03]  /*3680*/  IMAD.MOV.U32 R29, RZ, RZ, c[0x0][0x188] ;  /* 0x00006200ff1d7624 */ /* 0x000fc600078e00ff */
[----:B------:R-:W-:Y:S01]  /*3690*/  STL.64 [R1+0x398], R8 ;  /* 0x0003980801007387 */ /* 0x000fe20000100a00 */
[----:B------:R-:W-:-:S03]  /*36a0*/  IMAD.WIDE R6, R28, 0x2, R10 ;  /* 0x000000021c067825 */ /* 0x000fc600078e020a */
[----:B------:R1:W-:Y:S01]  /*36b0*/  STL [R1+0xdd4], R0 ;  /* 0x000dd40001007387 */ /* 0x0003e20000100800 */
[----:B------:R-:W-:Y:S02]  /*36c0*/  IMAD R29, R29, 0x7e, RZ ;  /* 0x0000007e1d1d7824 */ /* 0x000fe400078e02ff */
[----:B0-----:R-:W-:Y:S01]  /*36d0*/  IMAD.WIDE R4, R28, 0x2, R8 ;  /* 0x000000021c047825 */ /* 0x001fe200078e0208 */
[----:B-1----:R-:W-:-:S03]  /*36e0*/  LEA.HI.X.SX32 R0, R3, R2, 0x1, P4 ;  /* 0x0000000203007211 */ /* 0x002fc600020f0eff */
[----:B------:R-:W-:Y:S02]  /*36f0*/  IMAD.MOV.U32 R27, RZ, RZ, c[0x0][0x188] ;  /* 0x00006200ff1b7624 */ /* 0x000fe400078e00ff */
[C---:B------:R-:W-:Y:S01]  /*3700*/  IMAD.WIDE R2, R29.reuse, 0x2, R10 ;  /* 0x000000021d027825 */ /* 0x040fe200078e020a */
[----:B------:R-:W-:Y:S04]  /*3710*/  STL [R1+0x5d0], R0 ;  /* 0x0005d00001007387 */ /* 0x000fe80000100800 */
[----:B------:R-:W-:Y:S04]  /*3720*/  STL [R1+0x5d8], R6 ;  /* 0x0005d80601007387 */ /* 0x000fe80000100800 */
[----:B------:R0:W-:Y:S04]  /*3730*/  STL [R1+0x5d4], R7 ;  /* 0x0005d40701007387 */ /* 0x0001e80000100800 */
[----:B------:R1:W-:Y:S04]  /*3740*/  STL [R1+0xdc0], R4 ;  /* 0x000dc00401007387 */ /* 0x0003e80000100800 */
[----:B------:R-:W-:Y:S01]  /*3750*/  STL [R1+0xdb0], R5 ;  /* 0x000db00501007387 */ /* 0x000fe20000100800 */
[----:B0-----:R-:W-:-:S03]  /*3760*/  IMAD.WIDE R6, R29, 0x2, R8 ;  /* 0x000000021d067825 */ /* 0x001fc600078e0208 */
[----:B------:R-:W-:Y:S01]  /*3770*/  STL [R1+0xdbc], R2 ;  /* 0x000dbc0201007387 */ /* 0x000fe20000100800 */
[----:B-1----:R-:W-:-:S03]  /*3780*/  IMAD R4, R27, 0x7d, RZ ;  /* 0x0000007d1b047824 */ /* 0x002fc600078e02ff */
[----:B------:R0:W-:Y:S01]  /*3790*/  STL [R1+0xdb4], R3 ;  /* 0x000db40301007387 */ /* 0x0001e20000100800 */
[----:B------:R-:W-:-:S03]  /*37a0*/  IMAD R0, R27, 0x7c, RZ ;  /* 0x0000007c1b007824 */ /* 0x000fc600078e02ff */
[----:B------:R-:W-:Y:S01]  /*37b0*/  STL [R1+0xdb8], R6 ;  /* 0x000db80601007387 */ /* 0x000fe20000100800 */
[----:B0-----:R-:W-:-:S03]  /*37c0*/  IMAD.WIDE R2, R4, 0x2, R10 ;  /* 0x0000000204027825 */ /* 0x001fc600078e020a */
[----:B------:R0:W-:Y:S01]  /*37d0*/  STL [R1+0xd90], R7 ;  /* 0x000d900701007387 */ /* 0x0001e20000100800 */
[----:B------:R-:W-:-:S03]  /*37e0*/  IMAD.WIDE R4, R4, 0x2, R8 ;  /* 0x0000000204047825 */ /* 0x000fc600078e0208 */
[----:B------:R-:W-:Y:S04]  /*37f0*/  STL [R1+0xdac], R2 ;  /* 0x000dac0201007387 */ /* 0x000fe80000100800 */
[----:B------:R1:W-:Y:S04]  /*3800*/  STL [R1+0xda4], R3 ;  /* 0x000da40301007387 */ /* 0x0003e80000100800 */
[----:B------:R2:W-:Y:S01]  /*3810*/  STL [R1+0xda8], R4 ;  /* 0x000da80401007387 */ /* 0x0005e20000100800 */
[----:B0-----:R-:W-:-:S04]  /*3820*/  IMAD.WIDE R6, R0, 0x2, R8 ;  /* 0x0000000200067825 */ /* 0x001fc800078e0208 */
[----:B-1----:R-:W-:Y:S01]  /*3830*/  IMAD.WIDE R2, R0, 0x2, R10 ;  /* 0x0000000200027825 */ /* 0x002fe200078e020a */
[----:B------:R-:W-:Y:S03]  /*3840*/  STL [R1+0xd9c], R5 ;  /* 0x000d9c0501007387 */ /* 0x000fe60000100800 */
[C---:B--2---:R-:W-:Y:S01]  /*3850*/  IMAD R4, R27.reuse, 0x7b, RZ ;  /* 0x0000007b1b047824 */ /* 0x044fe200078e02ff */
[----:B------:R-:W-:Y:S04]  /*3860*/  STL [R1+0xda0], R2 ;  /* 0x000da00201007387 */ /* 0x000fe80000100800 */
        /* <DEDUP_REMOVED lines=142> */
[----:B------:R1:W-:Y:S01]  /*4150*/  STL [R1+0xc58], R6 ;  /* 0x000c580601007387 */ /* 0x0003e20000100800 */
[----:B0-----:R-:W-:-:S03]  /*4160*/  IMAD.WIDE R2, R4, 0x2, R10 ;  /* 0x0000000204027825 */ /* 0x001fc600078e020a */
[----:B------:R-:W-:Y:S01]  /*4170*/  STL [R1+0x5dc], R7 ;  /* 0x0005dc0701007387 */ /* 0x000fe20000100800 */
[----:B------:R-:W-:-:S03]  /*4180*/  IMAD.WIDE R4, R4, 0x2, R8 ;  /* 0x0000000204047825 */ /* 0x000fc600078e0208 */
[----:B------:R-:W-:Y:S04]  /*4190*/  STL [R1+0xc4c], R2 ;  /* 0x000c4c0201007387 */ /* 0x000fe80000100800 */
[----:B------:R0:W-:Y:S01]  /*41a0*/  STL [R1+0xc44], R3 ;  /* 0x000c440301007387 */ /* 0x0001e20000100800 */
[----:B-1----:R-:W-:-:S03]  /*41b0*/  IMAD R6, R27, 0x65, RZ ;  /* 0x000000651b067824 */ /* 0x002fc600078e02ff */
[----:B------:R-:W-:Y:S01]  /*41c0*/  STL [R1+0xc48], R4 ;  /* 0x000c480401007387 */ /* 0x000fe20000100800 */
[----:B0-----:R-:W-:-:S03]  /*41d0*/  IMAD.WIDE R2, R0, 0x2, R10 ;  /* 0x0000000200027825 */ /* 0x001fc600078e020a */
[----:B------:R0:W-:Y:S04]  /*41e0*/  STL [R1+0x5e0], R5 ;  /* 0x0005e00501007387 */ /* 0x0001e80000100800 */
[----:B------:R-:W-:Y:S04]  /*41f0*/  STL [R1+0xc40], R2 ;  /* 0x000c400201007387 */ /* 0x000fe80000100800 */
[----:B------:R1:W-:Y:S01]  /*4200*/  STL [R1+0x5e4], R3 ;  /* 0x0005e40301007387 */ /* 0x0003e20000100800 */
[----:B0-----:R-:W-:-:S04]  /*4210*/  IMAD.WIDE R4, R0, 0x2, R8 ;  /* 0x0000000200047825 */ /* 0x001fc800078e0208 */
[----:B------:R-:W-:Y:S01]  /*4220*/  IMAD R0, R27, 0x64, RZ ;  /* 0x000000641b007824 */ /* 0x000fe200078e02ff */
[----:B------:R-:W-:Y:S01]  /*4230*/  STL [R1+0x5ec], R4 ;  /* 0x0005ec0401007387 */ /* 0x000fe20000100800 */
[----:B-1----:R-:W-:-:S03]  /*4240*/  IMAD.WIDE R2, R6, 0x2, R10 ;  /* 0x0000000206027825 */ /* 0x002fc600078e020a */
        /* <DEDUP_REMOVED lines=249> */
[----:B------:R-:W-:-:S03]  /*51e0*/  IMAD.SHL.U32 R0, R27, 0x40, RZ ;  /* 0x000000401b007824 */ /* 0x000fc600078e00ff */
        /* <DEDUP_REMOVED lines=439> */
[----:B------:R1:W-:Y:S01]  /*6d60*/  STL [R1+0xc10], R3 ;  /* 0x000c100301007387 */ /* 0x0003e20000100800 */
[----:B0-----:R-:W-:-:S03]  /*6d70*/  IMAD.WIDE R4, R0, 0x2, R8 ;  /* 0x0000000200047825 */ /* 0x001fc600078e0208 */
[----:B------:R-:W-:Y:S01]  /*6d80*/  STL [R1+0xc1c], R6 ;  /* 0x000c1c0601007387 */ /* 0x000fe20000100800 */
[----:B-1----:R-:W-:-:S03]  /*6d90*/  IMAD.WIDE R2, R0, 0x2, R10 ;  /* 0x0000000200027825 */ /* 0x002fc600078e020a */
[----:B------:R0:W-:Y:S04]  /*6da0*/  STL [R1+0xc18], R7 ;  /* 0x000c180701007387 */ /* 0x0001e80000100800 */
[----:B------:R-:W-:Y:S04]  /*6db0*/  STL [R1+0xc24], R2 ;  /* 0x000c240201007387 */ /* 0x000fe80000100800 */
[----:B------:R1:W-:Y:S01]  /*6dc0*/  STL [R1+0xc20], R3 ;  /* 0x000c200301007387 */ /* 0x0003e20000100800 */
[----:B0-----:R-:W-:-:S03]  /*6dd0*/  IMAD.WIDE R6, R27, 0x2, R10 ;  /* 0x000000021b067825 */ /* 0x001fc600078e020a */
[----:B------:R0:W-:Y:S04]  /*6de0*/  STL [R1+0xc2c], R4 ;  /* 0x000c2c0401007387 */ /* 0x0001e80000100800 */
[----:B------:R-:W-:Y:S01]  /*6df0*/  STL [R1+0xc28], R5 ;  /* 0x000c280501007387 */ /* 0x000fe20000100800 */
[----:B-1----:R-:W-:-:S03]  /*6e00*/  IMAD.WIDE R2, R27, 0x2, R8 ;  /* 0x000000021b027825 */ /* 0x002fc600078e0208 */
[----:B------:R-:W-:Y:S04]  /*6e10*/  STL [R1+0xc34], R6 ;  /* 0x000c340601007387 */ /* 0x000fe80000100800 */
[----:B------:R-:W-:Y:S04]  /*6e20*/  STL [R1+0xc30], R7 ;  /* 0x000c300701007387 */ /* 0x000fe80000100800 */
[----:B------:R1:W-:Y:S04]  /*6e30*/  STL [R1+0xc3c], R2 ;  /* 0x000c3c0201007387 */ /* 0x0003e80000100800 */
[----:B------:R2:W-:Y:S04]  /*6e40*/  STL [R1+0xc38], R3 ;  /* 0x000c380301007387 */ /* 0x0005e80000100800 */
[----:B------:R-:W-:Y:S04]  /*6e50*/  STL [R1+0x5c0], RZ ;  /* 0x0005c0ff01007387 */ /* 0x000fe80000100800 */
        /* <DEDUP_REMOVED lines=62> */
[----:B------:R-:W3:Y:S04]  /*7240*/  S2R R29, SR_TID.X ;  /* 0x00000000001d7919 */ /* 0x000ee80000002100 */
        /* <DEDUP_REMOVED lines=10> */
[----:B------:R-:W2:Y:S01]  /*72f0*/  LDL.LU R28, [R1+0x48] ;  /* 0x00004800011c7983 */ /* 0x000ea20000300800 */
[----:B---3--:R-:W-:-:S03]  /*7300*/  LOP3.LUT R29, R29, 0xff, RZ, 0xc0, !PT ;  /* 0x000000ff1d1d7812 */ /* 0x008fc600078ec0ff */
[----:B------:R-:W-:Y:S04]  /*7310*/  STL [R1+0x270], RZ ;  /* 0x000270ff01007387 */ /* 0x000fe80000100800 */
[----:B------:R-:W-:Y:S04]  /*7320*/  STL [R1+0x274], RZ ;  /* 0x000274ff01007387 */ /* 0x000fe80000100800 */
[----:B------:R-:W-:Y:S04]  /*7330*/  STL [R1+0x278], RZ ;  /* 0x000278ff01007387 */ /* 0x000fe80000100800 */
[----:B------:R-:W-:Y:S01]  /*7340*/  STL [R1+0x27c], RZ ;  /* 0x00027cff01007387 */ /* 0x000fe20000100800 */
[----:B0-----:R-:W-:-:S03]  /*7350*/  IMAD.SHL.U32 R4, R29, 0x2, RZ ;  /* 0x000000021d047824 */ /* 0x001fc600078e00ff */
[----:B------:R-:W-:Y:S04]  /*7360*/  STL [R1+0x250], RZ ;  /* 0x000250ff01007387 */ /* 0x000fe80000100800 */
[----:B------:R-:W-:Y:S04]  /*7370*/  STL [R1+0x254], RZ ;  /* 0x000254ff01007387 */ /* 0x000fe80000100800 */
[----:B------:R-:W-:Y:S04]  /*7380*/  STL [R1+0x258], RZ ;  /* 0x000258ff01007387 */ /* 0x000fe80000100800 */
[----:B------:R-:W-:Y:S04]  /*7390*/  STL [R1+0x25c], RZ ;  /* 0x00025cff01007387 */ /* 0x000fe80000100800 */
[----:B------:R-:W3:Y:S04]  /*73a0*/  LDL R29, [R1+0x3a0] ;  /* 0x0003a000011d7983 */ /* 0x000ee80000100800 */
        /* <DEDUP_REMOVED lines=15> */
[----:B------:R-:W-:Y:S01]  /*74a0*/  STL [R1+0x1ac], RZ ;  /* 0x0001acff01007387 */ /* 0x000fe20000100800 */
[----:B-1----:R-:W-:-:S03]  /*74b0*/  IMAD.SHL.U32 R2, R27, 0x80, RZ ;  /* 0x000000801b027824 */ /* 0x002fc600078e00ff */
[----:B------:R-:W0:Y:S02]  /*74c0*/  S2R R27, SR_TID.X ;  /* 0x00000000001b7919 */ /* 0x000e240000002100 */
[----:B------:R-:W-:-:S04]  /*74d0*/  SHF.R.S32.HI R0, RZ, 0x1f, R2 ;  /* 0x0000001fff007819 */ /* 0x000fc80000011402 */
[----:B------:R-:W-:Y:S02]  /*74e0*/  SHF.L.U64.HI R0, R2, 0x1, R0 ;  /* 0x0000000102007819 */ /* 0x000fe40000010200 */
[C---:B------:R-:W-:Y:S02]  /*74f0*/  LOP3.LUT R2, R4.reuse, 0x20, RZ, 0x3c, !PT ;  /* 0x0000002004027812 */ /* 0x040fe400078e3cff */
[C---:B------:R-:W-:Y:S02]  /*7500*/  LOP3.LUT R2, R4.reuse, 0x40, RZ, 0x3c, !PT ;  /* 0x0000004004027812 */ /* 0x040fe400078e3cff */
[C---:B------:R-:W-:Y:S02]  /*7510*/  LOP3.LUT R2, R4.reuse, 0x60, RZ, 0x3c, !PT ;  /* 0x0000006004027812 */ /* 0x040fe400078e3cff */
[----:B------:R-:W-:Y:S01]  /*7520*/  LOP3.LUT R5, R4, 0x50, RZ, 0x3c, !PT ;  /* 0x0000005004057812 */ /* 0x000fe200078e3cff */
[----:B------:R-:W-:Y:S02]  /*7530*/  ULDC UR4, c[0x0][0x18c] ;  /* 0x0000630000047ab9 */ /* 0x000fe40000000800 */
[----:B------:R-:W-:Y:S01]  /*7540*/  USHF.L.U32 UR4, UR4, 0x7, URZ ;  /* 0x0000000704047899 */ /* 0x000fe2000800063f */
[----:B0-----:R-:W-:-:S03]  /*7550*/  IMAD.SHL.U32 R27, R27, 0x2, RZ ;  /* 0x000000021b1b7824 */ /* 0x001fc600078e00ff */
[----:B------:R-:W-:Y:S02]  /*7560*/  USHF.R.S32.HI UR5, URZ, 0x1f, UR4 ;  /* 0x0000001f3f057899 */ /* 0x000fe40008011404 */
[----:B------:R-:W-:Y:S02]  /*7570*/  USHF.L.U32 UR8, UR4, 0x1, URZ ;  /* 0x0000000104087899 */ /* 0x000fe4000800063f */
[----:B------:R-:W-:Y:S01]  /*7580*/  USHF.L.U64.HI UR5, UR4, 0x1, UR5 ;  /* 0x0000000104057899 */ /* 0x000fe20008010205 */
[----:B--2---:R-:W-:-:S05]  /*7590*/  SHF.R.S32.HI R3, RZ, 0x7, R28 ;  /* 0x00000007ff037819 */ /* 0x004fca000001141c */
        /* <DEDUP_REMOVED lines=12> */
[----:B---3--:R-:W-:-:S03]  /*7660*/  IMAD.MOV.U32 R28, RZ, RZ, R29 ;  /* 0x000000ffff1c7224 */ /* 0x008fc600078e001d */
[----:B------:R-:W-:Y:S04]  /*7670*/  STL [R1+0x26c], RZ ;  /* 0x00026cff01007387 */ /* 0x000fe80000100800 */
[----:B------:R-:W-:Y:S04]  /*7680*/  STL [R1+0x280], RZ ;  /* 0x000280ff01007387 */ /* 0x000fe80000100800 */
[----:B------:R-:W-:Y:S04]  /*7690*/  STL [R1+0x284], RZ ;  /* 0x000284ff01007387 */ /* 0x000fe80000100800 */
[----:B------:R-:W-:Y:S04]  /*76a0*/  STL [R1+0x288], RZ ;  /* 0x000288ff01007387 */ /* 0x000fe80000100800 */
[----:B------:R-:W-:Y:S04]  /*76b0*/  STL [R1+0x28c], RZ ;  /* 0x00028cff01007387 */ /* 0x000fe80000100800 */
[----:B------:R-:W1:Y:S04]  /*76c0*/  S2R R29, SR_TID.X ;  /* 0x00000000001d7919 */ /* 0x000e680000002100 */
[----:B------:R-:W-:Y:S04]  /*76d0*/  STL [R1+0x190], RZ ;  /* 0x000190ff01007387 */ /* 0x000fe80000100800 */
[----:B------:R-:W-:Y:S04]  /*76e0*/  STL [R1+0x194], RZ ;  /* 0x000194ff01007387 */ /* 0x000fe80000100800 */
[----:B------:R-:W-:Y:S04]  /*76f0*/  STL [R1+0x198], RZ ;  /* 0x000198ff01007387 */ /* 0x000fe80000100800 */
[----:B------:R-:W-:Y:S04]  /*7700*/  STL [R1+0x19c], RZ ;  /* 0x00019cff01007387 */ /* 0x000fe80000100800 */
[----:B------:R-:W-:Y:S04]  /*7710*/  STL [R1+0x180], RZ ;  /* 0x000180ff01007387 */ /* 0x000fe80000100800 */
[----:B------:R-:W-:Y:S01]  /*7720*/  STL [R1+0x184], RZ ;  /* 0x000184ff01007387 */ /* 0x000fe20000100800 */
[----:B0-----:R-:W-:-:S03]  /*7730*/  LOP3.LUT R3, R4, 0x10, RZ, 0x3c, !PT ;  /* 0x0000001004037812 */ /* 0x001fc600078e3cff */
[----:B------:R-:W-:Y:S01]  /*7740*/  STL [R1+0x188], RZ ;  /* 0x000188ff01007387 */ /* 0x000fe20000100800 */
[----:B------:R-:W-:-:S03]  /*7750*/  LOP3.LUT R3, R4, 0x30, RZ, 0x3c, !PT ;  /* 0x0000003004037812 */ /* 0x000fc600078e3cff */
[----:B------:R-:W-:Y:S01]  /*7760*/  STL [R1+0x18c], RZ ;  /* 0x00018cff01007387 */ /* 0x000fe20000100800 */
[----:B------:R-:W-:-:S03]  /*7770*/  LOP3.LUT R3, R4, 0x70, RZ, 0x3c, !PT ;  /* 0x0000007004037812 */ /* 0x000fc600078e3cff */
[----:B------:R-:W-:Y:S01]  /*7780*/  STL [R1+0x150], RZ ;  /* 0x000150ff01007387 */ /* 0x000fe20000100800 */
[----:B------:R-:W-:-:S03]  /*7790*/  LOP3.LUT R2, R28, 0x20, RZ, 0x3c, !PT ;  /* 0x000000201c027812 */ /* 0x000fc600078e3cff */
[----:B------:R-:W-:Y:S01]  /*77a0*/  STL [R1+0x154], RZ ;  /* 0x000154ff01007387 */ /* 0x000fe20000100800 */
[----:B------:R-:W-:-:S03]  /*77b0*/  LOP3.LUT R4, R28, 0x40, RZ, 0x3c, !PT ;  /* 0x000000401c047812 */ /* 0x000fc600078e3cff */
[----:B------:R-:W-:Y:S04]  /*77c0*/  STL [R1+0x158], RZ ;  /* 0x000158ff01007387 */ /* 0x000fe80000100800 */
[----:B------:R-:W-:Y:S04]  /*77d0*/  STL [R1+0x15c], RZ ;  /* 0x00015cff01007387 */ /* 0x000fe80000100800 */
[----:B------:R-:W-:Y:S04]  /*77e0*/  STL [R1+0x140], RZ ;  /* 0x000140ff01007387 */ /* 0x000fe80000100800 */
[----:B------:R-:W-:Y:S04]  /*77f0*/  STL [R1+0x144], RZ ;  /* 0x000144ff01007387 */ /* 0x000fe80000100800 */
[----:B------:R-:W-:Y:S04]  /*7800*/  STL [R1+0x148], RZ ;  /* 0x000148ff01007387 */ /* 0x000fe80000100800 */
[----:B------:R-:W-:Y:S04]  /*7810*/  STL [R1+0x14c], RZ ;  /* 0x00014cff01007387 */ /* 0x000fe80000100800 */
[----:B------:R0:W-:Y:S04]  /*7820*/  STL [R1+0xeec], R2 ;  /* 0x000eec0201007387 */ /* 0x0001e80000100800 */
[----:B------:R2:W-:Y:S01]  /*7830*/  STL [R1+0xee8], R4 ;  /* 0x000ee80401007387 */ /* 0x0005e20000100800 */
[----:B-1----:R-:W-:-:S05]  /*7840*/  LOP3.LUT R29, R29, 0x7, RZ, 0xc0, !PT ;  /* 0x000000071d1d7812 */ /* 0x002fca00078ec0ff */
[----:B------:R-:W-:Y:S01]  /*7850*/  IMAD R29, R29, 0x110, RZ ;  /* 0x000001101d1d7824 */ /* 0x000fe200078e02ff */
[----:B------:R-:W-:-:S04]  /*7860*/  LOP3.LUT R3, R28, 0x60, RZ, 0x3c, !PT ;  /* 0x000000601c037812 */ /* 0x000fc800078e3cff */
[----:B------:R-:W-:-:S04]  /*7870*/  LOP3.LUT R29, R29, 0x30, R27, 0x78, !PT ;  /* 0x000000301d1d7812 */ /* 0x000fc800078e781b */
[----:B0-2---:R-:W-:Y:S02]  /*7880*/  LOP3.LUT R2, R29, 0x40, RZ, 0x3c, !PT ;  /* 0x000000401d027812 */ /* 0x005fe400078e3cff */
.L_x_3:
[----:B-----5:R-:W2:Y:S01]  /*7890*/  LDL.64 R4, [R1+0x398] ;  /* 0x0003980001047983 */ /* 0x020ea20000100a00 */
[----:B0-----:R-:W-:-:S03]  /*78a0*/  IMAD.MOV.U32 R2, RZ, RZ, -0x80 ;  /* 0xffffff80ff027424 */ /* 0x001fc600078e00ff */
[----:B--2---:R0:W-:Y:S04]  /*78b0*/  STL [R1+0x25ac], R5 ;  /* 0x0025ac0501007387 */ /* 0x0041e80000100800 */
[----:B0-----:R-:W2:Y:S04]  /*78c0*/  LDL R5, [R1+0x5c0] ;  /* 0x0005c00001057983 */ /* 0x001ea80000100800 */
[----:B------:R-:W-:Y:S04]  /*78d0*/  STL [R1+0x22b4], R15 ;  /* 0x0022b40f01007387 */ /* 0x000fe80000100800 */
        /* <DEDUP_REMOVED lines=73> */
[----:B------:R-:W-:Y:S01]  /*7d70*/  STL [R1+0x2504], R15 ;  /* 0x0025040f01007387 */ /* 0x000fe20000100800 */
[----:B--2---:R-:W-:-:S03]  /*7d80*/  IMAD R2, R5, R2, c[0x0][0x180] ;  /* 0x0000600005027624 */ /* 0x004fc600078e0202 */
        /* <DEDUP_REMOVED lines=115> */
[----:B------:R0:W-:Y:S04]  /*84c0*/  STL [R1+0x25a8], R14 ;  /* 0x0025a80e01007387 */ /* 0x0001e80000100800 */
        /* <DEDUP_REMOVED lines=24> */
[----:B------:R-:W2:Y:S01]  /*8650*/  LDL.LU R5, [R1+0x25ac] ;  /* 0x0025ac0001057983 */ /* 0x000ea20000300800 */
[----:B------:R-:W-:-:S02]  /*8660*/  ISETP.GT.AND P0, PT, R2, RZ, PT ;  /* 0x000000ff0200720c */ /* 0x000fc40003f04270 */
[----:B0-----:R-:W-:Y:S02]  /*8670*/  PRMT R14, RZ, 0x7610, R14 ;  /* 0x00007610ff0e7816 */ /* 0x001fe4000000000e */
[----:B------:R-:W-:Y:S02]  /*8680*/  PRMT R15, RZ, 0x7610, R15 ;  /* 0x00007610ff0f7816 */ /* 0x000fe4000000000f */
[C---:B------:R-:W-:Y:S02]  /*8690*/  ISETP.GT.AND P1, PT, R2.reuse, 0x1, PT ;  /* 0x000000010200780c */ /* 0x040fe40003f24270 */
[----:B------:R-:W-:-:S05]  /*86a0*/  ISETP.GT.AND P2, PT, R2, 0x2, PT ;  /* 0x000000020200780c */ /* 0x000fca0003f44270 */
[----:B--2---:R-:W2:Y:S04]  /*86b0*/  @P0 LDG.E.U16 R14, [R4.64] ;  /* 0x00000006040e0981 */ /* 0x004ea8000c1e1500 */
[----:B--2---:R0:W-:Y:S04]  /*86c0*/  STL [R1+0x5a4], R14 ;  /* 0x0005a40e01007387 */ /* 0x0041e80000100800 */
[----:B0-----:R-:W2:Y:S04]  /*86d0*/  LDL.LU R14, [R1+0x25a8] ;  /* 0x0025a800010e7983 */ /* 0x001ea80000300800 */
[----:B------:R-:W3:Y:S01]  /*86e0*/  LDL.64 R4, [R1+0x390] ;  /* 0x0003900001047983 */ /* 0x000ee20000100a00 */
[----:B--2---:R-:W-:-:S03]  /*86f0*/  PRMT R14, RZ, 0x7610, R14 ;  /* 0x00007610ff0e7816 */ /* 0x004fc6000000000e */
[----:B---3--:R-:W2:Y:S04]  /*8700*/  @P0 LDG.E.U16 R15, [R4.64] ;  /* 0x00000006040f0981 */ /* 0x008ea8000c1e1500 */
[----:B--2---:R0:W-:Y:S04]  /*8710*/  STL [R1+0x5a0], R15 ;  /* 0x0005a00f01007387 */ /* 0x0041e80000100800 */
[----:B0-----:R-:W2:Y:S04]  /*8720*/  LDL.LU R15, [R1+0x25a4] ;  /* 0x0025a400010f7983 */ /* 0x001ea80000300800 */
[----:B------:R-:W3:Y:S04]  /*8730*/  LDL R4, [R1+0xc38] ;  /* 0x000c380001047983 */ /* 0x000ee80000100800 */
[----:B------:R-:W3:Y:S01]  /*8740*/  LDL R5, [R1+0xc3c] ;  /* 0x000c3c0001057983 */ /* 0x000ee20000100800 */
[----:B------:R-:W-:-:S02]  /*8750*/  ISETP.GT.AND P0, PT, R2, 0x3, PT ;  /* 0x000000030200780c */ /* 0x000fc40003f04270 */
[----:B--2---:R-:W-:Y:S02]  /*8760*/  PRMT R15, RZ, 0x7610, R15 ;  /* 0x00007610ff0f7816 */ /* 0x004fe4000000000f */
[----:B---3--:R-:W-:-:S04]  /*8770*/  @P1 LOP3.LUT R5, R5, R4, RZ, 0x3c, !PT ;  /* 0x0000000405051212 */ /* 0x008fc800078e3cff */
[----:B------:R-:W-:-:S04]  /*8780*/  @P1 LOP3.LUT R4, R5, R4, RZ, 0x3c, !PT ;  /* 0x0000000405041212 */ /* 0x000fc800078e3cff */
[----:B------:R-:W-:-:S05]  /*8790*/  @P1 LOP3.LUT R5, R5, R4, RZ, 0x3c, !PT ;  /* 0x0000000405051212 */ /* 0x000fca00078e3cff */
[----:B------:R-:W2:Y:S04]  /*87a0*/  @P1 LDG.E.U16 R14, [R4.64] ;  /* 0x00000006040e1981 */ /* 0x000ea8000c1e1500 */
[----:B--2---:R0:W-:Y:S04]  /*87b0*/  STL [R1+0x59c], R14 ;  /* 0x00059c0e01007387 */ /* 0x0041e80000100800 */
[----:B0-----:R-:W2:Y:S04]  /*87c0*/  LDL.LU R14, [R1+0x25a0] ;  /* 0x0025a000010e7983 */ /* 0x001ea80000300800 */
[----:B------:R-:W3:Y:S04]  /*87d0*/  LDL R4, [R1+0xc30] ;  /* 0x000c300001047983 */ /* 0x000ee80000100800 */
[----:B------:R-:W3:Y:S01]  /*87e0*/  LDL R5, [R1+0xc34] ;  /* 0x000c340001057983 */ /* 0x000ee20000100800 */
[----:B--2---:R-:W-:-:S02]  /*87f0*/  PRMT R14, RZ, 0x7610, R14 ;  /* 0x00007610ff0e7816 */ /* 0x004fc4000000000e */
        /* <DEDUP_REMOVED lines=1458> */
[----:B0-----:R-:W2:Y:S01]  /*e320*/  LDL.LU R14, [R1+0x2338] ;  /* 0x00233800010e7983 */ /* 0x001ea20000300800 */
[----:B------:R-:W3:Y:S02]  /*e330*/  LDL R4, [R1+0x760] ;  /* 0x0007600001047983 */ /* 0x000ee40000100800 */
        /* <DEDUP_REMOVED lines=305> */
[----:B------:R-:W-:-:S02]  /*f650*/  PRMT R29, RZ, 0x7610, R29 ;  /* 0x00007610ff1d7816 */ /* 0x000fc4000000001d */
[----:B------:R-:W-:Y:S02]  /*f660*/  ISETP.GT.AND P0, PT, R2, 0x60, PT ;  /* 0x000000600200780c */ /* 0x000fe40003f04270 */
        /* <DEDUP_REMOVED lines=8> */
[----:B------:R-:W3:Y:S02]  /*f6f0*/  LDL R5, [R1+0x65c] ;  /* 0x00065c0001057983 */ /* 0x000ee40000100800 */
[----:B---3--:R-:W-:-:S04]  /*f700*/  @P2 LOP3.LUT R5, R5, R4, RZ, 0x3c, !PT ;  /* 0x0000000405052212 */ /* 0x008fc800078e3cff */
[----:B------:R-:W-:-:S04]  /*f710*/  @P2 LOP3.LUT R4, R5, R4, RZ, 0x3c, !PT ;  /* 0x0000000405042212 */ /* 0x000fc800078e3cff */
[----:B------:R-:W-:-:S05]  /*f720*/  @P2 LOP3.LUT R5, R5, R4, RZ, 0x3c, !PT ;  /* 0x0000000405052212 */ /* 0x000fca00078e3cff */
[----:B------:R-:W3:Y:S04]  /*f730*/  @P2 LDG.E.U16 R14, [R4.64] ;  /* 0x00000006040e2981 */ /* 0x000ee8000c1e1500 */
[----:B---3--:R0:W-:Y:S04]  /*f740*/  STL [R1+0x130], R14 ;  /* 0x0001300e01007387 */ /* 0x0081e80000100800 */
[----:B0-----:R-:W3:Y:S01]  /*f750*/  LDL.LU R14, [R1+0x22b0] ;  /* 0x0022b000010e7983 */ /* 0x001ee20000300800 */
[----:B------:R-:W4:Y:S02]  /*f760*/  LDL R4, [R1+0x650] ;  /* 0x0006500001047983 */ /* 0x000f240000100800 */
[----:B------:R-:W4:Y:S01]  /*f770*/  LDL R5, [R1+0x654] ;  /* 0x0006540001057983 */ /* 0x000f220000100800 */
[----:B------:R-:W-:-:S02]  /*f780*/  PRMT R28, RZ, 0x7610, R28 ;  /* 0x00007610ff1c7816 */ /* 0x000fc4000000001c */
[----:B------:R-:W-:Y:S02]  /*f790*/  PRMT R16, RZ, 0x7610, R16 ;  /* 0x00007610ff107816 */ /* 0x000fe40000000010 */
[----:B------:R-:W-:Y:S02]  /*f7a0*/  ISETP.GT.AND P1, PT, R2, 0x61, PT ;  /* 0x000000610200780c */ /* 0x000fe40003f24270 */
[----:B----4-:R-:W-:-:S04]  /*f7b0*/  @P2 LOP3.LUT R5, R5, R4, RZ, 0x3c, !PT ;  /* 0x0000000405052212 */ /* 0x010fc800078e3cff */
[----:B------:R-:W-:-:S04]  /*f7c0*/  @P2 LOP3.LUT R4, R5, R4, RZ, 0x3c, !PT ;  /* 0x0000000405042212 */ /* 0x000fc800078e3cff */
[----:B------:R-:W-:-:S05]  /*f7d0*/  @P2 LOP3.LUT R5, R5, R4, RZ, 0x3c, !PT ;  /* 0x0000000405052212 */ /* 0x000fca00078e3cff */
[----:B------:R-:W4:Y:S04]  /*f7e0*/  @P2 LDG.E.U16 R29, [R4.64] ;  /* 0x00000006041d2981 */ /* 0x000f28000c1e1500 */
[----:B----4-:R0:W-:Y:S04]  /*f7f0*/  STL [R1+0x12c], R29 ;  /* 0x00012c1d01007387 */ /* 0x0101e80000100800 */
[----:B0-----:R-:W4:Y:S01]  /*f800*/  LDL.LU R29, [R1+0x22ac] ;  /* 0x0022ac00011d7983 */ /* 0x001f220000300800 */
[----:B------:R-:W2:Y:S02]  /*f810*/  LDL R4, [R1+0x648] ;  /* 0x0006480001047983 */ /* 0x000ea40000100800 */
[----:B------:R-:W2:Y:S01]  /*f820*/  LDL R5, [R1+0x64c] ;  /* 0x00064c0001057983 */ /* 0x000ea20000100800 */
[----:B------:R-:W-:-:S02]  /*f830*/  PRMT R13, RZ, 0x7610, R13 ;  /* 0x00007610ff0d7816 */ /* 0x000fc4000000000d */
[----:B------:R-:W-:Y:S02]  /*f840*/  PRMT R27, RZ, 0x7610, R27 ;  /* 0x00007610ff1b7816 */ /* 0x000fe4000000001b */
[----:B------:R-:W-:Y:S02]  /*f850*/  ISETP.GT.AND P2, PT, R2, 0x62, PT ;  /* 0x000000620200780c */ /* 0x000fe40003f44270 */
[----:B--2---:R-:W-:-:S04]  /*f860*/  @P0 LOP3.LUT R5, R5, R4, RZ, 0x3c, !PT ;  /* 0x0000000405050212 */ /* 0x004fc800078e3cff */
[----:B------:R-:W-:-:S04]  /*f870*/  @P0 LOP3.LUT R4, R5, R4, RZ, 0x3c, !PT ;  /* 0x0000000405040212 */ /* 0x000fc800078e3cff */
[----:B------:R-:W-:-:S05]  /*f880*/  @P0 LOP3.LUT R5, R5, R4, RZ, 0x3c, !PT ;  /* 0x0000000405050212 */ /* 0x000fca00078e3cff */
[----:B------:R-:W2:Y:S04]  /*f890*/  @P0 LDG.E.U16 R28, [R4.64] ;  /* 0x00000006041c0981 */ /* 0x000ea8000c1e1500 */
[----:B--2---:R0:W-:Y:S04]  /*f8a0*/  STL [R1+0x94], R28 ;  /* 0x0000941c01007387 */ /* 0x0041e80000100800 */
[----:B0-----:R-:W2:Y:S01]  /*f8b0*/  LDL.LU R28, [R1+0x22a8] ;  /* 0x0022a800011c7983 */ /* 0x001ea20000300800 */
[----:B------:R-:W2:Y:S02]  /*f8c0*/  LDL R4, [R1+0x640] ;  /* 0x0006400001047983 */ /* 0x000ea40000100800 */
[----:B------:R-:W2:Y:S02]  /*f8d0*/  LDL R5, [R1+0x644] ;  /* 0x0006440001057983 */ /* 0x000ea40000100800 */
[----:B--2---:R-:W-:-:S04]  /*f8e0*/  @P0 LOP3.LUT R5, R5, R4, RZ, 0x3c, !PT ;  /* 0x0000000405050212 */ /* 0x004fc800078e3cff */
[----:B------:R-:W-:-:S04]  /*f8f0*/  @P0 LOP3.LUT R4, R5, R4, RZ, 0x3c, !PT ;  /* 0x0000000405040212 */ /* 0x000fc800078e3cff */
[----:B------:R-:W-:-:S05]  /*f900*/  @P0 LOP3.LUT R5, R5, R4, RZ, 0x3c, !PT ;  /* 0x0000000405050212 */ /* 0x000fca00078e3cff */
[----:B------:R-:W2:Y:S04]  /*f910*/  @P0 LDG.E.U16 R16, [R4.64] ;  /* 0x0000000604100981 */ /* 0x000ea8000c1e1500 */
[----:B--2---:R0:W-:Y:S04]  /*f920*/  STL [R1+0x8c], R16 ;  /* 0x00008c1001007387 */ /* 0x0041e80000100800 */
[----:B0-----:R-:W2:Y:S01]  /*f930*/  LDL.LU R16, [R1+0x22a4] ;  /* 0x0022a40001107983 */ /* 0x001ea20000300800 */
        /* <DEDUP_REMOVED lines=146> */
[----:B------:R0:W2:Y:S04]  /*10260*/  @P1 LDG.E.U16 R15, [R4.64] ;  /* 0x00000006040f1981 */ /* 0x0000a8000c1e1500 */
[----:B0-----:R-:W3:Y:S04]  /*10270*/  LDL R4, [R1+0xc74] ;  /* 0x000c740001047983 */ /* 0x001ee80000100800 */
[----:B------:R-:W3:Y:S01]  /*10280*/  LDL R5, [R1+0xc80] ;  /* 0x000c800001057983 */ /* 0x000ee20000100800 */
[----:B------:R-:W-:-:S03]  /*10290*/  PRMT R19, RZ, 0x7610, R19 ;  /* 0x00007610ff137816 */ /* 0x000fc60000000013 */
[----:B--2---:R0:W-:Y:S04]  /*102a0*/  STL [R1+0x18], R15 ;  /* 0x0000180f01007387 */ /* 0x0041e80000100800 */
[----:B0-----:R-:W2:Y:S01]  /*102b0*/  LDL R15, [R1+0xca0] ;  /* 0x000ca000010f7983 */ /* 0x001ea20000100800 */
[-C--:B---3--:R-:W-:Y:S02]  /*102c0*/  @P1 LOP3.LUT R5, R5, R4.reuse, RZ, 0x3c, !PT ;  /* 0x0000000405051212 */ /* 0x088fe400078e3cff */
[----:B------:R-:W-:Y:S02]  /*102d0*/  ISETP.GT.AND P2, PT, R2, 0x6b, PT ;  /* 0x0000006b0200780c */ /* 0x000fe40003f44270 */
[----:B------:R-:W-:-:S04]  /*102e0*/  @P1 LOP3.LUT R4, R5, R4, RZ, 0x3c, !PT ;  /* 0x0000000405041212 */ /* 0x000fc800078e3cff */
[----:B------:R-:W-:-:S05]  /*102f0*/  @P1 LOP3.LUT R5, R5, R4, RZ, 0x3c, !PT ;  /* 0x0000000405051212 */ /* 0x000fca00078e3cff */
[----:B------:R-:W3:Y:S04]  /*10300*/  @P1 LDG.E.U16 R19, [R4.64] ;  /* 0x0000000604131981 */ /* 0x000ee8000c1e1500 */
[----:B---3--:R0:W-:Y:S04]  /*10310*/  STL [R1+0x14], R19 ;  /* 0x0000141301007387 */ /* 0x0081e80000100800 */
[----:B0-----:R-:W3:Y:S01]  /*10320*/  LDL.LU R19, [R1+0x2264] ;  /* 0x0022640001137983 */ /* 0x001ee20000300800 */
        /* <DEDUP_REMOVED lines=25> */
[----:B------:R-:W2:Y:S01]  /*104c0*/  @P1 LDG.E.U16 R17, [R4.64] ;  /* 0x0000000604111981 */ /* 0x000ea2000c1e1500 */
[----:B------:R-:W-:-:S03]  /*104d0*/  PRMT R14, RZ, 0x7610, R14 ;  /* 0x00007610ff0e7816 */ /* 0x000fc6000000000e */
[----:B--2---:R0:W-:Y:S04]  /*104e0*/  STL [R1+0x8], R17 ;  /* 0x0000081101007387 */ /* 0x0041e80000100800 */
[----:B0-----:R-:W2:Y:S01]  /*104f0*/  LDL.LU R17, [R1+0x2258] ;  /* 0x0022580001117983 */ /* 0x001ea20000300800 */
[----:B------:R-:W2:Y:S02]  /*10500*/  LDL R5, [R1+0xc94] ;  /* 0x000c940001057983 */ /* 0x000ea40000100800 */
[----:B------:R-:W-:Y:S01]  /*10510*/  @P1 IMAD.MOV.U32 R4, RZ, RZ, R15 ;  /* 0x000000ffff041224 */ /* 0x000fe200078e000f */
[----:B------:R-:W-:Y:S02]  /*10520*/  ISETP.GT.AND P2, PT, R2, 0x70, PT ;  /* 0x000000700200780c */ /* 0x000fe40003f44270 */
[----:B----4-:R-:W-:Y:S01]  /*10530*/  PRMT R29, RZ, 0x7610, R29 ;  /* 0x00007610ff1d7816 */ /* 0x010fe2000000001d */
[----:B------:R-:W4:Y:S04]  /*10540*/  LDL R15, [R1+0xd54] ;  /* 0x000d5400010f7983 */ /* 0x000f280000100800 */
[----:B--2---:R0:W2:Y:S04]  /*10550*/  @P1 LDG.E.U16 R14, [R4.64] ;  /* 0x00000006040e1981 */ /* 0x0040a8000c1e1500 */
[----:B0-----:R-:W2:Y:S04]  /*10560*/  LDL R4, [R1+0xcb0] ;  /* 0x000cb00001047983 */ /* 0x001ea80000100800 */
[----:B------:R-:W2:Y:S02]  /*10570*/  LDL R5, [R1+0xcd8] ;  /* 0x000cd80001057983 */ /* 0x000ea40000100800 */
[----:B--2---:R-:W-:-:S04]  /*10580*/  @P2 LOP3.LUT R5, R5, R4, RZ, 0x3c, !PT ;  /* 0x0000000405052212 */ /* 0x004fc800078e3cff */
[----:B------:R-:W-:-:S04]  /*10590*/  @P2 LOP3.LUT R4, R5, R4, RZ, 0x3c, !PT ;  /* 0x0000000405042212 */ /* 0x000fc800078e3cff */
[----:B------:R-:W-:Y:S01]  /*105a0*/  @P2 LOP3.LUT R5, R5, R4, RZ, 0x3c, !PT ;  /* 0x0000000405052212 */ /* 0x000fe200078e3cff */
[----:B------:R0:W-:Y:S04]  /*105b0*/  STL [R1+0x4], R14 ;  /* 0x0000040e01007387 */ /* 0x0001e80000100800 */
[----:B------:R1:W2:Y:S01]  /*105c0*/  @P2 LDG.E.U16 R29, [R4.64] ;  /* 0x00000006041d2981 */ /* 0x0002a2000c1e1500 */
[----:B------:R-:W-:-:S03]  /*105d0*/  PRMT R28, RZ, 0x7610, R28 ;  /* 0x00007610ff1c7816 */ /* 0x000fc6000000001c */
[----:B0-----:R-:W3:Y:S04]  /*105e0*/  LDL R14, [R1+0xd60] ;  /* 0x000d6000010e7983 */ /* 0x001ee80000100800 */
[----:B-1----:R-:W3:Y:S04]  /*105f0*/  LDL R4, [R1+0xcd4] ;  /* 0x000cd40001047983 */ /* 0x002ee80000100800 */
[----:B------:R-:W3:Y:S01]  /*10600*/  LDL R5, [R1+0xce0] ;  /* 0x000ce00001057983 */ /* 0x000ee20000100800 */
[----:B------:R-:W-:-:S03]  /*10610*/  ISETP.GT.AND P3, PT, R2, 0x78, PT ;  /* 0x000000780200780c */ /* 0x000fc60003f64270 */
[----:B--2---:R0:W-:Y:S04]  /*10620*/  STL [R1+0x2244], R29 ;  /* 0x0022441d01007387 */ /* 0x0041e80000100800 */
[----:B0-----:R-:W2:Y:S01]  /*10630*/  LDL R29, [R1+0xd58] ;  /* 0x000d5800011d7983 */ /* 0x001ea20000100800 */
[----:B---3--:R-:W-:-:S04]  /*10640*/  @P2 LOP3.LUT R5, R5, R4, RZ, 0x3c, !PT ;  /* 0x0000000405052212 */ /* 0x008fc800078e3cff */
[----:B------:R-:W-:-:S04]  /*10650*/  @P2 LOP3.LUT R4, R5, R4, RZ, 0x3c, !PT ;  /* 0x0000000405042212 */ /* 0x000fc800078e3cff */
[----:B------:R-:W-:-:S05]  /*10660*/  @P2 LOP3.LUT R5, R5, R4, RZ, 0x3c, !PT ;  /* 0x0000000405052212 */ /* 0x000fca00078e3cff */
[----:B------:R0:W3:Y:S04]  /*10670*/  @P2 LDG.E.U16 R28, [R4.64] ;  /* 0x00000006041c2981 */ /* 0x0000e8000c1e1500 */
[----:B0-----:R-:W3:Y:S01]  /*10680*/  LDL R5, [R1+0xd30] ;  /* 0x000d300001057983 */ /* 0x001ee20000100800 */
[----:B------:R-:W-:Y:S01]  /*10690*/  PRMT R16, RZ, 0x7610, R16 ;  /* 0x00007610ff107816 */ /* 0x000fe20000000010 */
[----:B--2---:R-:W-:-:S05]  /*106a0*/  @P3 IMAD.MOV.U32 R4, RZ, RZ, R29 ;  /* 0x000000ffff043224 */ /* 0x004fca00078e001d */
[----:B---3--:R0:W2:Y:S01]  /*106b0*/  @P3 LDG.E.U16 R16, [R4.64] ;  /* 0x0000000604103981 */ /* 0x0080a2000c1e1500 */
[----:B------:R-:W-:-:S03]  /*106c0*/  PRMT R13, RZ, 0x7610, R13 ;  /* 0x00007610ff0d7816 */ /* 0x000fc6000000000d */
[----:B------:R1:W-:Y:S01]  /*106d0*/  STL [R1+0x2248], R28 ;  /* 0x0022481c01007387 */ /* 0x0003e20000100800 */
[----:B------:R-:W3:Y:S02]  /*106e0*/  LDL R29, [R1+0xce8] ;  /* 0x000ce800011d7983 */ /* 0x000ee40000100800 */
[----:B0-----:R-:W-:Y:S02]  /*106f0*/  @P3 IMAD.MOV.U32 R4, RZ, RZ, R14 ;  /* 0x000000ffff043224 */ /* 0x001fe400078e000e */
[----:B----4-:R-:W-:-:S05]  /*10700*/  @P3 IMAD.MOV.U32 R5, RZ, RZ, R15 ;  /* 0x000000ffff053224 */ /* 0x010fca00078e000f */
[----:B------:R0:W4:Y:S04]  /*10710*/  @P3 LDG.E.U16 R13, [R4.64] ;  /* 0x00000006040d3981 */ /* 0x000128000c1e1500 */
[----:B--2---:R-:W-:Y:S01]  /*10720*/  STL [R1+0x224c], R16 ;  /* 0x00224c1001007387 */ /* 0x004fe20000100800 */
[----:B0-----:R-:W2:Y:S02]  /*10730*/  LDL R4, [R1+0xc9c] ;  /* 0x000c9c0001047983 */ /* 0x001ea40000100800 */
[----:B------:R-:W2:Y:S01]  /*10740*/  LDL R5, [R1+0xca8] ;  /* 0x000ca80001057983 */ /* 0x000ea20000100800 */
[----:B------:R-:W-:Y:S02]  /*10750*/  ISETP.GT.AND P1, PT, R2, 0x6d, PT ;  /* 0x0000006d0200780c */ /* 0x000fe40003f24270 */
[----:B------:R-:W-:Y:S01]  /*10760*/  PRMT R3, RZ, 0x7610, R3 ;  /* 0x00007610ff037816 */ /* 0x000fe20000000003 */
[----:B------:R-:W3:Y:S04]  /*10770*/  LDL R15, [R1+0xce4] ;  /* 0x000ce400010f7983 */ /* 0x000ee80000100800 */
[----:B------:R-:W3:Y:S04]  /*10780*/  LDL R14, [R1+0xcec] ;  /* 0x000cec00010e7983 */ /* 0x000ee80000100800 */
[----:B-1----:R-:W3:Y:S02]  /*10790*/  LDL R28, [R1+0xd68] ;  /* 0x000d6800011c7983 */ /* 0x002ee40000100800 */
[----:B--2---:R-:W-:-:S04]  /*107a0*/  @P1 LOP3.LUT R5, R5, R4, RZ, 0x3c, !PT ;  /* 0x0000000405051212 */ /* 0x004fc800078e3cff */
[----:B------:R-:W-:-:S04]  /*107b0*/  @P1 LOP3.LUT R4, R5, R4, RZ, 0x3c, !PT ;  /* 0x0000000405041212 */ /* 0x000fc800078e3cff */
[----:B------:R-:W-:-:S05]  /*107c0*/  @P1 LOP3.LUT R5, R5, R4, RZ, 0x3c, !PT ;  /* 0x0000000405051212 */ /* 0x000fca00078e3cff */
[----:B------:R-:W2:Y:S04]  /*107d0*/  @P1 LDG.E.U16 R3, [R4.64] ;  /* 0x0000000604031981 */ /* 0x000ea8000c1e1500 */
[----:B----4-:R0:W-:Y:S04]  /*107e0*/  STL [R1+0x2250], R13 ;  /* 0x0022500d01007387 */ /* 0x0101e80000100800 */
[----:B0-----:R-:W4:Y:S01]  /*107f0*/  LDL R13, [R1+0xd5c] ;  /* 0x000d5c00010d7983 */ /* 0x001f220000100800 */
[----:B------:R-:W-:-:S03]  /*10800*/  ISETP.GT.AND P2, PT, R2, 0x71, PT ;  /* 0x000000710200780c */ /* 0x000fc60003f44270 */
[----:B--2---:R0:W-:Y:S04]  /*10810*/  STL [R1], R3 ;  /* 0x0000000301007387 */ /* 0x0041e80000100800 */
[----:B0-----:R-:W2:Y:S01]  /*10820*/  LDL.LU R3, [R1+0x2254] ;  /* 0x0022540001037983 */ /* 0x001ea20000300800 */
[----:B------:R-:W2:Y:S01]  /*10830*/  LDL R5, [R1+0xcdc] ;  /* 0x000cdc0001057983 */ /* 0x000ea20000100800 */
[----:B------:R-:W-:-:S04]  /*10840*/  PRMT R27, RZ, 0x7610, R27 ;  /* 0x00007610ff1b7816 */ /* 0x000fc8000000001b */
[----:B---3--:R-:W-:Y:S02]  /*10850*/  @P2 IMAD.MOV.U32 R4, RZ, RZ, R29 ;  /* 0x000000ffff042224 */ /* 0x008fe400078e001d */
[----:B------:R-:W3:Y:S04]  /*10860*/  LDL R29, [R1+0xd6c] ;  /* 0x000d6c00011d7983 */ /* 0x000ee80000100800 */
[----:B--2---:R0:W2:Y:S01]  /*10870*/  @P2 LDG.E.U16 R27, [R4.64] ;  /* 0x00000006041b2981 */ /* 0x0040a2000c1e1500 */
[----:B------:R-:W-:Y:S01]  /*10880*/  PRMT R26, RZ, 0x7610, R26 ;  /* 0x00007610ff1a7816 */ /* 0x000fe2000000001a */
[----:B0-----:R-:W-:Y:S02]  /*10890*/  @P2 IMAD.MOV.U32 R4, RZ, RZ, R14 ;  /* 0x000000ffff042224 */ /* 0x001fe400078e000e */
[----:B------:R-:W-:-:S05]  /*108a0*/  @P2 IMAD.MOV.U32 R5, RZ, RZ, R15 ;  /* 0x000000ffff052224 */ /* 0x000fca00078e000f */
[----:B------:R0:W3:Y:S01]  /*108b0*/  @P2 LDG.E.U16 R26, [R4.64] ;  /* 0x00000006041a2981 */ /* 0x0000e2000c1e1500 */
[----:B------:R-:W-:-:S03]  /*108c0*/  ISETP.GT.AND P3, PT, R2, 0x79, PT ;  /* 0x000000790200780c */ /* 0x000fc60003f64270 */
[----:B--2---:R1:W-:Y:S01]  /*108d0*/  STL [R1+0x2230], R27 ;  /* 0x0022301b01007387 */ /* 0x0043e20000100800 */
[----:B------:R-:W2:Y:S02]  /*108e0*/  LDL R15, [R1+0xcd0] ;  /* 0x000cd000010f7983 */ /* 0x000ea40000100800 */
[----:B------:R-:W2:Y:S01]  /*108f0*/  LDL R14, [R1+0xcf8] ;  /* 0x000cf800010e7983 */ /* 0x000ea20000100800 */
[----:B-1----:R-:W2:Y:S01]  /*10900*/  LDL R27, [R1+0xd64] ;  /* 0x000d6400011b7983 */ /* 0x002ea20000100800 */
[----:B------:R-:W-:-:S05]  /*10910*/  PRMT R12, RZ, 0x7610, R12 ;  /* 0x00007610ff0c7816 */ /* 0x000fca000000000c */
[----:B0-----:R-:W-:Y:S02]  /*10920*/  @P3 IMAD.MOV.U32 R4, RZ, RZ, R28 ;  /* 0x000000ffff043224 */ /* 0x001fe400078e001c */
[----:B----4-:R-:W-:Y:S01]  /*10930*/  @P3 IMAD.MOV.U32 R5, RZ, RZ, R13 ;  /* 0x000000ffff053224 */ /* 0x010fe200078e000d */
[----:B------:R-:W-:-:S04]  /*10940*/  PRMT R11, RZ, 0x7610, R11 ;  /* 0x00007610ff0b7816 */ /* 0x000fc8000000000b */
[----:B------:R3:W4:Y:S02]  /*10950*/  @P3 LDG.E.U16 R12, [R4.64] ;  /* 0x00000006040c3981 */ /* 0x000724000c1e1500 */
[----:B---3--:R-:W-:Y:S01]  /*10960*/  @P3 IMAD.MOV.U32 R4, RZ, RZ, R29 ;  /* 0x000000ffff043224 */ /* 0x008fe200078e001d */
[----:B------:R-:W-:Y:S01]  /*10970*/  ISETP.GT.AND P2, PT, R2, 0x72, PT ;  /* 0x000000720200780c */ /* 0x000fe20003f44270 */
[----:B------:R0:W-:Y:S01]  /*10980*/  STL [R1+0x2234], R26 ;  /* 0x0022341a01007387 */ /* 0x0001e20000100800 */
[----:B------:R-:W3:Y:S02]  /*10990*/  LDL R28, [R1+0xcf4] ;  /* 0x000cf400011c7983 */ /* 0x000ee40000100800 */
[----:B------:R-:W3:Y:S01]  /*109a0*/  LDL R13, [R1+0xd00] ;  /* 0x000d0000010d7983 */ /* 0x000ee20000100800 */
[----:B------:R-:W-:Y:S01]  /*109b0*/  PRMT R25, RZ, 0x7610, R25 ;  /* 0x00007610ff197816 */ /* 0x000fe20000000019 */
[----:B--2---:R-:W-:-:S05]  /*109c0*/  @P3 IMAD.MOV.U32 R5, RZ, RZ, R27 ;  /* 0x000000ffff053224 */ /* 0x004fca00078e001b */
[----:B------:R1:W2:Y:S02]  /*109d0*/  @P3 LDG.E.U16 R11, [R4.64] ;  /* 0x00000006040b3981 */ /* 0x0002a4000c1e1500 */
[----:B-1----:R-:W-:Y:S02]  /*109e0*/  @P2 IMAD.MOV.U32 R4, RZ, RZ, R14 ;  /* 0x000000ffff042224 */ /* 0x002fe400078e000e */
[----:B------:R-:W-:-:S05]  /*109f0*/  @P2 IMAD.MOV.U32 R5, RZ, RZ, R15 ;  /* 0x000000ffff052224 */ /* 0x000fca00078e000f */
[----:B------:R3:W2:Y:S04]  /*10a00*/  @P2 LDG.E.U16 R25, [R4.64] ;  /* 0x0000000604192981 */ /* 0x0006a8000c1e1500 */
[----:B----4-:R1:W-:Y:S01]  /*10a10*/  STL [R1+0x2238], R12 ;  /* 0x0022380c01007387 */ /* 0x0103e20000100800 */
[----:B------:R-:W4:Y:S02]  /*10a20*/  LDL R27, [R1+0xd50] ;  /* 0x000d5000011b7983 */ /* 0x000f240000100800 */
[----:B0-----:R-:W4:Y:S01]  /*10a30*/  LDL R26, [R1+0xd78] ;  /* 0x000d7800011a7983 */ /* 0x001f220000100800 */
[----:B------:R-:W-:Y:S01]  /*10a40*/  PRMT R23, RZ, 0x7610, R23 ;  /* 0x00007610ff177816 */ /* 0x000fe20000000017 */
[----:B---3--:R-:W-:Y:S02]  /*10a50*/  @P2 IMAD.MOV.U32 R4, RZ, RZ, R13 ;  /* 0x000000ffff042224 */ /* 0x008fe400078e000d */
[----:B------:R-:W-:-:S05]  /*10a60*/  @P2 IMAD.MOV.U32 R5, RZ, RZ, R28 ;  /* 0x000000ffff052224 */ /* 0x000fca00078e001c */
[----:B------:R4:W3:Y:S04]  /*10a70*/  @P2 LDG.E.U16 R23, [R4.64] ;  /* 0x0000000604172981 */ /* 0x0008e8000c1e1500 */
[----:B--2---:R-:W-:Y:S01]  /*10a80*/  STL [R1+0x223c], R11 ;  /* 0x00223c0b01007387 */ /* 0x004fe20000100800 */
[----:B------:R-:W2:Y:S02]  /*10a90*/  LDL R15, [R1+0xd74] ;  /* 0x000d7400010f7983 */ /* 0x000ea40000100800 */
[----:B------:R-:W2:Y:S01]  /*10aa0*/  LDL R14, [R1+0xd80] ;  /* 0x000d8000010e7983 */ /* 0x000ea20000100800 */
[----:B------:R-:W-:Y:S01]  /*10ab0*/  STL [R1+0x2214], R25 ;  /* 0x0022141901007387 */ /* 0x000fe20000100800 */
[----:B------:R-:W2:Y:S02]  /*10ac0*/  LDL R13, [R1+0xcfc] ;  /* 0x000cfc00010d7983 */ /* 0x000ea40000100800 */
[----:B-1----:R-:W2:Y:S01]  /*10ad0*/  LDL R12, [R1+0xd08] ;  /* 0x000d0800010c7983 */ /* 0x002ea20000100800 */
[----:B------:R-:W-:-:S02]  /*10ae0*/  ISETP.GT.AND P3, PT, R2, 0x7a, PT ;  /* 0x0000007a0200780c */ /* 0x000fc40003f64270 */
[----:B------:R-:W-:Y:S02]  /*10af0*/  PRMT R10, RZ, 0x7610, R10 ;  /* 0x00007610ff0a7816 */ /* 0x000fe4000000000a */
[----:B------:R-:W-:-:S09]  /*10b00*/  PRMT R9, RZ, 0x7610, R9 ;  /* 0x00007610ff097816 */ /* 0x000fd20000000009 */
[----:B----4-:R-:W-:Y:S02]  /*10b10*/  @P3 IMAD.MOV.U32 R4, RZ, RZ, R26 ;  /* 0x000000ffff043224 */ /* 0x010fe400078e001a */
[----:B------:R-:W-:-:S05]  /*10b20*/  @P3 IMAD.MOV.U32 R5, RZ, RZ, R27 ;  /* 0x000000ffff053224 */ /* 0x000fca00078e001b */
[----:B------:R2:W4:Y:S01]  /*10b30*/  @P3 LDG.E.U16 R10, [R4.64] ;  /* 0x00000006040a3981 */ /* 0x000522000c1e1500 */
[----:B------:R-:W-:-:S03]  /*10b40*/  ISETP.GT.AND P2, PT, R2, 0x73, PT ;  /* 0x000000730200780c */ /* 0x000fc60003f44270 */
[----:B---3--:R-:W-:Y:S01]  /*10b50*/  STL [R1+0x2218], R23 ;  /* 0x0022181701007387 */ /* 0x008fe20000100800 */
[----:B------:R-:W3:Y:S02]  /*10b60*/  LDL R27, [R1+0xd04] ;  /* 0x000d0400011b7983 */ /* 0x000ee40000100800 */
[----:B------:R-:W3:Y:S01]  /*10b70*/  LDL R26, [R1+0xd0c] ;  /* 0x000d0c00011a7983 */ /* 0x000ee20000100800 */
[----:B------:R-:W-:Y:S01]  /*10b80*/  PRMT R22, RZ, 0x7610, R22 ;  /* 0x00007610ff167816 */ /* 0x000fe20000000016 */
[----:B--2---:R-:W-:Y:S02]  /*10b90*/  @P3 IMAD.MOV.U32 R5, RZ, RZ, R15 ;  /* 0x000000ffff053224 */ /* 0x004fe400078e000f */
[----:B------:R-:W-:-:S05]  /*10ba0*/  @P3 IMAD.MOV.U32 R4, RZ, RZ, R14 ;  /* 0x000000ffff043224 */ /* 0x000fca00078e000e */
[----:B------:R0:W2:Y:S02]  /*10bb0*/  @P3 LDG.E.U16 R9, [R4.64] ;  /* 0x0000000604093981 */ /* 0x0000a4000c1e1500 */
[----:B0-----:R-:W-:Y:S02]  /*10bc0*/  @P2 IMAD.MOV.U32 R5, RZ, RZ, R13 ;  /* 0x000000ffff052224 */ /* 0x001fe400078e000d */
[----:B------:R-:W-:-:S05]  /*10bd0*/  @P2 IMAD.MOV.U32 R4, RZ, RZ, R12 ;  /* 0x000000ffff042224 */ /* 0x000fca00078e000c */
[----:B------:R3:W2:Y:S04]  /*10be0*/  @P2 LDG.E.U16 R22, [R4.64] ;  /* 0x0000000604162981 */ /* 0x0006a8000c1e1500 */
[----:B----4-:R-:W-:Y:S01]  /*10bf0*/  STL [R1+0x221c], R10 ;  /* 0x00221c0a01007387 */ /* 0x010fe20000100800 */
[----:B------:R-:W4:Y:S02]  /*10c00*/  LDL R15, [R1+0xd7c] ;  /* 0x000d7c00010f7983 */ /* 0x000f240000100800 */
[----:B------:R-:W4:Y:S01]  /*10c10*/  LDL R14, [R1+0xd88] ;  /* 0x000d8800010e7983 */ /* 0x000f220000100800 */
[----:B------:R-:W-:Y:S01]  /*10c20*/  PRMT R21, RZ, 0x7610, R21 ;  /* 0x00007610ff157816 */ /* 0x000fe20000000015 */
[----:B---3--:R-:W-:Y:S02]  /*10c30*/  @P2 IMAD.MOV.U32 R4, RZ, RZ, R26 ;  /* 0x000000ffff042224 */ /* 0x008fe400078e001a */
[----:B------:R-:W-:-:S05]  /*10c40*/  @P2 IMAD.MOV.U32 R5, RZ, RZ, R27 ;  /* 0x000000ffff052224 */ /* 0x000fca00078e001b */
[----:B------:R4:W3:Y:S04]  /*10c50*/  @P2 LDG.E.U16 R21, [R4.64] ;  /* 0x0000000604152981 */ /* 0x0008e8000c1e1500 */
[----:B--2---:R0:W-:Y:S01]  /*10c60*/  STL [R1+0x2220], R9 ;  /* 0x0022200901007387 */ /* 0x0041e20000100800 */
[----:B------:R-:W2:Y:S02]  /*10c70*/  LDL R13, [R1+0xd84] ;  /* 0x000d8400010d7983 */ /* 0x000ea40000100800 */
[----:B------:R-:W2:Y:S01]  /*10c80*/  LDL R12, [R1+0xd8c] ;  /* 0x000d8c00010c7983 */ /* 0x000ea20000100800 */
[----:B------:R1:W-:Y:S04]  /*10c90*/  STL [R1+0x21f8], R22 ;  /* 0x0021f81601007387 */ /* 0x0003e80000100800 */
[----:B0-----:R-:W2:Y:S04]  /*10ca0*/  LDL R9, [R1+0xcac] ;  /* 0x000cac0001097983 */ /* 0x001ea80000100800 */
[----:B-1----:R-:W2:Y:S01]  /*10cb0*/  LDL R22, [R1+0xca4] ;  /* 0x000ca40001167983 */ /* 0x002ea20000100800 */
[----:B------:R-:W-:-:S02]  /*10cc0*/  ISETP.GT.AND P3, PT, R2, 0x7b, PT ;  /* 0x0000007b0200780c */ /* 0x000fc40003f64270 */
[----:B------:R-:W-:Y:S02]  /*10cd0*/  PRMT R8, RZ, 0x7610, R8 ;  /* 0x00007610ff087816 */ /* 0x000fe40000000008 */
[----:B------:R-:W-:-:S09]  /*10ce0*/  PRMT R7, RZ, 0x7610, R7 ;  /* 0x00007610ff077816 */ /* 0x000fd20000000007 */
[----:B----4-:R-:W-:Y:S02]  /*10cf0*/  @P3 IMAD.MOV.U32 R4, RZ, RZ, R14 ;  /* 0x000000ffff043224 */ /* 0x010fe400078e000e */
[----:B------:R-:W-:-:S05]  /*10d00*/  @P3 IMAD.MOV.U32 R5, RZ, RZ, R15 ;  /* 0x000000ffff053224 */ /* 0x000fca00078e000f */
[----:B------:R2:W4:Y:S04]  /*10d10*/  @P3 LDG.E.U16 R8, [R4.64] ;  /* 0x0000000604083981 */ /* 0x000528000c1e1500 */
        /* <DEDUP_REMOVED lines=9> */
[----:B------:R3:W2:Y:S01]  /*10db0*/  @P1 LDG.E.U16 R24, [R4.64] ;  /* 0x0000000604181981 */ /* 0x0006a2000c1e1500 */
[----:B------:R-:W-:-:S03]  /*10dc0*/  ISETP.GT.AND P2, PT, R2, 0x74, PT ;  /* 0x000000740200780c */ /* 0x000fc60003f44270 */
[----:B----4-:R-:W-:Y:S01]  /*10dd0*/  STL [R1+0x2200], R8 ;  /* 0x0022000801007387 */ /* 0x010fe20000100800 */
[----:B------:R-:W4:Y:S02]  /*10de0*/  LDL R13, [R1+0xd14] ;  /* 0x000d1400010d7983 */ /* 0x000f240000100800 */
[----:B------:R-:W4:Y:S01]  /*10df0*/  LDL R12, [R1+0xd20] ;  /* 0x000d2000010c7983 */ /* 0x000f220000100800 */
[----:B------:R-:W-:-:S06]  /*10e00*/  PRMT R20, RZ, 0x7610, R20 ;  /* 0x00007610ff147816 */ /* 0x000fcc0000000014 */
[----:B---3--:R-:W-:Y:S02]  /*10e10*/  @P2 IMAD.MOV.U32 R4, RZ, RZ, R14 ;  /* 0x000000ffff042224 */ /* 0x008fe400078e000e */
[----:B------:R-:W-:-:S05]  /*10e20*/  @P2 IMAD.MOV.U32 R5, RZ, RZ, R15 ;  /* 0x000000ffff052224 */ /* 0x000fca00078e000f */
[----:B------:R4:W3:Y:S04]  /*10e30*/  @P2 LDG.E.U16 R20, [R4.64] ;  /* 0x0000000604142981 */ /* 0x0008e8000c1e1500 */
[----:B--2---:R-:W-:Y:S01]  /*10e40*/  STL [R1+0x2204], R7 ;  /* 0x0022040701007387 */ /* 0x004fe20000100800 */
[----:B------:R-:W2:Y:S02]  /*10e50*/  LDL R22, [R1+0xd70] ;  /* 0x000d700001167983 */ /* 0x000ea40000100800 */
[----:B------:R-:W2:Y:S01]  /*10e60*/  LDL R9, [R1+0xd98] ;  /* 0x000d980001097983 */ /* 0x000ea20000100800 */
[----:B------:R0:W-:Y:S01]  /*10e70*/  STL [R1+0x21a8], R24 ;  /* 0x0021a81801007387 */ /* 0x0001e20000100800 */
[----:B------:R-:W2:Y:S02]  /*10e80*/  LDL R15, [R1+0xd94] ;  /* 0x000d9400010f7983 */ /* 0x000ea40000100800 */
[----:B------:R-:W2:Y:S01]  /*10e90*/  LDL R14, [R1+0xda0] ;  /* 0x000da000010e7983 */ /* 0x000ea20000100800 */
[----:B------:R-:W-:-:S02]  /*10ea0*/  ISETP.GT.AND P3, PT, R2, 0x7c, PT ;  /* 0x0000007c0200780c */ /* 0x000fc40003f64270 */
[----:B------:R-:W-:Y:S02]  /*10eb0*/  PRMT R19, RZ, 0x7610, R19 ;  /* 0x00007610ff137816 */ /* 0x000fe40000000013 */
[----:B------:R-:W-:Y:S01]  /*10ec0*/  PRMT R6, RZ, 0x7610, R6 ;  /* 0x00007610ff067816 */ /* 0x000fe20000000006 */
[----:B----4-:R-:W-:Y:S02]  /*10ed0*/  @P2 IMAD.MOV.U32 R5, RZ, RZ, R13 ;  /* 0x000000ffff052224 */ /* 0x010fe400078e000d */
[----:B------:R-:W-:-:S05]  /*10ee0*/  @P2 IMAD.MOV.U32 R4, RZ, RZ, R12 ;  /* 0x000000ffff042224 */ /* 0x000fca00078e000c */
[----:B------:R2:W4:Y:S04]  /*10ef0*/  @P2 LDG.E.U16 R19, [R4.64] ;  /* 0x0000000604132981 */ /* 0x000528000c1e1500 */
[----:B---3--:R1:W-:Y:S01]  /*10f00*/  STL [R1+0x21ec], R20 ;  /* 0x0021ec1401007387 */ /* 0x0083e20000100800 */
[----:B------:R-:W4:Y:S02]  /*10f10*/  LDL R13, [R1+0xd1c] ;  /* 0x000d1c00010d7983 */ /* 0x000f240000100800 */
[----:B------:R-:W4:Y:S02]  /*10f20*/  LDL R12, [R1+0xd28] ;  /* 0x000d2800010c7983 */ /* 0x000f240000100800 */
[----:B--2---:R-:W-:Y:S02]  /*10f30*/  @P3 IMAD.MOV.U32 R5, RZ, RZ, R22 ;  /* 0x000000ffff053224 */ /* 0x004fe400078e0016 */
[----:B------:R-:W-:-:S05]  /*10f40*/  @P3 IMAD.MOV.U32 R4, RZ, RZ, R9 ;  /* 0x000000ffff043224 */ /* 0x000fca00078e0009 */
[----:B------:R2:W3:Y:S02]  /*10f50*/  @P3 LDG.E.U16 R6, [R4.64] ;  /* 0x0000000604063981 */ /* 0x0004e4000c1e1500 */
[----:B--2---:R-:W-:-:S06]  /*10f60*/  PRMT R5, RZ, 0x7610, R5 ;  /* 0x00007610ff057816 */ /* 0x004fcc0000000005 */
[----:B------:R2:W3:Y:S01]  /*10f70*/  @P3 LDG.E.U16 R5, [R14.64] ;  /* 0x000000060e053981 */ /* 0x0004e2000c1e1500 */
[----:B------:R-:W-:Y:S02]  /*10f80*/  ISETP.GT.AND P1, PT, R2, 0x75, PT ;  /* 0x000000750200780c */ /* 0x000fe40003f24270 */
[----:B------:R-:W-:Y:S01]  /*10f90*/  PRMT R18, RZ, 0x7610, R18 ;  /* 0x00007610ff127816 */ /* 0x000fe20000000012 */
[----:B----4-:R-:W-:Y:S01]  /*10fa0*/  STL [R1+0x21f0], R19 ;  /* 0x0021f01301007387 */ /* 0x010fe20000100800 */
[----:B------:R-:W4:Y:S02]  /*10fb0*/  LDL R22, [R1+0xd24] ;  /* 0x000d240001167983 */ /* 0x000f240000100800 */
[----:B------:R-:W4:Y:S07]  /*10fc0*/  LDL R9, [R1+0xd2c] ;  /* 0x000d2c0001097983 */ /* 0x000f2e0000100800 */
[----:B--2---:R-:W-:-:S02]  /*10fd0*/  @P1 IMAD.MOV.U32 R14, RZ, RZ, R12 ;  /* 0x000000ffff0e1224 */ /* 0x004fc400078e000c */
[----:B------:R-:W-:-:S05]  /*10fe0*/  @P1 IMAD.MOV.U32 R15, RZ, RZ, R13 ;  /* 0x000000ffff0f1224 */ /* 0x000fca00078e000d */
[----:B------:R4:W2:Y:S04]  /*10ff0*/  @P1 LDG.E.U16 R18, [R14.64] ;  /* 0x000000060e121981 */ /* 0x0008a8000c1e1500 */
[----:B---3--:R-:W-:Y:S01]  /*11000*/  STL [R1+0x21f4], R6 ;  /* 0x0021f40601007387 */ /* 0x008fe20000100800 */
[----:B0-----:R-:W3:Y:S02]  /*11010*/  LDL R24, [R1+0xd9c] ;  /* 0x000d9c0001187983 */ /* 0x001ee40000100800 */
[----:B-1----:R-:W3:Y:S01]  /*11020*/  LDL R20, [R1+0xda8] ;  /* 0x000da80001147983 */ /* 0x002ee20000100800 */
[----:B------:R0:W-:Y:S01]  /*11030*/  STL [R1+0x2208], R5 ;  /* 0x0022080501007387 */ /* 0x0001e20000100800 */
[----:B------:R-:W3:Y:S02]  /*11040*/  LDL R13, [R1+0xda4] ;  /* 0x000da400010d7983 */ /* 0x000ee40000100800 */
[----:B------:R-:W3:Y:S01]  /*11050*/  LDL R12, [R1+0xdac] ;  /* 0x000dac00010c7983 */ /* 0x000ee20000100800 */
[----:B------:R-:W-:-:S02]  /*11060*/  ISETP.GT.AND P2, PT, R2, 0x7d, PT ;  /* 0x0000007d0200780c */ /* 0x000fc40003f44270 */
[----:B------:R-:W-:Y:S02]  /*11070*/  PRMT R17, RZ, 0x7610, R17 ;  /* 0x00007610ff117816 */ /* 0x000fe40000000011 */
[----:B------:R-:W-:Y:S01]  /*11080*/  PRMT R4, RZ, 0x7610, R4 ;  /* 0x00007610ff047816 */ /* 0x000fe20000000004 */
[----:B----4-:R-:W-:Y:S02]  /*11090*/  @P1 IMAD.MOV.U32 R15, RZ, RZ, R22 ;  /* 0x000000ffff0f1224 */ /* 0x010fe400078e0016 */
[----:B------:R-:W-:-:S05]  /*110a0*/  @P1 IMAD.MOV.U32 R14, RZ, RZ, R9 ;  /* 0x000000ffff0e1224 */ /* 0x000fca00078e0009 */
[----:B------:R3:W4:Y:S04]  /*110b0*/  @P1 LDG.E.U16 R17, [R14.64] ;  /* 0x000000060e111981 */ /* 0x000728000c1e1500 */
[----:B--2---:R-:W-:Y:S01]  /*110c0*/  STL [R1+0x21ac], R18 ;  /* 0x0021ac1201007387 */ /* 0x004fe20000100800 */
[----:B------:R-:W2:Y:S02]  /*110d0*/  LDL R26, [R1+0x5e4] ;  /* 0x0005e400011a7983 */ /* 0x000ea40000100800 */
[----:B------:R-:W2:Y:S01]  /*110e0*/  LDL R22, [R1+0xc40] ;  /* 0x000c400001167983 */ /* 0x000ea20000100800 */
[----:B------:R-:W-:Y:S01]  /*110f0*/  PRMT R3, RZ, 0x7610, R3 ;  /* 0x00007610ff037816 */ /* 0x000fe20000000003 */
[----:B------:R-:W2:Y:S04]  /*11100*/  LDL R9, [R1+0x5e0] ;  /* 0x0005e00001097983 */ /* 0x000ea80000100800 */
[----:B0-----:R-:W2:Y:S01]  /*11110*/  LDL R5, [R1+0xc48] ;  /* 0x000c480001057983 */ /* 0x001ea20000100800 */
[----:B---3--:R-:W-:-:S02]  /*11120*/  @P2 IMAD.MOV.U32 R15, RZ, RZ, R24 ;  /* 0x000000ffff0f2224 */ /* 0x008fc400078e0018 */
[----:B------:R-:W-:-:S05]  /*11130*/  @P2 IMAD.MOV.U32 R14, RZ, RZ, R20 ;  /* 0x000000ffff0e2224 */ /* 0x000fca00078e0014 */
[----:B------:R0:W3:Y:S02]  /*11140*/  @P2 LDG.E.U16 R4, [R14.64] ;  /* 0x000000060e042981 */ /* 0x0000e4000c1e1500 */
[----:B0-----:R-:W-:Y:S02]  /*11150*/  @P2 IMAD.MOV.U32 R15, RZ, RZ, R13 ;  /* 0x000000ffff0f2224 */ /* 0x001fe400078e000d */
[----:B------:R-:W-:-:S05]  /*11160*/  @P2 IMAD.MOV.U32 R14, RZ, RZ, R12 ;  /* 0x000000ffff0e2224 */ /* 0x000fca00078e000c */
[----:B------:R2:W3:Y:S01]  /*11170*/  @P2 LDG.E.U16 R3, [R14.64] ;  /* 0x000000060e032981 */ /* 0x0004e2000c1e1500 */
[----:B------:R-:W-:-:S03]  /*11180*/  ISETP.GT.AND P1, PT, R2, 0x67, PT ;  /* 0x000000670200780c */ /* 0x000fc60003f24270 */
[----:B----4-:R-:W-:Y:S01]  /*11190*/  STL [R1+0x21b0], R17 ;  /* 0x0021b01101007387 */ /* 0x010fe20000100800 */
[----:B--2---:R-:W-:Y:S02]  /*111a0*/  @P0 IMAD.MOV.U32 R15, RZ, RZ, R26 ;  /* 0x000000ffff0f0224 */ /* 0x004fe400078e001a */
[----:B------:R-:W-:Y:S01]  /*111b0*/  @P0 IMAD.MOV.U32 R14, RZ, RZ, R22 ;  /* 0x000000ffff0e0224 */ /* 0x000fe200078e0016 */
[----:B---3--:R0:W-:Y:S01]  /*111c0*/  STL [R1+0x21b4], R4 ;  /* 0x0021b40401007387 */ /* 0x0081e20000100800 */
[----:B------:R-:W2:Y:S02]  /*111d0*/  LDL R24, [R1+0xc44] ;  /* 0x000c440001187983 */ /* 0x000ea40000100800 */
[----:B------:R-:W3:Y:S02]  /*111e0*/  LDL R20, [R1+0xc4c] ;  /* 0x000c4c0001147983 */ /* 0x000ee40000100800 */
[----:B------:R-:W4:Y:S01]  /*111f0*/  LDL R13, [R1+0xc90] ;  /* 0x000c9000010d7983 */ /* 0x000f220000100800 */
[----:B------:R-:W4:Y:S01]  /*11200*/  LDL R12, [R1+0xcb8] ;  /* 0x000cb800010c7983 */ /* 0x000f220000100800 */
[----:B0-----:R-:W-:-:S06]  /*11210*/  PRMT R4, RZ, 0x7610, R4 ;  /* 0x00007610ff047816 */ /* 0x001fcc0000000004 */
[----:B------:R0:W4:Y:S04]  /*11220*/  @P0 LDG.E.U16 R4, [R14.64] ;  /* 0x000000060e040981 */ /* 0x000128000c1e1500 */
[----:B------:R-:W-:Y:S01]  /*11230*/  STL [R1+0x21b8], R3 ;  /* 0x0021b80301007387 */ /* 0x000fe20000100800 */
[----:B------:R-:W4:Y:S02]  /*11240*/  LDL R22, [R1+0xcb4] ;  /* 0x000cb40001167983 */ /* 0x000f240000100800 */
[----:B0-----:R-:W-:Y:S02]  /*11250*/  @P1 IMAD.MOV.U32 R15, RZ, RZ, R9 ;  /* 0x000000ffff0f1224 */ /* 0x001fe400078e0009 */
[----:B------:R-:W4:Y:S01]  /*11260*/  LDL R9, [R1+0xcc0] ;  /* 0x000cc00001097983 */ /* 0x000f220000100800 */
[----:B------:R-:W-:Y:S01]  /*11270*/  PRMT R25, RZ, 0x7610, R25 ;  /* 0x00007610ff197816 */ /* 0x000fe20000000019 */
[----:B------:R-:W-:Y:S01]  /*11280*/  @P1 IMAD.MOV.U32 R14, RZ, RZ, R5 ;  /* 0x000000ffff0e1224 */ /* 0x000fe200078e0005 */
[----:B------:R-:W-:-:S02]  /*11290*/  PRMT R18, RZ, 0x7610, R18 ;  /* 0x00007610ff127816 */ /* 0x000fc40000000012 */
[----:B------:R-:W-:Y:S02]  /*112a0*/  ISETP.GT.AND P0, PT, R2, 0x6e, PT ;  /* 0x0000006e0200780c */ /* 0x000fe40003f04270 */
[----:B------:R-:W-:Y:S02]  /*112b0*/  PRMT R23, RZ, 0x7610, R23 ;  /* 0x00007610ff177816 */ /* 0x000fe40000000017 */
[----:B------:R-:W-:Y:S01]  /*112c0*/  PRMT R7, RZ, 0x7610, R7 ;  /* 0x00007610ff077816 */ /* 0x000fe20000000007 */
[----:B------:R2:W4:Y:S04]  /*112d0*/  @P1 LDG.E.U16 R25, [R14.64] ;  /* 0x000000060e191981 */ /* 0x000528000c1e1500 */
[----:B------:R-:W4:Y:S01]  /*112e0*/  LDL R5, [R1+0xcbc] ;  /* 0x000cbc0001057983 */ /* 0x000f220000100800 */
[----:B--2---:R-:W-:-:S02]  /*112f0*/  @P1 IMAD.MOV.U32 R15, RZ, RZ, R24 ;  /* 0x000000ffff0f1224 */ /* 0x004fc400078e0018 */
[----:B---3--:R-:W-:-:S05]  /*11300*/  @P1 IMAD.MOV.U32 R14, RZ, RZ, R20 ;  /* 0x000000ffff0e1224 */ /* 0x008fca00078e0014 */
[----:B------:R4:W2:Y:S02]  /*11310*/  @P1 LDG.E.U16 R18, [R14.64] ;  /* 0x000000060e121981 */ /* 0x0008a4000c1e1500 */
[----:B----4-:R-:W-:Y:S02]  /*11320*/  @P0 IMAD.MOV.U32 R14, RZ, RZ, R12 ;  /* 0x000000ffff0e0224 */ /* 0x010fe400078e000c */
[----:B------:R-:W-:-:S05]  /*11330*/  @P0 IMAD.MOV.U32 R15, RZ, RZ, R13 ;  /* 0x000000ffff0f0224 */ /* 0x000fca00078e000d */
[----:B------:R0:W3:Y:S02]  /*11340*/  @P0 LDG.E.U16 R23, [R14.64] ;  /* 0x000000060e170981 */ /* 0x0000e4000c1e1500 */
[----:B0-----:R-:W-:Y:S02]  /*11350*/  @P0 IMAD.MOV.U32 R14, RZ, RZ, R9 ;  /* 0x000000ffff0e0224 */ /* 0x001fe400078e0009 */
[----:B------:R-:W-:-:S05]  /*11360*/  @P0 IMAD.MOV.U32 R15, RZ, RZ, R22 ;  /* 0x000000ffff0f0224 */ /* 0x000fca00078e0016 */
[----:B------:R-:W4:Y:S04]  /*11370*/  @P0 LDG.E.U16 R7, [R14.64] ;  /* 0x000000060e070981 */ /* 0x000f28000c1e1500 */
[----:B------:R0:W-:Y:S01]  /*11380*/  STL [R1+0x90], R4 ;  /* 0x0000900401007387 */ /* 0x0001e20000100800 */
[----:B------:R-:W3:Y:S03]  /*11390*/  LDL R20, [R1+0xcc4] ;  /* 0x000cc40001147983 */ /* 0x000ee60000100800 */
[----:B0-----:R-:W3:Y:S04]  /*113a0*/  LDL R4, [R1+0xcc8] ;  /* 0x000cc80001047983 */ /* 0x001ee80000100800 */
[----:B--2---:R0:W-:Y:S01]  /*113b0*/  STL [R1+0x80], R18 ;  /* 0x0000801201007387 */ /* 0x0041e20000100800 */
[----:B------:R-:W2:Y:S02]  /*113c0*/  LDL R13, [R1+0xd10] ;  /* 0x000d1000010d7983 */ /* 0x000ea40000100800 */
[----:B------:R-:W2:Y:S02]  /*113d0*/  LDL R12, [R1+0xd38] ;  /* 0x000d3800010c7983 */ /* 0x000ea40000100800 */
[----:B------:R-:W2:Y:S01]  /*113e0*/  LDL R9, [R1+0xd34] ;  /* 0x000d340001097983 */ /* 0x000ea20000100800 */
[----:B0-----:R-:W2:Y:S04]  /*113f0*/  LDL R18, [R1+0xccc] ;  /* 0x000ccc0001127983 */ /* 0x001ea80000100800 */
[----:B----4-:R0:W-:Y:S04]  /*11400*/  STL [R1+0x70], R7 ;  /* 0x0000700701007387 */ /* 0x0101e80000100800 */
[----:B0-----:R-:W4:Y:S01]  /*11410*/  LDL R7, [R1+0xd40] ;  /* 0x000d400001077983 */ /* 0x001f220000100800 */
[----:B------:R-:W-:-:S02]  /*11420*/  ISETP.GT.AND P1, PT, R2, 0x6f, PT ;  /* 0x0000006f0200780c */ /* 0x000fc40003f24270 */
[----:B------:R-:W-:Y:S02]  /*11430*/  PRMT R21, RZ, 0x7610, R21 ;  /* 0x00007610ff157816 */ /* 0x000fe40000000015 */
[----:B------:R-:W-:Y:S02]  /*11440*/  PRMT R17, RZ, 0x7610, R17 ;  /* 0x00007610ff117816 */ /* 0x000fe40000000011 */
[----:B------:R-:W-:-:S07]  /*11450*/  ISETP.GT.AND P0, PT, R2, 0x76, PT ;  /* 0x000000760200780c */ /* 0x000fce0003f04270 */
[----:B---3--:R-:W-:Y:S02]  /*11460*/  @P1 IMAD.MOV.U32 R14, RZ, RZ, R4 ;  /* 0x000000ffff0e1224 */ /* 0x008fe400078e0004 */
[----:B------:R-:W-:Y:S01]  /*11470*/  @P1 IMAD.MOV.U32 R15, RZ, RZ, R5 ;  /* 0x000000ffff0f1224 */ /* 0x000fe200078e0005 */
[----:B------:R-:W-:Y:S02]  /*11480*/  PRMT R10, RZ, 0x7610, R10 ;  /* 0x00007610ff0a7816 */ /* 0x000fe4000000000a */
[----:B------:R-:W-:Y:S01]  /*11490*/  PRMT R6, RZ, 0x7610, R6 ;  /* 0x00007610ff067816 */ /* 0x000fe20000000006 */
[----:B------:R-:W3:Y:S04]  /*114a0*/  LDL R5, [R1+0xd3c] ;  /* 0x000d3c0001057983 */ /* 0x000ee80000100800 */
[----:B------:R0:W3:Y:S04]  /*114b0*/  @P1 LDG.E.U16 R21, [R14.64] ;  /* 0x000000060e151981 */ /* 0x0000e8000c1e1500 */
[----:B------:R-:W3:Y:S01]  /*114c0*/  LDL R4, [R1+0xd48] ;  /* 0x000d480001047983 */ /* 0x000ee20000100800 */
[----:B0-----:R-:W-:-:S02]  /*114d0*/  @P1 IMAD.MOV.U32 R15, RZ, RZ, R20 ;  /* 0x000000ffff0f1224 */ /* 0x001fc400078e0014 */
[----:B--2---:R-:W-:Y:S02]  /*114e0*/  @P1 IMAD.MOV.U32 R14, RZ, RZ, R18 ;  /* 0x000000ffff0e1224 */ /* 0x004fe400078e0012 */
[----:B------:R-:W2:Y:S04]  /*114f0*/  LDL R18, [R1+0xd44] ;  /* 0x000d440001127983 */ /* 0x000ea80000100800 */
[----:B------:R0:W2:Y:S02]  /*11500*/  @P1 LDG.E.U16 R17, [R14.64] ;  /* 0x000000060e111981 */ /* 0x0000a4000c1e1500 */
[----:B0-----:R-:W-:Y:S02]  /*11510*/  @P0 IMAD.MOV.U32 R14, RZ, RZ, R12 ;  /* 0x000000ffff0e0224 */ /* 0x001fe400078e000c */
[----:B------:R-:W-:-:S05]  /*11520*/  @P0 IMAD.MOV.U32 R15, RZ, RZ, R13 ;  /* 0x000000ffff0f0224 */ /* 0x000fca00078e000d */
[----:B------:R0:W3:Y:S02]  /*11530*/  @P0 LDG.E.U16 R10, [R14.64] ;  /* 0x000000060e0a0981 */ /* 0x0000e4000c1e1500 */
[----:B0-----:R-:W-:Y:S02]  /*11540*/  @P0 IMAD.MOV.U32 R15, RZ, RZ, R9 ;  /* 0x000000ffff0f0224 */ /* 0x001fe400078e0009 */
[----:B----4-:R-:W-:-:S05]  /*11550*/  @P0 IMAD.MOV.U32 R14, RZ, RZ, R7 ;  /* 0x000000ffff0e0224 */ /* 0x010fca00078e0007 */
[----:B------:R-:W4:Y:S04]  /*11560*/  @P0 LDG.E.U16 R6, [R14.64] ;  /* 0x000000060e060981 */ /* 0x000f28000c1e1500 */
[----:B------:R-:W-:Y:S01]  /*11570*/  STL [R1+0x88], R25 ;  /* 0x0000881901007387 */ /* 0x000fe20000100800 */
[----:B------:R-:W-:-:S03]  /*11580*/  ISETP.GT.AND P1, PT, R2, 0x77, PT ;  /* 0x000000770200780c */ /* 0x000fc60003f24270 */
[----:B--2---:R0:W-:Y:S01]  /*11590*/  STL [R1+0x68], R17 ;  /* 0x0000681101007387 */ /* 0x0041e20000100800 */
[----:B------:R-:W2:Y:S02]  /*115a0*/  LDL R13, [R1+0xd90] ;  /* 0x000d9000010d7983 */ /* 0x000ea40000100800 */
[----:B------:R-:W2:Y:S01]  /*115b0*/  LDL R12, [R1+0xdb8] ;  /* 0x000db800010c7983 */ /* 0x000ea20000100800 */
[----:B0-----:R-:W2:Y:S04]  /*115c0*/  LDL R17, [R1+0xd4c] ;  /* 0x000d4c0001117983 */ /* 0x001ea80000100800 */
[----:B---3--:R0:W-:Y:S01]  /*115d0*/  STL [R1+0x60], R10 ;  /* 0x0000600a01007387 */ /* 0x0081e20000100800 */
[----:B------:R-:W3:Y:S03]  /*115e0*/  LDL R9, [R1+0xdbc] ;  /* 0x000dbc0001097983 */ /* 0x000ee60000100800 */
[----:B0-----:R-:W3:Y:S01]  /*115f0*/  LDL R10, [R1+0xdb4] ;  /* 0x000db400010a7983 */ /* 0x001ee20000100800 */
[----:B------:R-:W-:Y:S02]  /*11600*/  STL [R1+0x78], R23 ;  /* 0x0000781701007387 */ /* 0x000fe40000100800 */
[----:B------:R-:W3:Y:S01]  /*11610*/  LDL R7, [R1+0xdb0] ;  /* 0x000db00001077983 */ /* 0x000ee20000100800 */
[----:B----4-:R0:W-:Y:S04]  /*11620*/  STL [R1+0x5c], R6 ;  /* 0x00005c0601007387 */ /* 0x0101e80000100800 */
[----:B0-----:R-:W4:Y:S01]  /*11630*/  LDL R6, [R1+0xdc0] ;  /* 0x000dc00001067983 */ /* 0x001f220000100800 */
[----:B------:R-:W-:-:S02]  /*11640*/  @P1 IMAD.MOV.U32 R14, RZ, RZ, R4 ;  /* 0x000000ffff0e1224 */ /* 0x000fc400078e0004 */
[----:B------:R-:W-:Y:S02]  /*11650*/  @P1 IMAD.MOV.U32 R15, RZ, RZ, R5 ;  /* 0x000000ffff0f1224 */ /* 0x000fe400078e0005 */
[----:B------:R-:W4:Y:S01]  /*11660*/  LDL R4, [R1+0x5d8] ;  /* 0x0005d80001047983 */ /* 0x000f220000100800 */
[----:B------:R-:W4:Y:S01]  /*11670*/  LDL R5, [R1+0x5d4] ;  /* 0x0005d40001057983 */ /* 0x000f220000100800 */
[----:B------:R-:W-:Y:S02]  /*11680*/  PRMT R19, RZ, 0x7610, R19 ;  /* 0x00007610ff137816 */ /* 0x000fe40000000013 */
[----:B------:R-:W-:Y:S02]  /*11690*/  ISETP.GT.AND P0, PT, R2, 0x7e, PT ;  /* 0x0000007e0200780c */ /* 0x000fe40003f04270 */
[----:B------:R-:W-:Y:S02]  /*116a0*/  PRMT R16, RZ, 0x7610, R16 ;  /* 0x00007610ff107816 */ /* 0x000fe40000000010 */
[----:B------:R0:W4:Y:S01]  /*116b0*/  @P1 LDG.E.U16 R19, [R14.64] ;  /* 0x000000060e131981 */ /* 0x000122000c1e1500 */
[----:B------:R-:W-:Y:S01]  /*116c0*/  PRMT R11, RZ, 0x7610, R11 ;  /* 0x00007610ff0b7816 */ /* 0x000fe2000000000b */
[----:B0-----:R-:W-:Y:S01]  /*116d0*/  @P1 IMAD.MOV.U32 R15, RZ, RZ, R18 ;  /* 0x000000ffff0f1224 */ /* 0x001fe200078e0012 */
[----:B------:R-:W-:-:S02]  /*116e0*/  PRMT R8, RZ, 0x7610, R8 ;  /* 0x00007610ff087816 */ /* 0x000fc40000000008 */
[----:B------:R-:W-:Y:S01]  /*116f0*/  PRMT R0, RZ, 0x7610, R0 ;  /* 0x00007610ff007816 */ /* 0x000fe20000000000 */
[----:B--2---:R-:W-:-:S05]  /*11700*/  @P1 IMAD.MOV.U32 R14, RZ, RZ, R17 ;  /* 0x000000ffff0e1224 */ /* 0x004fca00078e0011 */
[----:B------:R0:W2:Y:S01]  /*11710*/  @P1 LDG.E.U16 R16, [R14.64] ;  /* 0x000000060e101981 */ /* 0x0000a2000c1e1500 */
[----:B------:R-:W-:Y:S01]  /*11720*/  ISETP.GT.AND P1, PT, R2, 0x7f, PT ;  /* 0x0000007f0200780c */ /* 0x000fe20003f24270 */
[----:B0-----:R-:W-:Y:S02]  /*11730*/  @P0 IMAD.MOV.U32 R14, RZ, RZ, R12 ;  /* 0x000000ffff0e0224 */ /* 0x001fe400078e000c */
[----:B------:R-:W-:-:S05]  /*11740*/  @P0 IMAD.MOV.U32 R15, RZ, RZ, R13 ;  /* 0x000000ffff0f0224 */ /* 0x000fca00078e000d */
[----:B------:R3:W2:Y:S02]  /*11750*/  @P0 LDG.E.U16 R11, [R14.64] ;  /* 0x000000060e0b0981 */ /* 0x0006a4000c1e1500 */
[----:B---3--:R-:W-:Y:S02]  /*11760*/  @P0 IMAD.MOV.U32 R14, RZ, RZ, R9 ;  /* 0x000000ffff0e0224 */ /* 0x008fe400078e0009 */
[----:B------:R-:W-:-:S05]  /*11770*/  @P0 IMAD.MOV.U32 R15, RZ, RZ, R10 ;  /* 0x000000ffff0f0224 */ /* 0x000fca00078e000a */
[----:B------:R4:W3:Y:S02]  /*11780*/  @P0 LDG.E.U16 R8, [R14.64] ;  /* 0x000000060e080981 */ /* 0x0008e4000c1e1500 */
[----:B----4-:R-:W-:Y:S02]  /*11790*/  @P1 IMAD.MOV.U32 R14, RZ, RZ, R6 ;  /* 0x000000ffff0e1224 */ /* 0x010fe400078e0006 */
[----:B------:R-:W-:-:S05]  /*117a0*/  @P1 IMAD.MOV.U32 R15, RZ, RZ, R7 ;  /* 0x000000ffff0f1224 */ /* 0x000fca00078e0007 */
[----:B------:R0:W4:Y:S01]  /*117b0*/  @P1 LDG.E.U16 R0, [R14.64] ;  /* 0x000000060e001981 */ /* 0x000122000c1e1500 */
[----:B------:R-:W-:Y:S01]  /*117c0*/  PRMT R3, RZ, 0x7610, R3 ;  /* 0x00007610ff037816 */ /* 0x000fe20000000003 */
[----:B0-----:R-:W-:Y:S02]  /*117d0*/  @P1 IMAD.MOV.U32 R14, RZ, RZ, R4 ;  /* 0x000000ffff0e1224 */ /* 0x001fe400078e0004 */
[----:B------:R-:W-:-:S05]  /*117e0*/  @P1 IMAD.MOV.U32 R15, RZ, RZ, R5 ;  /* 0x000000ffff0f1224 */ /* 0x000fca00078e0005 */
[----:B------:R0:W3:Y:S04]  /*117f0*/  @P1 LDG.E.U16 R3, [R14.64] ;  /* 0x000000060e031981 */ /* 0x0000e8000c1e1500 */
[----:B------:R-:W-:Y:S04]  /*11800*/  STL [R1+0x6c], R21 ;  /* 0x00006c1501007387 */ /* 0x000fe80000100800 */
[----:B------:R-:W1:Y:S01]  /*11810*/  S2R R22, SR_TID.X ;  /* 0x0000000000167919 */ /* 0x000e620000002100 */
[----:B------:R-:W-:Y:S01]  /*11820*/  BAR.SYNC.DEFER_BLOCKING 0x0 ;  /* 0x0000000000007b1d */ /* 0x000fe20000010000 */
[----:B-1----:R-:W-:-:S05]  /*11830*/  LOP3.LUT R24, R22, 0xff, RZ, 0xc0, !PT ;  /* 0x000000ff16187812 */ /* 0x002fca00078ec0ff */
[----:B----4-:R-:W-:Y:S01]  /*11840*/  STL [R1+0x30], R0 ;  /* 0x0000300001007387 */ /* 0x010fe20000100800 */
[----:B------:R-:W4:Y:S02]  /*11850*/  LDL.LU R13, [R1+0x5a4] ;  /* 0x0005a400010d7983 */ /* 0x000f240000300800 */
[----:B--2---:R1:W-:Y:S02]  /*11860*/  STL [R1+0x50], R16 ;  /* 0x0000501001007387 */ /* 0x0043e40000100800 */
[----:B-1----:R-:W2:Y:S01]  /*11870*/  LDL.LU R16, [R1+0x5a0] ;  /* 0x0005a00001107983 */ /* 0x002ea20000300800 */
[----:B------:R-:W2:Y:S02]  /*11880*/  LDL.LU R28, [R1+0x564] ;  /* 0x00056400011c7983 */ /* 0x000ea40000300800 */
[----:B------:R-:W2:Y:S02]  /*11890*/  LDL.LU R29, [R1+0x560] ;  /* 0x00056000011d7983 */ /* 0x000ea40000300800 */
[----:B------:R-:W2:Y:S01]  /*118a0*/  LDL.LU R4, [R1+0x44c] ;  /* 0x00044c0001047983 */ /* 0x000ea20000300800 */
[----:B------:R-:W2:Y:S01]  /*118b0*/  LDL.LU R17, [R1+0x448] ;  /* 0x0004480001117983 */ /* 0x000ea20000300800 */
[----:B------:R-:W2:Y:S02]  /*118c0*/  LDL.LU R18, [R1+0x40c] ;  /* 0x00040c0001127983 */ /* 0x000ea40000300800 */
[----:B------:R-:W2:Y:S02]  /*118d0*/  LDL.LU R5, [R1+0x408] ;  /* 0x0004080001057983 */ /* 0x000ea40000300800 */
[----:B------:R-:W2:Y:S01]  /*118e0*/  LDL.LU R6, [R1+0x3cc] ;  /* 0x0003cc0001067983 */ /* 0x000ea20000300800 */
[----:B------:R1:W-:Y:S04]  /*118f0*/  STL [R1+0x54], R19 ;  /* 0x0000541301007387 */ /* 0x0003e80000100800 */
[----:B-1----:R-:W2:Y:S01]  /*11900*/  LDL.LU R19, [R1+0x3c8] ;  /* 0x0003c80001137983 */ /* 0x002ea20000300800 */
[----:B------:R-:W2:Y:S02]  /*11910*/  LDL.LU R20, [R1+0x368] ;  /* 0x0003680001147983 */ /* 0x000ea40000300800 */
[----:B------:R-:W2:Y:S02]  /*11920*/  LDL.LU R7, [R1+0x364] ;  /* 0x0003640001077983 */ /* 0x000ea40000300800 */
[----:B---3--:R1:W-:Y:S02]  /*11930*/  STL [R1+0x3c], R8 ;  /* 0x00003c0801007387 */ /* 0x0083e40000100800 */
[----:B-1----:R-:W3:Y:S01]  /*11940*/  LDL.LU R8, [R1+0x128] ;  /* 0x0001280001087983 */ /* 0x002ee20000300800 */
[----:B------:R-:W3:Y:S02]  /*11950*/  LDL.LU R21, [R1+0x124] ;  /* 0x0001240001157983 */ /* 0x000ee40000300800 */
[----:B------:R-:W3:Y:S02]  /*11960*/  LDL.LU R9, [R1+0xf4] ;  /* 0x0000f40001097983 */ /* 0x000ee40000300800 */
[----:B------:R-:W3:Y:S01]  /*11970*/  LDL.LU R10, [R1+0xf0] ;  /* 0x0000f000010a7983 */ /* 0x000ee20000300800 */
[----:B------:R-:W3:Y:S01]  /*11980*/  LDL.LU R23, [R1+0xc4] ;  /* 0x0000c40001177983 */ /* 0x000ee20000300800 */
[----:B------:R1:W-:Y:S02]  /*11990*/  STL [R1+0x4c], R11 ;  /* 0x00004c0b01007387 */ /* 0x0003e40000100800 */
[----:B------:R-:W3:Y:S01]  /*119a0*/  LDL.LU R25, [R1+0xc0] ;  /* 0x0000c00001197983 */ /* 0x000ee20000300800 */
[----:B------:R-:W-:Y:S01]  /*119b0*/  LOP3.LUT R0, R22, 0x7f, RZ, 0xc0, !PT ;  /* 0x0000007f16007812 */ /* 0x000fe200078ec0ff */
[----:B-1----:R-:W3:Y:S01]  /*119c0*/  LDL.LU R11, [R1+0x94] ;  /* 0x00009400010b7983 */ /* 0x002ee20000300800 */
[----:B------:R-:W3:Y:S02]  /*119d0*/  LDL.LU R12, [R1+0x8c] ;  /* 0x00008c00010c7983 */ /* 0x000ee40000300800 */
[----:B------:R-:W3:Y:S02]  /*119e0*/  LDL.LU R26, [R1+0x2c] ;  /* 0x00002c00011a7983 */ /* 0x000ee40000300800 */
[----:B------:R-:W3:Y:S01]  /*119f0*/  LDL.LU R27, [R1+0x28] ;  /* 0x00002800011b7983 */ /* 0x000ee20000300800 */
[----:B------:R1:W-:Y:S01]  /*11a00*/  STL [R1+0x2240], R22 ;  /* 0x0022401601007387 */ /* 0x0003e20000100800 */
[----:B------:R-:W-:-:S03]  /*11a10*/  ISETP.GE.AND P0, PT, R0, R2, PT ;  /* 0x000000020000720c */ /* 0x000fc60003f06270 */
[----:B-1----:R-:W3:Y:S01]  /*11a20*/  LDL.LU R22, [R1+0x488] ;  /* 0x0004880001167983 */ /* 0x002ee20000300800 */
[----:B------:R0:W-:Y:S03]  /*11a30*/  STL [R1+0x21a4], R14 ;  /* 0x0021a40e01007387 */ /* 0x0001e60000100800 */
[----:B0-----:R-:W3:Y:S01]  /*11a40*/  LDL.LU R14, [R1+0x48c] ;  /* 0x00048c00010e7983 */ /* 0x001ee20000300800 */
[----:B------:R0:W-:Y:S03]  /*11a50*/  STL [R1+0x21a0], R15 ;  /* 0x0021a00f01007387 */ /* 0x0001e60000100800 */
[----:B0-----:R-:W3:Y:S01]  /*11a60*/  LDL.LU R15, [R1+0x4d0] ;  /* 0x0004d000010f7983 */ /* 0x001ee20000300800 */
[----:B------:R-:W3:Y:S02]  /*11a70*/  LDL.LU R2, [R1+0x4d4] ;  /* 0x0004d40001027983 */ /* 0x000ee40000300800 */
[----:B------:R0:W-:Y:S02]  /*11a80*/  STL [R1+0x24], R3 ;  /* 0x0000240301007387 */ /* 0x0001e40000100800 */
[----:B------:R1:W-:Y:S02]  /*11a90*/  STL [R1+0x2224], R24 ;  /* 0x0022241801007387 */ /* 0x0003e40000100800 */
[----:B0-----:R-:W-:-:S02]  /*11aa0*/  IMAD.SHL.U32 R3, R24, 0x2, RZ ;  /* 0x0000000218037824 */ /* 0x001fc400078e00ff */
[----:B-1----:R-:W3:Y:S01]  /*11ab0*/  LDL.LU R24, [R1+0x518] ;  /* 0x0005180001187983 */ /* 0x002ee20000300800 */
[----:B------:R-:W-:Y:S02]  /*11ac0*/  STL [R1+0x2130], R0 ;  /* 0x0021300001007387 */ /* 0x000fe40000100800 */
[----:B------:R0:W-:Y:S02]  /*11ad0*/  STL [R1+0x21bc], R0 ;  /* 0x0021bc0001007387 */ /* 0x0001e40000100800 */
[----:B0-----:R-:W3:Y:S04]  /*11ae0*/  LDL.LU R0, [R1+0x51c] ;  /* 0x00051c0001007983 */ /* 0x001ee80000300800 */
[----:B----4-:R0:W-:Y:S04]  /*11af0*/  STS.U16 [R3], R13 ;  /* 0x0000000d03007388 */ /* 0x0101e80000000400 */
[----:B0-----:R-:W4:Y:S04]  /*11b00*/  LDL.LU R13, [R1+0x2250] ;  /* 0x00225000010d7983 */ /* 0x001f280000300800 */
[----:B--2---:R0:W-:Y:S01]  /*11b10*/  STS.U16 [R3+0x200], R16 ;  /* 0x0002001003007388 */ /* 0x0041e20000000400 */
[----:B------:R1:W-:Y:S02]  /*11b20*/  STS.U16 [R3+0x2000], R28 ;  /* 0x0020001c03007388 */ /* 0x0003e40000000400 */
[----:B------:R2:W-:Y:S01]  /*11b30*/  STS.U16 [R3+0x2200], R29 ;  /* 0x0022001d03007388 */ /* 0x0005e20000000400 */
[----:B0-----:R-:W4:Y:S01]  /*11b40*/  LDL.LU R16, [R1+0x224c] ;  /* 0x00224c0001107983 */ /* 0x001f220000300800 */
[----:B-1----:R-:W4:Y:S02]  /*11b50*/  LDL.LU R28, [R1+0x2248] ;  /* 0x00224800011c7983 */ /* 0x002f240000300800 */
[----:B--2---:R-:W2:Y:S01]  /*11b60*/  LDL.LU R29, [R1+0x2244] ;  /* 0x00224400011d7983 */ /* 0x004ea20000300800 */
[----:B---3--:R-:W-:Y:S01]  /*11b70*/  STS.U16 [R3+0x4000], R0 ;  /* 0x0040000003007388 */ /* 0x008fe20000000400 */
[----:B------:R-:W-:Y:S02]  /*11b80*/  STS.U16 [R3+0x4200], R24 ;  /* 0x0042001803007388 */ /* 0x000fe40000000400 */
[----:B------:R-:W-:Y:S02]  /*11b90*/  STS.U16 [R3+0x6000], R2 ;  /* 0x0060000203007388 */ /* 0x000fe40000000400 */
[----:B------:R-:W-:Y:S01]  /*11ba0*/  STS.U16 [R3+0x6200], R15 ;  /* 0x0062000f03007388 */ /* 0x000fe20000000400 */
[----:B------:R-:W-:Y:S01]  /*11bb0*/  STS.U16 [R3+0x8000], R14 ;  /* 0x0080000e03007388 */ /* 0x000fe20000000400 */
[----:B------:R0:W-:Y:S02]  /*11bc0*/  STS.U16 [R3+0x8200], R22 ;  /* 0x0082001603007388 */ /* 0x0001e40000000400 */
[----:B------:R-:W-:Y:S02]  /*11bd0*/  STS.U16 [R3+0xa000], R4 ;  /* 0x00a0000403007388 */ /* 0x000fe40000000400 */
[----:B------:R-:W-:Y:S01]  /*11be0*/  STS.U16 [R3+0xa200], R17 ;  /* 0x00a2001103007388 */ /* 0x000fe20000000400 */
[----:B------:R-:W-:Y:S01]  /*11bf0*/  STS.U16 [R3+0xc000], R18 ;  /* 0x00c0001203007388 */ /* 0x000fe20000000400 */
[----:B------:R-:W-:Y:S02]  /*11c00*/  STS.U16 [R3+0xc200], R5 ;  /* 0x00c2000503007388 */ /* 0x000fe40000000400 */
        /* <DEDUP_REMOVED lines=10> */
[----:B------:R1:W-:Y:S04]  /*11cb0*/  STS.U16 [R3+0x18000], R11 ;  /* 0x0180000b03007388 */ /* 0x0003e80000000400 */
[----:B0-----:R-:W3:Y:S01]  /*11cc0*/  LDL.LU R22, [R1+0x59c] ;  /* 0x00059c0001167983 */ /* 0x001ee20000300800 */
[----:B------:R0:W-:Y:S02]  /*11cd0*/  STS.U16 [R3+0x18200], R12 ;  /* 0x0182000c03007388 */ /* 0x0001e40000000400 */
[----:B------:R0:W-:Y:S02]  /*11ce0*/  STS.U16 [R3+0x1a000], R26 ;  /* 0x01a0001a03007388 */ /* 0x0001e40000000400 */
[----:B------:R0:W-:Y:S01]  /*11cf0*/  STS.U16 [R3+0x1a200], R27 ;  /* 0x01a2001b03007388 */ /* 0x0001e20000000400 */
[----:B-1----:R-:W3:Y:S01]  /*11d00*/  LDL.LU R11, [R1+0x598] ;  /* 0x00059800010b7983 */ /* 0x002ee20000300800 */
[----:B0-----:R-:W3:Y:S02]  /*11d10*/  LDL.LU R12, [R1+0x55c] ;  /* 0x00055c00010c7983 */ /* 0x001ee40000300800 */
[----:B------:R-:W3:Y:S01]  /*11d20*/  LDL.LU R26, [R1+0x558] ;  /* 0x00055800011a7983 */ /* 0x000ee20000300800 */
[----:B------:R-:W3:Y:S01]  /*11d30*/  LDL.LU R27, [R1+0x514] ;  /* 0x00051400011b7983 */ /* 0x000ee20000300800 */
[----:B------:R-:W3:Y:S02]  /*11d40*/  LDL.LU R24, [R1+0x444] ;  /* 0x0004440001187983 */ /* 0x000ee40000300800 */
[----:B------:R-:W3:Y:S02]  /*11d50*/  LDL.LU R2, [R1+0x440] ;  /* 0x0004400001027983 */ /* 0x000ee40000300800 */
        /* <DEDUP_REMOVED lines=15> */
[----:B------:R-:W3:Y:S01]  /*11e50*/  LDL.LU R25, [R1+0x1c] ;  /* 0x00001c0001197983 */ /* 0x000ee20000300800 */
[----:B--2---:R-:W-:Y:S04]  /*11e60*/  STS.U16 [R3+0x1c000], R29 ;  /* 0x01c0001d03007388 */ /* 0x004fe80000000400 */
[----:B------:R0:W-:Y:S01]  /*11e70*/  STL [R1+0x21c0], R29 ;  /* 0x0021c01d01007387 */ /* 0x0001e20000100800 */
[----:B----4-:R-:W-:Y:S02]  /*11e80*/  STS.U16 [R3+0x1c200], R28 ;  /* 0x01c2001c03007388 */ /* 0x010fe40000000400 */
[----:B------:R-:W-:Y:S02]  /*11e90*/  STS.U16 [R3+0x1e000], R16 ;  /* 0x01e0001003007388 */ /* 0x000fe40000000400 */
[----:B------:R-:W-:Y:S01]  /*11ea0*/  STS.U16 [R3+0x1e200], R13 ;  /* 0x01e2000d03007388 */ /* 0x000fe20000000400 */
[----:B0-----:R-:W2:Y:S01]  /*11eb0*/  LDL.LU R29, [R1+0x480] ;  /* 0x00048000011d7983 */ /* 0x001ea20000300800 */
[----:B------:R0:W-:Y:S03]  /*11ec0*/  STL [R1+0x21c4], R28 ;  /* 0x0021c41c01007387 */ /* 0x0001e60000100800 */
[----:B0-----:R-:W4:Y:S01]  /*11ed0*/  LDL.LU R28, [R1+0x484] ;  /* 0x00048400011c7983 */ /* 0x001f220000300800 */
[----:B------:R0:W-:Y:S03]  /*11ee0*/  STL [R1+0x21c8], R16 ;  /* 0x0021c81001007387 */ /* 0x0001e60000100800 */
[----:B0-----:R-:W2:Y:S01]  /*11ef0*/  LDL.LU R16, [R1+0x4c8] ;  /* 0x0004c80001107983 */ /* 0x001ea20000300800 */
[----:B------:R-:W2:Y:S02]  /*11f00*/  LDL.LU R13, [R1+0x4cc] ;  /* 0x0004cc00010d7983 */ /* 0x000ea40000300800 */
[----:B------:R0:W-:Y:S02]  /*11f10*/  STL [R1+0x2228], R3 ;  /* 0x0022280301007387 */ /* 0x0001e40000100800 */
[----:B0-----:R-:W2:Y:S04]  /*11f20*/  LDL.LU R3, [R1+0x510] ;  /* 0x0005100001037983 */ /* 0x001ea80000300800 */
[----:B------:R-:W0:Y:S02]  /*11f30*/  S2R R0, SR_TID.X ;  /* 0x0000000000007919 */ /* 0x000e240000002100 */
[----:B0-----:R-:W-:-:S05]  /*11f40*/  LOP3.LUT R0, R0, 0xff, RZ, 0xc0, !PT ;  /* 0x000000ff00007812 */ /* 0x001fca00078ec0ff */
[----:B------:R-:W-:-:S05]  /*11f50*/  IMAD.SHL.U32 R0, R0, 0x2, RZ ;  /* 0x0000000200007824 */ /* 0x000fca00078e00ff */
[----:B------:R-:W-:-:S05]  /*11f60*/  LOP3.LUT R0, R0, 0x10, RZ, 0x3c, !PT ;  /* 0x0000001000007812 */ /* 0x000fca00078e3cff */
[----:B---3--:R0:W-:Y:S04]  /*11f70*/  STS.U16 [R0+0x400], R22 ;  /* 0x0004001600007388 */ /* 0x0081e80000000400 */
[----:B------:R1:W-:Y:S04]  /*11f80*/  STS.U16 [R0+0x600], R11 ;  /* 0x0006000b00007388 */ /* 0x0003e80000000400 */
[----:B0-----:R-:W3:Y:S01]  /*11f90*/  LDL.LU R22, [R1+0x2240] ;  /* 0x0022400001167983 */ /* 0x001ee20000300800 */
[----:B------:R0:W-:Y:S02]  /*11fa0*/  STS.U16 [R0+0x2400], R12 ;  /* 0x0024000c00007388 */ /* 0x0001e40000000400 */
[----:B------:R0:W-:Y:S02]  /*11fb0*/  STS.U16 [R0+0x2600], R26 ;  /* 0x0026001a00007388 */ /* 0x0001e40000000400 */
[----:B------:R0:W-:Y:S01]  /*11fc0*/  STS.U16 [R0+0x4400], R27 ;  /* 0x0044001b00007388 */ /* 0x0001e20000000400 */
[----:B-1----:R-:W3:Y:S04]  /*11fd0*/  LDL.LU R11, [R1+0x223c] ;  /* 0x00223c00010b7983 */ /* 0x002ee80000300800 */
[----:B0-----:R-:W3:Y:S01]  /*11fe0*/  LDL.LU R12, [R1+0x2238] ;  /* 0x00223800010c7983 */ /* 0x001ee20000300800 */
[----:B------:R-:W3:Y:S03]  /*11ff0*/  LDL.LU R26, [R1+0x2234] ;  /* 0x00223400011a7983 */ /* 0x000ee60000300800 */
[----:B------:R-:W3:Y:S04]  /*12000*/  LDL.LU R27, [R1+0x2230] ;  /* 0x00223000011b7983 */ /* 0x000ee80000300800 */
[----:B--2---:R0:W-:Y:S04]  /*12010*/  STS.U16 [R0+0x4600], R3 ;  /* 0x0046000300007388 */ /* 0x0041e80000000400 */
[----:B0-----:R-:W2:Y:S01]  /*12020*/  LDL.LU R3, [R1+0x594] ;  /* 0x0005940001037983 */ /* 0x001ea20000300800 */
[----:B------:R-:W-:Y:S02]  /*12030*/  STS.U16 [R0+0x6400], R13 ;  /* 0x0064000d00007388 */ /* 0x000fe40000000400 */
[----:B------:R-:W-:Y:S02]  /*12040*/  STS.U16 [R0+0x6600], R16 ;  /* 0x0066001000007388 */ /* 0x000fe40000000400 */
[----:B----4-:R-:W-:Y:S01]  /*12050*/  STS.U16 [R0+0x8400], R28 ;  /* 0x0084001c00007388 */ /* 0x010fe20000000400 */
        /* <DEDUP_REMOVED lines=18> */
[----:B------:R0:W-:Y:S01]  /*12180*/  STS.U16 [R0+0x1a600], R25 ;  /* 0x01a6001900007388 */ /* 0x0001e20000000400 */
[----:B---3--:R-:W-:-:S05]  /*12190*/  LOP3.LUT R22, R22, 0xff, RZ, 0xc0, !PT ;  /* 0x000000ff16167812 */ /* 0x008fca00078ec0ff */
[----:B0-----:R-:W-:Y:S01]  /*121a0*/  IMAD.SHL.U32 R0, R22, 0x2, RZ ;  /* 0x0000000216007824 */ /* 0x001fe200078e00ff */
[----:B--2---:R0:W-:Y:S01]  /*121b0*/  STL [R1+0x222c], R3 ;  /* 0x00222c0301007387 */ /* 0x0041e20000100800 */
[----:B------:R-:W2:Y:S02]  /*121c0*/  LDL.LU R24, [R1+0x590] ;  /* 0x0005900001187983 */ /* 0x000ea40000300800 */
[----:B------:R-:W3:Y:S02]  /*121d0*/  LDL.LU R9, [R1+0x554] ;  /* 0x0005540001097983 */ /* 0x000ee40000300800 */
[----:B------:R-:W4:Y:S01]  /*121e0*/  LDL.LU R10, [R1+0x550] ;  /* 0x00055000010a7983 */ /* 0x000f220000300800 */
[----:B------:R-:W2:Y:S01]  /*121f0*/  LDL.LU R23, [R1+0x50c] ;  /* 0x00050c0001177983 */ /* 0x000ea20000300800 */
[----:B------:R-:W2:Y:S02]  /*12200*/  LDL.LU R25, [R1+0x508] ;  /* 0x0005080001197983 */ /* 0x000ea40000300800 */
[----:B------:R-:W2:Y:S02]  /*12210*/  LDL.LU R13, [R1+0x43c] ;  /* 0x00043c00010d7983 */ /* 0x000ea40000300800 */
[----:B------:R-:W2:Y:S01]  /*12220*/  LDL.LU R16, [R1+0x438] ;  /* 0x0004380001107983 */ /* 0x000ea20000300800 */
        /* <DEDUP_REMOVED lines=12> */
[C---:B0-----:R-:W-:Y:S01]  /*122f0*/  LOP3.LUT R3, R0.reuse, 0x10, RZ, 0x3c, !PT ;  /* 0x0000001000037812 */ /* 0x041fe200078e3cff */
[----:B------:R-:W2:Y:S01]  /*12300*/  LDL.LU R7, [R1+0x74] ;  /* 0x0000740001077983 */ /* 0x000ea20000300800 */
[----:B------:R-:W2:Y:S02]  /*12310*/  LDL.LU R8, [R1+0x64] ;  /* 0x0000640001087983 */ /* 0x000ea40000300800 */
[----:B------:R-:W2:Y:S02]  /*12320*/  LDL.LU R21, [R1+0x18] ;  /* 0x0000180001157983 */ /* 0x000ea40000300800 */
[----:B------:R-:W2:Y:S01]  /*12330*/  LDL.LU R22, [R1+0x14] ;  /* 0x0000140001167983 */ /* 0x000ea20000300800 */
[----:B------:R-:W-:Y:S04]  /*12340*/  STS.U16 [R3+0x1c400], R27 ;  /* 0x01c4001b03007388 */ /* 0x000fe80000000400 */
[----:B------:R0:W-:Y:S01]  /*12350*/  STL [R1+0x21cc], R27 ;  /* 0x0021cc1b01007387 */ /* 0x0001e20000100800 */
[----:B------:R-:W-:Y:S02]  /*12360*/  STS.U16 [R3+0x1c600], R26 ;  /* 0x01c6001a03007388 */ /* 0x000fe40000000400 */
[----:B------:R-:W-:Y:S02]  /*12370*/  STS.U16 [R3+0x1e400], R12 ;  /* 0x01e4000c03007388 */ /* 0x000fe40000000400 */
[----:B------:R-:W-:Y:S01]  /*12380*/  STS.U16 [R3+0x1e600], R11 ;  /* 0x01e6000b03007388 */ /* 0x000fe20000000400 */
[----:B0-----:R-:W2:Y:S01]  /*12390*/  LDL.LU R27, [R1+0x478] ;  /* 0x00047800011b7983 */ /* 0x001ea20000300800 */
[----:B------:R0:W-:Y:S03]  /*123a0*/  STL [R1+0x21d0], R26 ;  /* 0x0021d01a01007387 */ /* 0x0001e60000100800 */
[----:B0-----:R-:W2:Y:S01]  /*123b0*/  LDL.LU R26, [R1+0x47c] ;  /* 0x00047c00011a7983 */ /* 0x001ea20000300800 */
[----:B------:R-:W2:Y:S02]  /*123c0*/  LDL.LU R12, [R1+0x4c0] ;  /* 0x0004c000010c7983 */ /* 0x000ea40000300800 */
[----:B------:R-:W2:Y:S02]  /*123d0*/  LDL.LU R3, [R1+0x222c] ;  /* 0x00222c0001037983 */ /* 0x000ea40000300800 */
[----:B------:R0:W-:Y:S02]  /*123e0*/  STL [R1+0x21d4], R11 ;  /* 0x0021d40b01007387 */ /* 0x0001e40000100800 */
[----:B0-----:R-:W4:Y:S01]  /*123f0*/  LDL.LU R11, [R1+0x4c4] ;  /* 0x0004c400010b7983 */ /* 0x001f220000300800 */
[----:B------:R-:W-:-:S05]  /*12400*/  LOP3.LUT R0, R0, 0x20, RZ, 0x3c, !PT ;  /* 0x0000002000007812 */ /* 0x000fca00078e3cff */
[----:B--2---:R0:W-:Y:S01]  /*12410*/  STS.U16 [R0+0x800], R3 ;  /* 0x0008000300007388 */ /* 0x0041e20000000400 */
[----:B------:R1:W-:Y:S02]  /*12420*/  STS.U16 [R0+0xa00], R24 ;  /* 0x000a001800007388 */ /* 0x0003e40000000400 */
[----:B---3--:R2:W-:Y:S02]  /*12430*/  STS.U16 [R0+0x2800], R9 ;  /* 0x0028000900007388 */ /* 0x0085e40000000400 */
[----:B----4-:R3:W-:Y:S01]  /*12440*/  STS.U16 [R0+0x2a00], R10 ;  /* 0x002a000a00007388 */ /* 0x0107e20000000400 */
[----:B------:R2:W-:Y:S01]  /*12450*/  STS.U16 [R0+0x4800], R23 ;  /* 0x0048001700007388 */ /* 0x0005e20000000400 */
[----:B------:R1:W-:Y:S03]  /*12460*/  STS.U16 [R0+0x4a00], R25 ;  /* 0x004a001900007388 */ /* 0x0003e60000000400 */
[----:B0-----:R-:W4:Y:S04]  /*12470*/  LDL.LU R3, [R1+0x2228] ;  /* 0x0022280001037983 */ /* 0x001f280000300800 */
        /* <DEDUP_REMOVED lines=9> */
[----:B------:R-:W-:Y:S03]  /*12510*/  STS.U16 [R0+0xea00], R15 ;  /* 0x00ea000f00007388 */ /* 0x000fe60000000400 */
[----:B-1----:R-:W4:Y:S01]  /*12520*/  LDL.LU R24, [R1+0x2224] ;  /* 0x0022240001187983 */ /* 0x002f220000300800 */
[----:B------:R-:W-:Y:S02]  /*12530*/  STS.U16 [R0+0x10800], R14 ;  /* 0x0108000e00007388 */ /* 0x000fe40000000400 */
[----:B--2---:R-:W2:Y:S02]  /*12540*/  LDL.LU R9, [R1+0x2220] ;  /* 0x0022200001097983 */ /* 0x004ea40000300800 */
[----:B------:R-:W-:Y:S01]  /*12550*/  STS.U16 [R0+0x10a00], R4 ;  /* 0x010a000400007388 */ /* 0x000fe20000000400 */
[----:B---3--:R-:W3:Y:S04]  /*12560*/  LDL.LU R10, [R1+0x221c] ;  /* 0x00221c00010a7983 */ /* 0x008ee80000300800 */
[----:B------:R-:W-:Y:S01]  /*12570*/  STS.U16 [R0+0x12800], R17 ;  /* 0x0128001100007388 */ /* 0x000fe20000000400 */
[----:B------:R-:W2:Y:S02]  /*12580*/  LDL.LU R23, [R1+0x2218] ;  /* 0x0022180001177983 */ /* 0x000ea40000300800 */
[----:B------:R-:W-:Y:S02]  /*12590*/  STS.U16 [R0+0x12a00], R18 ;  /* 0x012a001200007388 */ /* 0x000fe40000000400 */
[----:B------:R-:W2:Y:S01]  /*125a0*/  LDL.LU R25, [R1+0x2214] ;  /* 0x0022140001197983 */ /* 0x000ea20000300800 */
[----:B------:R0:W-:Y:S04]  /*125b0*/  STS.U16 [R0+0x14800], R5 ;  /* 0x0148000500007388 */ /* 0x0001e80000000400 */
[----:B0-----:R-:W2:Y:S01]  /*125c0*/  LDL.LU R5, [R1+0x588] ;  /* 0x0005880001057983 */ /* 0x001ea20000300800 */
[----:B------:R-:W-:Y:S03]  /*125d0*/  STS.U16 [R0+0x14a00], R6 ;  /* 0x014a000600007388 */ /* 0x000fe60000000400 */
[----:B--2---:R0:W-:Y:S04]  /*125e0*/  STL [R1+0x220c], R5 ;  /* 0x00220c0501007387 */ /* 0x0041e80000100800 */
[----:B0-----:R-:W2:Y:S01]  /*125f0*/  LDL.LU R5, [R1+0x58c] ;  /* 0x00058c0001057983 */ /* 0x001ea20000300800 */
[----:B------:R-:W-:Y:S02]  /*12600*/  STS.U16 [R0+0x16800], R19 ;  /* 0x0168001300007388 */ /* 0x000fe40000000400 */
[----:B------:R-:W-:Y:S02]  /*12610*/  STS.U16 [R0+0x16a00], R20 ;  /* 0x016a001400007388 */ /* 0x000fe40000000400 */
[----:B------:R0:W-:Y:S01]  /*12620*/  STS.U16 [R0+0x18800], R7 ;  /* 0x0188000700007388 */ /* 0x0001e20000000400 */
[----:B------:R1:W-:Y:S01]  /*12630*/  STS.U16 [R0+0x18a00], R8 ;  /* 0x018a000800007388 */ /* 0x0003e20000000400 */
[----:B------:R0:W-:Y:S02]  /*12640*/  STS.U16 [R0+0x1a800], R21 ;  /* 0x01a8001500007388 */ /* 0x0001e40000000400 */
[----:B------:R0:W-:Y:S02]  /*12650*/  STS.U16 [R0+0x1aa00], R22 ;  /* 0x01aa001600007388 */ /* 0x0001e40000000400 */
[----:B----4-:R-:W-:Y:S01]  /*12660*/  IMAD.SHL.U32 R24, R24, 0x2, RZ ;  /* 0x0000000218187824 */ /* 0x010fe200078e00ff */
[----:B--2---:R2:W-:Y:S01]  /*12670*/  STL [R1+0x2210], R5 ;  /* 0x0022100501007387 */ /* 0x0045e20000100800 */
[----:B0-----:R-:W4:Y:S02]  /*12680*/  LDL.LU R7, [R1+0x54c] ;  /* 0x00054c0001077983 */ /* 0x001f240000300800 */
[----:B-1----:R-:W4:Y:S02]  /*12690*/  LDL.LU R8, [R1+0x548] ;  /* 0x0005480001087983 */ /* 0x002f240000300800 */
[----:B------:R-:W4:Y:S01]  /*126a0*/  LDL.LU R21, [R1+0x504] ;  /* 0x0005040001157983 */ /* 0x000f220000300800 */
[----:B------:R-:W4:Y:S01]  /*126b0*/  LDL.LU R22, [R1+0x500] ;  /* 0x0005000001167983 */ /* 0x000f220000300800 */
[----:B------:R-:W4:Y:S02]  /*126c0*/  LDL.LU R11, [R1+0x434] ;  /* 0x00043400010b7983 */ /* 0x000f240000300800 */
[----:B------:R-:W4:Y:S02]  /*126d0*/  LDL.LU R12, [R1+0x430] ;  /* 0x00043000010c7983 */ /* 0x000f240000300800 */
        /* <DEDUP_REMOVED lines=11> */
[----:B------:R-:W4:Y:S01]  /*12790*/  LDL.LU R18, [R1+0xa8] ;  /* 0x0000a80001127983 */ /* 0x000f220000300800 */
[----:B--2---:R-:W-:Y:S01]  /*127a0*/  LOP3.LUT R5, R24, 0x20, RZ, 0x3c, !PT ;  /* 0x0000002018057812 */ /* 0x004fe200078e3cff */
[----:B------:R-:W2:Y:S01]  /*127b0*/  LDL.LU R6, [R1+0x58] ;  /* 0x0000580001067983 */ /* 0x000ea20000300800 */
[----:B------:R-:W2:Y:S02]  /*127c0*/  LDL.LU R19, [R1+0x48] ;  /* 0x0000480001137983 */ /* 0x000ea40000300800 */
[----:B------:R-:W2:Y:S02]  /*127d0*/  LDL.LU R20, [R1+0x10] ;  /* 0x0000100001147983 */ /* 0x000ea40000300800 */
[----:B------:R-:W2:Y:S01]  /*127e0*/  LDL.LU R24, [R1+0xc] ;  /* 0x00000c0001187983 */ /* 0x000ea20000300800 */
[----:B------:R-:W-:Y:S04]  /*127f0*/  STS.U16 [R5+0x1c800], R25 ;  /* 0x01c8001905007388 */ /* 0x000fe80000000400 */
[----:B------:R0:W-:Y:S01]  /*12800*/  STL [R1+0x21d8], R25 ;  /* 0x0021d81901007387 */ /* 0x0001e20000100800 */
[----:B------:R-:W-:Y:S02]  /*12810*/  STS.U16 [R5+0x1ca00], R23 ;  /* 0x01ca001705007388 */ /* 0x000fe40000000400 */
[----:B---3--:R-:W-:Y:S02]  /*12820*/  STS.U16 [R5+0x1e800], R10 ;  /* 0x01e8000a05007388 */ /* 0x008fe40000000400 */
[----:B------:R-:W-:Y:S01]  /*12830*/  STS.U16 [R5+0x1ea00], R9 ;  /* 0x01ea000905007388 */ /* 0x000fe20000000400 */
[----:B0-----:R-:W4:Y:S01]  /*12840*/  LDL.LU R25, [R1+0x470] ;  /* 0x0004700001197983 */ /* 0x001f220000300800 */
[----:B------:R0:W-:Y:S03]  /*12850*/  STL [R1+0x21dc], R23 ;  /* 0x0021dc1701007387 */ /* 0x0001e60000100800 */
[----:B0-----:R-:W2:Y:S01]  /*12860*/  LDL.LU R23, [R1+0x474] ;  /* 0x0004740001177983 */ /* 0x001ea20000300800 */
[----:B------:R-:W2:Y:S02]  /*12870*/  LDL.LU R10, [R1+0x4b8] ;  /* 0x0004b800010a7983 */ /* 0x000ea40000300800 */
[----:B------:R-:W2:Y:S01]  /*12880*/  LDL.LU R5, [R1+0x2210] ;  /* 0x0022100001057983 */ /* 0x000ea20000300800 */
[C---:B------:R-:W-:Y:S01]  /*12890*/  LOP3.LUT R2, R3.reuse, 0x30, RZ, 0x3c, !PT ;  /* 0x0000003003027812 */ /* 0x040fe200078e3cff */
[----:B------:R0:W-:Y:S04]  /*128a0*/  STL [R1+0x21e0], R9 ;  /* 0x0021e00901007387 */ /* 0x0001e80000100800 */
[----:B0-----:R-:W4:Y:S04]  /*128b0*/  LDL.LU R9, [R1+0x4bc] ;  /* 0x0004bc0001097983 */ /* 0x001f280000300800 */
[----:B--2---:R0:W-:Y:S04]  /*128c0*/  STS.U16 [R2+0xc00], R5 ;  /* 0x000c000502007388 */ /* 0x0041e80000000400 */
[----:B0-----:R-:W2:Y:S04]  /*128d0*/  LDL.LU R5, [R1+0x220c] ;  /* 0x00220c0001057983 */ /* 0x001ea80000300800 */
[----:B--2---:R0:W-:Y:S01]  /*128e0*/  STS.U16 [R2+0xe00], R5 ;  /* 0x000e000502007388 */ /* 0x0041e20000000400 */
[----:B----4-:R1:W-:Y:S02]  /*128f0*/  STS.U16 [R2+0x2c00], R7 ;  /* 0x002c000702007388 */ /* 0x0103e40000000400 */
[----:B------:R2:W-:Y:S02]  /*12900*/  STS.U16 [R2+0x2e00], R8 ;  /* 0x002e000802007388 */ /* 0x0005e40000000400 */
[----:B------:R4:W-:Y:S01]  /*12910*/  STS.U16 [R2+0x4c00], R21 ;  /* 0x004c001502007388 */ /* 0x0009e20000000400 */
[----:B------:R4:W-:Y:S04]  /*12920*/  STS.U16 [R2+0x4e00], R22 ;  /* 0x004e001602007388 */ /* 0x0009e80000000400 */
[----:B0-----:R-:W3:Y:S01]  /*12930*/  LDL.LU R5, [R1+0x2208] ;  /* 0x0022080001057983 */ /* 0x001ee20000300800 */
[----:B-1----:R-:W3:Y:S02]  /*12940*/  LDL.LU R7, [R1+0x2204] ;  /* 0x0022040001077983 */ /* 0x002ee40000300800 */
[----:B--2---:R-:W2:Y:S02]  /*12950*/  LDL.LU R8, [R1+0x2200] ;  /* 0x0022000001087983 */ /* 0x004ea40000300800 */
[----:B----4-:R-:W4:Y:S01]  /*12960*/  LDL.LU R21, [R1+0x21fc] ;  /* 0x0021fc0001157983 */ /* 0x010f220000300800 */
[----:B------:R-:W2:Y:S04]  /*12970*/  LDL.LU R22, [R1+0x21f8] ;  /* 0x0021f80001167983 */ /* 0x000ea80000300800 */
        /* <DEDUP_REMOVED lines=15> */
[----:B------:R0:W-:Y:S01]  /*12a70*/  STS.U16 [R2+0x14e00], R4 ;  /* 0x014e000402007388 */ /* 0x0001e20000000400 */
[----:B------:R-:W-:Y:S01]  /*12a80*/  STS.U16 [R2+0x16c00], R17 ;  /* 0x016c001102007388 */ /* 0x000fe20000000400 */
[----:B------:R-:W-:Y:S02]  /*12a90*/  STS.U16 [R2+0x16e00], R18 ;  /* 0x016e001202007388 */ /* 0x000fe40000000400 */
[----:B------:R1:W-:Y:S02]  /*12aa0*/  STS.U16 [R2+0x18c00], R6 ;  /* 0x018c000602007388 */ /* 0x0003e40000000400 */
[----:B------:R1:W-:Y:S01]  /*12ab0*/  STS.U16 [R2+0x18e00], R19 ;  /* 0x018e001302007388 */ /* 0x0003e20000000400 */
[----:B------:R1:W-:Y:S01]  /*12ac0*/  STS.U16 [R2+0x1ac00], R20 ;  /* 0x01ac001402007388 */ /* 0x0003e20000000400 */
[----:B------:R-:W-:Y:S03]  /*12ad0*/  STS.U16 [R2+0x1ae00], R24 ;  /* 0x01ae001802007388 */ /* 0x000fe60000000400 */
[----:B0-----:R-:W3:Y:S04]  /*12ae0*/  LDL.LU R4, [R1+0x584] ;  /* 0x0005840001047983 */ /* 0x001ee80000300800 */
[----:B--2---:R-:W-:Y:S01]  /*12af0*/  STL [R1+0x21e4], R22 ;  /* 0x0021e41601007387 */ /* 0x004fe20000100800 */
[----:B-1----:R-:W2:Y:S02]  /*12b00*/  LDL.LU R6, [R1+0x580] ;  /* 0x0005800001067983 */ /* 0x002ea40000300800 */
[----:B------:R-:W2:Y:S01]  /*12b10*/  LDL.LU R19, [R1+0x544] ;  /* 0x0005440001137983 */ /* 0x000ea20000300800 */
[----:B------:R0:W-:Y:S01]  /*12b20*/  STS.U16 [R2+0x1cc00], R22 ;  /* 0x01cc001602007388 */ /* 0x0001e20000000400 */
[----:B------:R-:W2:Y:S03]  /*12b30*/  LDL.LU R20, [R1+0x540] ;  /* 0x0005400001147983 */ /* 0x000ea60000300800 */
[----:B0-----:R-:W2:Y:S01]  /*12b40*/  LDL.LU R22, [R1+0x4b0] ;  /* 0x0004b00001167983 */ /* 0x001ea20000300800 */
        /* <DEDUP_REMOVED lines=8> */
[----:B------:R-:W2:Y:S03]  /*12bd0*/  LDL.LU R24, [R1+0x168] ;  /* 0x0001680001187983 */ /* 0x000ea60000300800 */
[----:B----4-:R-:W-:Y:S01]  /*12be0*/  STS.U16 [R2+0x1ce00], R21 ;  /* 0x01ce001502007388 */ /* 0x010fe20000000400 */
[----:B------:R0:W-:Y:S02]  /*12bf0*/  STL [R1+0x21e8], R21 ;  /* 0x0021e81501007387 */ /* 0x0001e40000100800 */
[----:B------:R1:W-:Y:S02]  /*12c00*/  STS.U16 [R2+0x1ec00], R8 ;  /* 0x01ec000802007388 */ /* 0x0003e40000000400 */
[----:B---3--:R3:W-:Y:S01]  /*12c10*/  STS.U16 [R2+0x1ee00], R7 ;  /* 0x01ee000702007388 */ /* 0x0087e20000000400 */
[----:B0-----:R-:W3:Y:S01]  /*12c20*/  LDL.LU R21, [R1+0x4b4] ;  /* 0x0004b40001157983 */ /* 0x001ee20000300800 */
[----:B-1----:R-:W3:Y:S02]  /*12c30*/  LDL.LU R8, [R1+0x4f8] ;  /* 0x0004f80001087983 */ /* 0x002ee40000300800 */
[----:B---3--:R-:W3:Y:S01]  /*12c40*/  LDL.LU R7, [R1+0x4fc] ;  /* 0x0004fc0001077983 */ /* 0x008ee20000300800 */
[----:B------:R-:W3:Y:S04]  /*12c50*/  LDL.LU R26, [R1+0x164] ;  /* 0x00016400011a7983 */ /* 0x000ee80000300800 */
[----:B------:R-:W3:Y:S01]  /*12c60*/  LDL.LU R27, [R1+0x108] ;  /* 0x00010800011b7983 */ /* 0x000ee20000300800 */
[----:B------:R-:W3:Y:S02]  /*12c70*/  LDL.LU R14, [R1+0x104] ;  /* 0x00010400010e7983 */ /* 0x000ee40000300800 */
[----:B------:R-:W3:Y:S01]  /*12c80*/  LDL.LU R13, [R1+0xd4] ;  /* 0x0000d400010d7983 */ /* 0x000ee20000300800 */
[----:B------:R-:W-:Y:S01]  /*12c90*/  LOP3.LUT R0, R3, 0x40, RZ, 0x3c, !PT ;  /* 0x0000004003007812 */ /* 0x000fe200078e3cff */
[----:B------:R-:W3:Y:S01]  /*12ca0*/  LDL.LU R16, [R1+0xd0] ;  /* 0x0000d00001107983 */ /* 0x000ee20000300800 */
[----:B------:R-:W3:Y:S02]  /*12cb0*/  LDL.LU R28, [R1+0xa4] ;  /* 0x0000a400011c7983 */ /* 0x000ee40000300800 */
[----:B------:R-:W3:Y:S02]  /*12cc0*/  LDL.LU R29, [R1+0xa0] ;  /* 0x0000a000011d7983 */ /* 0x000ee40000300800 */
[----:B------:R-:W3:Y:S01]  /*12cd0*/  LDL.LU R2, [R1+0x44] ;  /* 0x0000440001027983 */ /* 0x000ee20000300800 */
[----:B------:R-:W3:Y:S04]  /*12ce0*/  LDL.LU R15, [R1+0x40] ;  /* 0x00004000010f7983 */ /* 0x000ee80000300800 */
[----:B------:R0:W-:Y:S01]  /*12cf0*/  STS.U16 [R0+0x1000], R4 ;  /* 0x0010000400007388 */ /* 0x0001e20000000400 */
[----:B------:R-:W3:Y:S03]  /*12d00*/  LDL.LU R3, [R1+0x8] ;  /* 0x0000080001037983 */ /* 0x000ee60000300800 */
[----:B0-----:R-:W3:Y:S04]  /*12d10*/  LDL.LU R4, [R1+0x4] ;  /* 0x0000040001047983 */ /* 0x001ee80000300800 */
        /* <DEDUP_REMOVED lines=16> */
[----:B------:R0:W-:Y:S02]  /*12e20*/  STS.U16 [R0+0xf000], R17 ;  /* 0x00f0001100007388 */ /* 0x0001e40000000400 */
[----:B------:R1:W-:Y:S01]  /*12e30*/  STS.U16 [R0+0xf200], R18 ;  /* 0x00f2001200007388 */ /* 0x0003e20000000400 */
[----:B------:R3:W-:Y:S04]  /*12e40*/  STS.U16 [R0+0x11000], R24 ;  /* 0x0110001800007388 */ /* 0x0007e80000000400 */
[----:B0-----:R-:W4:Y:S01]  /*12e50*/  LDL.LU R17, [R1+0x57c] ;  /* 0x00057c0001117983 */ /* 0x001f220000300800 */
[----:B-1----:R-:W4:Y:S02]  /*12e60*/  LDL.LU R18, [R1+0x578] ;  /* 0x0005780001127983 */ /* 0x002f240000300800 */
[----:B---3--:R-:W3:Y:S02]  /*12e70*/  LDL.LU R24, [R1+0x53c] ;  /* 0x00053c0001187983 */ /* 0x008ee40000300800 */
[----:B------:R-:W-:Y:S01]  /*12e80*/  STS.U16 [R0+0x11200], R26 ;  /* 0x0112001a00007388 */ /* 0x000fe20000000400 */
[----:B------:R-:W-:Y:S01]  /*12e90*/  STS.U16 [R0+0x13000], R27 ;  /* 0x0130001b00007388 */ /* 0x000fe20000000400 */
[----:B------:R0:W-:Y:S02]  /*12ea0*/  STS.U16 [R0+0x13200], R14 ;  /* 0x0132000e00007388 */ /* 0x0001e40000000400 */
[----:B------:R-:W-:Y:S01]  /*12eb0*/  STS.U16 [R0+0x15000], R13 ;  /* 0x0150000d00007388 */ /* 0x000fe20000000400 */
[----:B------:R-:W3:Y:S04]  /*12ec0*/  LDL.LU R21, [R1+0x538] ;  /* 0x0005380001157983 */ /* 0x000ee80000300800 */
[----:B0-----:R-:W0:Y:S01]  /*12ed0*/  S2R R14, SR_TID.X ;  /* 0x00000000000e7919 */ /* 0x001e220000002100 */
[----:B------:R-:W-:Y:S02]  /*12ee0*/  STS.U16 [R0+0x15200], R16 ;  /* 0x0152001000007388 */ /* 0x000fe40000000400 */
[----:B------:R-:W-:Y:S02]  /*12ef0*/  STS.U16 [R0+0x17000], R28 ;  /* 0x0170001c00007388 */ /* 0x000fe40000000400 */
[----:B------:R-:W-:Y:S01]  /*12f00*/  STS.U16 [R0+0x17200], R29 ;  /* 0x0172001d00007388 */ /* 0x000fe20000000400 */
[----:B------:R1:W-:Y:S01]  /*12f10*/  STS.U16 [R0+0x19000], R2 ;  /* 0x0190000200007388 */ /* 0x0003e20000000400 */
[----:B------:R1:W-:Y:S03]  /*12f20*/  STS.U16 [R0+0x19200], R15 ;  /* 0x0192000f00007388 */ /* 0x0003e60000000400 */
[----:B------:R-:W3:Y:S01]  /*12f30*/  LDL.LU R22, [R1+0x4f4] ;  /* 0x0004f40001167983 */ /* 0x000ee20000300800 */
[----:B------:R-:W-:Y:S02]  /*12f40*/  STS.U16 [R0+0x1b000], R3 ;  /* 0x01b0000300007388 */ /* 0x000fe40000000400 */
[----:B------:R-:W3:Y:S02]  /*12f50*/  LDL.LU R9, [R1+0x4f0] ;  /* 0x0004f00001097983 */ /* 0x000ee40000300800 */
[----:B------:R-:W-:Y:S01]  /*12f60*/  STS.U16 [R0+0x1b200], R4 ;  /* 0x01b2000400007388 */ /* 0x000fe20000000400 */
[----:B------:R-:W3:Y:S01]  /*12f70*/  LDL.LU R23, [R1+0x4ac] ;  /* 0x0004ac0001177983 */ /* 0x000ee20000300800 */
[----:B------:R-:W3:Y:S03]  /*12f80*/  LDL.LU R8, [R1+0x464] ;  /* 0x0004640001087983 */ /* 0x000ee60000300800 */
[----:B-1----:R-:W3:Y:S01]  /*12f90*/  LDL.LU R2, [R1+0x460] ;  /* 0x0004600001027983 */ /* 0x002ee20000300800 */
[----:B------:R-:W3:Y:S02]  /*12fa0*/  LDL.LU R10, [R1+0x424] ;  /* 0x00042400010a7983 */ /* 0x000ee40000300800 */
[----:B------:R-:W3:Y:S01]  /*12fb0*/  LDL.LU R15, [R1+0x420] ;  /* 0x00042000010f7983 */ /* 0x000ee20000300800 */
[----:B0-----:R-:W-:-:S05]  /*12fc0*/  LOP3.LUT R14, R14, 0xff, RZ, 0xc0, !PT ;  /* 0x000000ff0e0e7812 */ /* 0x001fca00078ec0ff */
[----:B------:R-:W-:-:S05]  /*12fd0*/  IMAD.SHL.U32 R7, R14, 0x2, RZ ;  /* 0x000000020e077824 */ /* 0x000fca00078e00ff */
[C---:B------:R-:W-:Y:S01]  /*12fe0*/  LOP3.LUT R14, R7.reuse, 0x50, RZ, 0x3c, !PT ;  /* 0x00000050070e7812 */ /* 0x040fe200078e3cff */
[----:B--2---:R-:W-:Y:S01]  /*12ff0*/  STS.U16 [R0+0x1d000], R20 ;  /* 0x01d0001400007388 */ /* 0x004fe20000000400 */
[----:B----4-:R-:W-:Y:S03]  /*13000*/  STS.U16 [R0+0x1d200], R19 ;  /* 0x01d2001300007388 */ /* 0x010fe60000000400 */
[----:B------:R-:W-:Y:S01]  /*13010*/  STS.U16 [R0+0x1f000], R6 ;  /* 0x01f0000600007388 */ /* 0x000fe20000000400 */
[----:B------:R0:W-:Y:S03]  /*13020*/  STS.U16 [R0+0x1f200], R5 ;  /* 0x01f2000500007388 */ /* 0x0001e60000000400 */
[----:B0-----:R-:W2:Y:S01]  /*13030*/  LDL.LU R5, [R1+0x4a8] ;  /* 0x0004a80001057983 */ /* 0x001ea20000300800 */
        /* <DEDUP_REMOVED lines=11> */
[----:B------:R-:W4:Y:S04]  /*130f0*/  LDL.LU R4, [R1+0x98] ;  /* 0x0000980001047983 */ /* 0x000f280000300800 */
[----:B------:R0:W-:Y:S01]  /*13100*/  STS.U16 [R14+0x1400], R17 ;  /* 0x001400110e007388 */ /* 0x0001e20000000400 */
[----:B------:R1:W-:Y:S02]  /*13110*/  STS.U16 [R14+0x1600], R18 ;  /* 0x001600120e007388 */ /* 0x0003e40000000400 */
[----:B---3--:R3:W-:Y:S01]  /*13120*/  STS.U16 [R14+0x3400], R24 ;  /* 0x003400180e007388 */ /* 0x0087e20000000400 */
[----:B0-----:R-:W4:Y:S01]  /*13130*/  LDL.LU R17, [R1+0x38] ;  /* 0x0000380001117983 */ /* 0x001f220000300800 */
[----:B-1----:R-:W4:Y:S03]  /*13140*/  LDL.LU R18, [R1+0x34] ;  /* 0x0000340001127983 */ /* 0x002f260000300800 */
[----:B---3--:R-:W4:Y:S04]  /*13150*/  LDL.LU R24, [R1] ;  /* 0x0000000001187983 */ /* 0x008f280000300800 */
[----:B------:R0:W-:Y:S04]  /*13160*/  STS.U16 [R14+0x3600], R21 ;  /* 0x003600150e007388 */ /* 0x0001e80000000400 */
[----:B------:R1:W-:Y:S01]  /*13170*/  STS.U16 [R14+0x5400], R22 ;  /* 0x005400160e007388 */ /* 0x0003e20000000400 */
[----:B------:R1:W-:Y:S03]  /*13180*/  STS.U16 [R14+0x5600], R9 ;  /* 0x005600090e007388 */ /* 0x0003e60000000400 */
[----:B0-----:R-:W4:Y:S04]  /*13190*/  LDL.LU R21, [R1+0x21e8] ;  /* 0x0021e80001157983 */ /* 0x001f280000300800 */
[----:B------:R0:W-:Y:S04]  /*131a0*/  STS.U16 [R14+0x7400], R23 ;  /* 0x007400170e007388 */ /* 0x0001e80000000400 */
[----:B-1----:R-:W4:Y:S01]  /*131b0*/  LDL.LU R22, [R1+0x21e4] ;  /* 0x0021e40001167983 */ /* 0x002f220000300800 */
[----:B------:R-:W4:Y:S03]  /*131c0*/  LDL.LU R9, [R1+0x21e0] ;  /* 0x0021e00001097983 */ /* 0x000f260000300800 */
[----:B0-----:R-:W4:Y:S04]  /*131d0*/  LDL.LU R23, [R1+0x21dc] ;  /* 0x0021dc0001177983 */ /* 0x001f280000300800 */
[----:B--2---:R-:W-:Y:S01]  /*131e0*/  STS.U16 [R14+0x7600], R5 ;  /* 0x007600050e007388 */ /* 0x004fe20000000400 */
[----:B------:R-:W-:Y:S02]  /*131f0*/  STS.U16 [R14+0x9400], R8 ;  /* 0x009400080e007388 */ /* 0x000fe40000000400 */
[----:B------:R0:W-:Y:S02]  /*13200*/  STS.U16 [R14+0x9600], R2 ;  /* 0x009600020e007388 */ /* 0x0001e40000000400 */
[----:B------:R-:W-:Y:S01]  /*13210*/  STS.U16 [R14+0xb400], R10 ;  /* 0x00b4000a0e007388 */ /* 0x000fe20000000400 */
[----:B------:R1:W-:Y:S01]  /*13220*/  STS.U16 [R14+0xb600], R15 ;  /* 0x00b6000f0e007388 */ /* 0x0003e20000000400 */
[----:B----4-:R2:W-:Y:S03]  /*13230*/  STS.U16 [R14+0xd400], R12 ;  /* 0x00d4000c0e007388 */ /* 0x0105e60000000400 */
[----:B------:R4:W-:Y:S04]  /*13240*/  STS.U16 [R14+0xd600], R13 ;  /* 0x00d6000d0e007388 */ /* 0x0009e80000000400 */
[----:B0-----:R-:W3:Y:S01]  /*13250*/  LDL.LU R2, [R1+0x574] ;  /* 0x0005740001027983 */ /* 0x001ee20000300800 */
[----:B-1----:R-:W3:Y:S02]  /*13260*/  LDL.LU R15, [R1+0x570] ;  /* 0x00057000010f7983 */ /* 0x002ee40000300800 */
[----:B------:R-:W3:Y:S02]  /*13270*/  LDL.LU R5, [R1+0x52c] ;  /* 0x00052c0001057983 */ /* 0x000ee40000300800 */
[----:B------:R-:W3:Y:S01]  /*13280*/  LDL.LU R8, [R1+0x4ec] ;  /* 0x0004ec0001087983 */ /* 0x000ee20000300800 */
[----:B------:R-:W3:Y:S04]  /*13290*/  LDL.LU R10, [R1+0x4e4] ;  /* 0x0004e400010a7983 */ /* 0x000ee80000300800 */
[----:B--2---:R-:W2:Y:S01]  /*132a0*/  LDL.LU R12, [R1+0x4a4] ;  /* 0x0004a400010c7983 */ /* 0x004ea20000300800 */
[----:B----4-:R-:W4:Y:S03]  /*132b0*/  LDL.LU R13, [R1+0x49c] ;  /* 0x00049c00010d7983 */ /* 0x010f260000300800 */
[----:B------:R0:W-:Y:S01]  /*132c0*/  STS.U16 [R14+0xf400], R25 ;  /* 0x00f400190e007388 */ /* 0x0001e20000000400 */
[----:B------:R1:W-:Y:S02]  /*132d0*/  STS.U16 [R14+0xf600], R11 ;  /* 0x00f6000b0e007388 */ /* 0x0003e40000000400 */
[----:B------:R1:W-:Y:S02]  /*132e0*/  STS.U16 [R14+0x11400], R26 ;  /* 0x0114001a0e007388 */ /* 0x0003e40000000400 */
[----:B------:R1:W-:Y:S01]  /*132f0*/  STS.U16 [R14+0x11600], R27 ;  /* 0x0116001b0e007388 */ /* 0x0003e20000000400 */
[----:B------:R1:W-:Y:S01]  /*13300*/  STS.U16 [R14+0x13400], R16 ;  /* 0x013400100e007388 */ /* 0x0003e20000000400 */
[----:B------:R1:W-:Y:S03]  /*13310*/  STS.U16 [R14+0x13600], R28 ;  /* 0x0136001c0e007388 */ /* 0x0003e60000000400 */
[----:B0-----:R-:W2:Y:S01]  /*13320*/  LDL.LU R25, [R1+0x21d8] ;  /* 0x0021d80001197983 */ /* 0x001ea20000300800 */
[----:B-1----:R-:W2:Y:S03]  /*13330*/  LDL.LU R11, [R1+0x21d4] ;  /* 0x0021d400010b7983 */ /* 0x002ea60000300800 */
[----:B------:R-:W2:Y:S01]  /*13340*/  LDL.LU R26, [R1+0x21d0] ;  /* 0x0021d000011a7983 */ /* 0x000ea20000300800 */
[----:B------:R-:W2:Y:S03]  /*13350*/  LDL.LU R27, [R1+0x21cc] ;  /* 0x0021cc00011b7983 */ /* 0x000ea60000300800 */
[----:B------:R-:W2:Y:S01]  /*13360*/  LDL.LU R16, [R1+0x21c8] ;  /* 0x0021c80001107983 */ /* 0x000ea20000300800 */
[----:B------:R-:W2:Y:S03]  /*13370*/  LDL.LU R28, [R1+0x21c4] ;  /* 0x0021c400011c7983 */ /* 0x000ea60000300800 */
        /* <DEDUP_REMOVED lines=10> */
[----:B------:R0:W-:Y:S04]  /*13420*/  STS.U16 [R14+0x1b400], R24 ;  /* 0x01b400180e007388 */ /* 0x0001e80000000400 */
[----:B------:R-:W2:Y:S01]  /*13430*/  LDL.LU R17, [R1+0x21b0] ;  /* 0x0021b00001117983 */ /* 0x000ea20000300800 */
[----:B------:R-:W2:Y:S03]  /*13440*/  LDL.LU R18, [R1+0x21ac] ;  /* 0x0021ac0001127983 */ /* 0x000ea60000300800 */
[----:B0-----:R-:W2:Y:S01]  /*13450*/  LDL.LU R24, [R1+0x21a8] ;  /* 0x0021a80001187983 */ /* 0x001ea20000300800 */
[----:B------:R-:W-:-:S03]  /*13460*/  LOP3.LUT R7, R7, 0x60, RZ, 0x3c, !PT ;  /* 0x0000006007077812 */ /* 0x000fc600078e3cff */
[----:B--2---:R-:W-:Y:S01]  /*13470*/  STS.U16 [R14+0x1b600], R24 ;  /* 0x01b600180e007388 */ /* 0x004fe20000000400 */
[----:B------:R-:W-:Y:S02]  /*13480*/  STS.U16 [R14+0x1d400], R18 ;  /* 0x01d400120e007388 */ /* 0x000fe40000000400 */
[----:B------:R-:W-:Y:S02]  /*13490*/  STS.U16 [R14+0x1d600], R17 ;  /* 0x01d600110e007388 */ /* 0x000fe40000000400 */
[----:B------:R0:W-:Y:S01]  /*134a0*/  STS.U16 [R14+0x1f400], R4 ;  /* 0x01f400040e007388 */ /* 0x0001e20000000400 */
[----:B------:R1:W-:Y:S01]  /*134b0*/  STS.U16 [R14+0x1f600], R3 ;  /* 0x01f600030e007388 */ /* 0x0003e20000000400 */
[----:B---3--:R2:W-:Y:S03]  /*134c0*/  STS.U16 [R7+0x1800], R2 ;  /* 0x0018000207007388 */ /* 0x0085e60000000400 */
[----:B0-----:R-:W3:Y:S01]  /*134d0*/  LDL.LU R4, [R1+0x534] ;  /* 0x0005340001047983 */ /* 0x001ee20000300800 */
[----:B-1----:R-:W3:Y:S02]  /*134e0*/  LDL.LU R14, [R1+0x21a4] ;  /* 0x0021a400010e7983 */ /* 0x002ee40000300800 */
[----:B------:R-:W3:Y:S02]  /*134f0*/  LDL R3, [R1+0x5d0] ;  /* 0x0005d00001037983 */ /* 0x000ee40000100800 */
[----:B--2---:R-:W3:Y:S01]  /*13500*/  LDL R2, [R1+0xdd8] ;  /* 0x000dd80001027983 */ /* 0x004ee20000100800 */
[----:B------:R-:W-:Y:S01]  /*13510*/  PRMT R6, RZ, 0x7610, R6 ;  /* 0x00007610ff067816 */ /* 0x000fe20000000006 */
[----:B------:R0:W-:Y:S04]  /*13520*/  STS.U16 [R7+0x1a00], R15 ;  /* 0x001a000f07007388 */ /* 0x0001e80000000400 */
[----:B0-----:R-:W2:Y:S04]  /*13530*/  LDL.LU R15, [R1+0x21a0] ;  /* 0x0021a000010f7983 */ /* 0x001ea80000300800 */
[----:B---3--:R0:W3:Y:S04]  /*13540*/  @!P0 LDG.E.U16 R6, [R2.64] ;  /* 0x0000000602068981 */ /* 0x0080e8000c1e1500 */
[----:B0-----:R-:W3:Y:S04]  /*13550*/  LDL R2, [R1+0xdd4] ;  /* 0x000dd40001027983 */ /* 0x001ee80000100800 */
[----:B------:R-:W3:Y:S04]  /*13560*/  LDL R3, [R1+0xdf8] ;  /* 0x000df80001037983 */ /* 0x000ee80000100800 */
[----:B------:R0:W-:Y:S01]  /*13570*/  STS.U16 [R7+0x3800], R4 ;  /* 0x0038000407007388 */ /* 0x0001e20000000400 */
[----:B------:R1:W-:Y:S02]  /*13580*/  STS.U16 [R7+0x3a00], R5 ;  /* 0x003a000507007388 */ /* 0x0003e40000000400 */
[----:B------:R-:W-:Y:S02]  /*13590*/  STS.U16 [R7+0x5800], R8 ;  /* 0x0058000807007388 */ /* 0x000fe40000000400 */
[----:B------:R-:W-:Y:S01]  /*135a0*/  STS.U16 [R7+0x5a00], R10 ;  /* 0x005a000a07007388 */ /* 0x000fe20000000400 */
[----:B------:R2:W-:Y:S01]  /*135b0*/  STS.U16 [R7+0x7800], R12 ;  /* 0x0078000c07007388 */ /* 0x0005e20000000400 */
[----:B----4-:R4:W-:Y:S03]  /*135c0*/  STS.U16 [R7+0x7a00], R13 ;  /* 0x007a000d07007388 */ /* 0x0109e60000000400 */
[----:B0-----:R-:W3:Y:S04]  /*135d0*/  LDL R4, [R1+0xdf4] ;  /* 0x000df40001047983 */ /* 0x001ee80000100800 */
[----:B-1----:R-:W3:Y:S04]  /*135e0*/  LDL R5, [R1+0xdd0] ;  /* 0x000dd00001057983 */ /* 0x002ee80000100800 */
[----:B--2---:R-:W2:Y:S04]  /*135f0*/  LDL R12, [R1+0xdf0] ;  /* 0x000df000010c7983 */ /* 0x004ea80000100800 */
[----:B----4-:R-:W4:Y:S01]  /*13600*/  LDL R13, [R1+0xdcc] ;  /* 0x000dcc00010d7983 */ /* 0x010f220000100800 */
[----:B------:R-:W-:-:S02]  /*13610*/  PRMT R15, RZ, 0x7610, R15 ;  /* 0x00007610ff0f7816 */ /* 0x000fc4000000000f */
[----:B------:R-:W-:Y:S02]  /*13620*/  PRMT R14, RZ, 0x7610, R14 ;  /* 0x00007610ff0e7816 */ /* 0x000fe4000000000e */
[----:B------:R-:W-:Y:S01]  /*13630*/  PRMT R11, RZ, 0x7610, R11 ;  /* 0x00007610ff0b7816 */ /* 0x000fe2000000000b */
[----:B------:R-:W2:Y:S04]  /*13640*/  LDL R8, [R1+0xe00] ;  /* 0x000e000001087983 */ /* 0x000ea80000100800 */
[----:B------:R-:W2:Y:S04]  /*13650*/  LDL R10, [R1+0xdc8] ;  /* 0x000dc800010a7983 */ /* 0x000ea80000100800 */
[----:B------:R-:W2:Y:S01]  /*13660*/  LDL R7, [R1+0xdc4] ;  /* 0x000dc40001077983 */ /* 0x000ea20000100800 */
[----:B---3--:R-:W-:-:S04]  /*13670*/  @!P0 LOP3.LUT R3, R3, R2, RZ, 0x3c, !PT ;  /* 0x0000000203038212 */ /* 0x008fc800078e3cff */
[----:B------:R-:W-:-:S04]  /*13680*/  @!P0 LOP3.LUT R2, R3, R2, RZ, 0x3c, !PT ;  /* 0x0000000203028212 */ /* 0x000fc800078e3cff */
[----:B------:R-:W-:-:S05]  /*13690*/  @!P0 LOP3.LUT R3, R3, R2, RZ, 0x3c, !PT ;  /* 0x0000000203038212 */ /* 0x000fca00078e3cff */
[----:B------:R0:W3:Y:S02]  /*136a0*/  @!P0 LDG.E.U16 R15, [R2.64] ;  /* 0x00000006020f8981 */ /* 0x0000e4000c1e1500 */
[----:B0-----:R-:W-:Y:S02]  /*136b0*/  @!P0 IMAD.MOV.U32 R2, RZ, RZ, R4 ;  /* 0x000000ffff028224 */ /* 0x001fe400078e0004 */
[----:B------:R-:W-:-:S05]  /*136c0*/  @!P0 IMAD.MOV.U32 R3, RZ, RZ, R5 ;  /* 0x000000ffff038224 */ /* 0x000fca00078e0005 */
[----:B------:R2:W3:Y:S02]  /*136d0*/  @!P0 LDG.E.U16 R14, [R2.64] ;  /* 0x00000006020e8981 */ /* 0x0004e4000c1e1500 */
[----:B--2---:R-:W-:Y:S02]  /*136e0*/  @!P0 IMAD.MOV.U32 R2, RZ, RZ, R12 ;  /* 0x000000ffff028224 */ /* 0x004fe400078e000c */
[----:B----4-:R-:W-:-:S05]  /*136f0*/  @!P0 IMAD.MOV.U32 R3, RZ, RZ, R13 ;  /* 0x000000ffff038224 */ /* 0x010fca00078e000d */
[----:B------:R0:W2:Y:S04]  /*13700*/  @!P0 LDG.E.U16 R11, [R2.64] ;  /* 0x00000006020b8981 */ /* 0x0000a8000c1e1500 */
[----:B------:R1:W-:Y:S01]  /*13710*/  STL [R1+0x14], R6 ;  /* 0x0000140601007387 */ /* 0x0003e20000100800 */
[----:B------:R-:W4:Y:S02]  /*13720*/  LDL R5, [R1+0xdec] ;  /* 0x000dec0001057983 */ /* 0x000f240000100800 */
[----:B------:R-:W3:Y:S01]  /*13730*/  LDL R4, [R1+0xe10] ;  /* 0x000e100001047983 */ /* 0x000ee20000100800 */
[----:B-1----:R-:W3:Y:S01]  /*13740*/  LDL R6, [R1+0xe08] ;  /* 0x000e080001067983 */ /* 0x002ee20000100800 */
[----:B0-----:R-:W-:Y:S01]  /*13750*/  @!P0 IMAD.MOV.U32 R2, RZ, RZ, R8 ;  /* 0x000000ffff028224 */ /* 0x001fe200078e0008 */
[----:B------:R-:W-:Y:S01]  /*13760*/  PRMT R9, RZ, 0x7610, R9 ;  /* 0x00007610ff097816 */ /* 0x000fe20000000009 */
[----:B------:R-:W-:Y:S01]  /*13770*/  @!P0 IMAD.MOV.U32 R3, RZ, RZ, R10 ;  /* 0x000000ffff038224 */ /* 0x000fe200078e000a */
[----:B------:R-:W-:-:S04]  /*13780*/  PRMT R0, RZ, 0x7610, R0 ;  /* 0x00007610ff007816 */ /* 0x000fc80000000000 */
[----:B------:R0:W4:Y:S02]  /*13790*/  @!P0 LDG.E.U16 R9, [R2.64] ;  /* 0x0000000602098981 */ /* 0x000124000c1e1500 */
[----:B0-----:R-:W-:Y:S01]  /*137a0*/  @!P0 IMAD.MOV.U32 R3, RZ, RZ, R7 ;  /* 0x000000ffff038224 */ /* 0x001fe200078e0007 */
[----:B------:R-:W-:Y:S01]  /*137b0*/  PRMT R29, RZ, 0x7610, R29 ;  /* 0x00007610ff1d7816 */ /* 0x000fe2000000001d */
[----:B--2---:R0:W-:Y:S01]  /*137c0*/  STL [R1+0x8], R11 ;  /* 0x0000080b01007387 */ /* 0x0041e20000100800 */
[----:B------:R-:W2:Y:S01]  /*137d0*/  LDL R8, [R1+0xe18] ;  /* 0x000e180001087983 */ /* 0x000ea20000100800 */
[----:B------:R-:W-:Y:S01]  /*137e0*/  PRMT R28, RZ, 0x7610, R28 ;  /* 0x00007610ff1c7816 */ /* 0x000fe2000000001c */
[----:B------:R-:W2:Y:S01]  /*137f0*/  LDL R7, [R1+0xde4] ;  /* 0x000de40001077983 */ /* 0x000ea20000100800 */
[----:B0-----:R-:W2:Y:S01]  /*13800*/  LDL R11, [R1+0xde8] ;  /* 0x000de800010b7983 */ /* 0x001ea20000100800 */
[----:B---3--:R-:W-:Y:S02]  /*13810*/  @!P0 IMAD.MOV.U32 R2, RZ, RZ, R6 ;  /* 0x000000ffff028224 */ /* 0x008fe400078e0006 */
[----:B------:R-:W3:Y:S03]  /*13820*/  LDL R6, [R1+0xe20] ;  /* 0x000e200001067983 */ /* 0x000ee60000100800 */
[----:B------:R0:W3:Y:S02]  /*13830*/  @!P0 LDG.E.U16 R0, [R2.64] ;  /* 0x0000000602008981 */ /* 0x0000e4000c1e1500 */
[----:B0-----:R-:W-:-:S02]  /*13840*/  @!P0 IMAD.MOV.U32 R2, RZ, RZ, R4 ;  /* 0x000000ffff028224 */ /* 0x001fc400078e0004 */
[----:B----4-:R-:W-:-:S05]  /*13850*/  @!P0 IMAD.MOV.U32 R3, RZ, RZ, R5 ;  /* 0x000000ffff038224 */ /* 0x010fca00078e0005 */
[----:B------:R2:W4:Y:S02]  /*13860*/  @!P0 LDG.E.U16 R29, [R2.64] ;  /* 0x00000006021d8981 */ /* 0x000524000c1e1500 */
[----:B--2---:R-:W-:Y:S02]  /*13870*/  @!P0 IMAD.MOV.U32 R2, RZ, RZ, R8 ;  /* 0x000000ffff028224 */ /* 0x004fe400078e0008 */
[----:B------:R-:W-:-:S05]  /*13880*/  @!P0 IMAD.MOV.U32 R3, RZ, RZ, R11 ;  /* 0x000000ffff038224 */ /* 0x000fca00078e000b */
[----:B------:R0:W2:Y:S04]  /*13890*/  @!P0 LDG.E.U16 R28, [R2.64] ;  /* 0x00000006021c8981 */ /* 0x0000a8000c1e1500 */
[----:B---3--:R-:W-:Y:S01]  /*138a0*/  STL [R1+0x2134], R0 ;  /* 0x0021340001007387 */ /* 0x008fe20000100800 */
[----:B------:R-:W3:Y:S02]  /*138b0*/  LDL R10, [R1+0xde0] ;  /* 0x000de000010a7983 */ /* 0x000ee40000100800 */
[----:B------:R1:W-:Y:S02]  /*138c0*/  STL [R1+0x4], R9 ;  /* 0x0000040901007387 */ /* 0x0003e40000100800 */
[----:B------:R-:W3:Y:S01]  /*138d0*/  LDL R5, [R1+0xddc] ;  /* 0x000ddc0001057983 */ /* 0x000ee20000100800 */
[----:B------:R-:W3:Y:S04]  /*138e0*/  LDL R4, [R1+0xe30] ;  /* 0x000e300001047983 */ /* 0x000ee80000100800 */
[----:B-1----:R-:W3:Y:S04]  /*138f0*/  LDL R9, [R1+0xe28] ;  /* 0x000e280001097983 */ /* 0x002ee80000100800 */
[----:B----4-:R-:W-:Y:S01]  /*13900*/  STL [R1+0x2138], R29 ;  /* 0x0021381d01007387 */ /* 0x010fe20000100800 */
[----:B------:R-:W-:Y:S02]  /*13910*/  STL [R1+0x10], R15 ;  /* 0x0000100f01007387 */ /* 0x000fe40000100800 */
[----:B------:R-:W4:Y:S02]  /*13920*/  LDL R8, [R1+0xdfc] ;  /* 0x000dfc0001087983 */ /* 0x000f240000100800 */
[----:B------:R-:W4:Y:S02]  /*13930*/  LDL R0, [R1+0xe38] ;  /* 0x000e380001007983 */ /* 0x000f240000100800 */
[----:B0-----:R-:W-:-:S02]  /*13940*/  @!P0 IMAD.MOV.U32 R2, RZ, RZ, R6 ;  /* 0x000000ffff028224 */ /* 0x001fc400078e0006 */
[----:B------:R-:W-:Y:S01]  /*13950*/  @!P0 IMAD.MOV.U32 R3, RZ, RZ, R7 ;  /* 0x000000ffff038224 */ /* 0x000fe200078e0007 */
[----:B------:R-:W-:Y:S02]  /*13960*/  PRMT R27, RZ, 0x7610, R27 ;  /* 0x00007610ff1b7816 */ /* 0x000fe4000000001b */
[----:B------:R-:W-:-:S04]  /*13970*/  PRMT R26, RZ, 0x7610, R26 ;  /* 0x00007610ff1a7816 */ /* 0x000fc8000000001a */
[----:B------:R3:W4:Y:S01]  /*13980*/  @!P0 LDG.E.U16 R27, [R2.64] ;  /* 0x00000006021b8981 */ /* 0x000722000c1e1500 */
[----:B------:R-:W-:Y:S02]  /*13990*/  PRMT R22, RZ, 0x7610, R22 ;  /* 0x00007610ff167816 */ /* 0x000fe40000000016 */
[----:B------:R-:W-:Y:S01]  /*139a0*/  PRMT R20, RZ, 0x7610, R20 ;  /* 0x00007610ff147816 */ /* 0x000fe20000000014 */
[----:B--2---:R-:W-:Y:S01]  /*139b0*/  STL [R1+0x213c], R28 ;  /* 0x00213c1c01007387 */ /* 0x004fe20000100800 */
[----:B------:R-:W-:Y:S02]  /*139c0*/  STL [R1+0xc], R14 ;  /* 0x00000c0e01007387 */ /* 0x000fe40000100800 */
[----:B------:R-:W2:Y:S02]  /*139d0*/  LDL R7, [R1+0xe04] ;  /* 0x000e040001077983 */ /* 0x000ea40000100800 */
[----:B------:R-:W2:Y:S02]  /*139e0*/  LDL R6, [R1+0xe40] ;  /* 0x000e400001067983 */ /* 0x000ea40000100800 */
[----:B---3--:R-:W-:-:S02]  /*139f0*/  @!P0 IMAD.MOV.U32 R3, RZ, RZ, R10 ;  /* 0x000000ffff038224 */ /* 0x008fc400078e000a */
[----:B------:R-:W-:-:S05]  /*13a00*/  @!P0 IMAD.MOV.U32 R2, RZ, RZ, R9 ;  /* 0x000000ffff028224 */ /* 0x000fca00078e0009 */
[----:B------:R0:W3:Y:S02]  /*13a10*/  @!P0 LDG.E.U16 R26, [R2.64] ;  /* 0x00000006021a8981 */ /* 0x0000e4000c1e1500 */
[----:B0-----:R-:W-:Y:S02]  /*13a20*/  @!P0 IMAD.MOV.U32 R2, RZ, RZ, R4 ;  /* 0x000000ffff028224 */ /* 0x001fe400078e0004 */
[----:B------:R-:W-:-:S05]  /*13a30*/  @!P0 IMAD.MOV.U32 R3, RZ, RZ, R5 ;  /* 0x000000ffff038224 */ /* 0x000fca00078e0005 */
[----:B------:R4:W3:Y:S02]  /*13a40*/  @!P0 LDG.E.U16 R22, [R2.64] ;  /* 0x0000000602168981 */ /* 0x0008e4000c1e1500 */
[----:B----4-:R-:W-:Y:S02]  /*13a50*/  @!P0 IMAD.MOV.U32 R2, RZ, RZ, R0 ;  /* 0x000000ffff028224 */ /* 0x010fe400078e0000 */
[----:B------:R-:W-:-:S05]  /*13a60*/  @!P0 IMAD.MOV.U32 R3, RZ, RZ, R8 ;  /* 0x000000ffff038224 */ /* 0x000fca00078e0008 */
[----:B------:R2:W4:Y:S01]  /*13a70*/  @!P0 LDG.E.U16 R20, [R2.64] ;  /* 0x0000000602148981 */ /* 0x000522000c1e1500 */
[----:B------:R-:W-:Y:S01]  /*13a80*/  PRMT R18, RZ, 0x7610, R18 ;  /* 0x00007610ff127816 */ /* 0x000fe20000000012 */
[----:B--2---:R-:W-:Y:S02]  /*13a90*/  @!P0 IMAD.MOV.U32 R3, RZ, RZ, R7 ;  /* 0x000000ffff038224 */ /* 0x004fe400078e0007 */
[----:B------:R-:W-:-:S05]  /*13aa0*/  @!P0 IMAD.MOV.U32 R2, RZ, RZ, R6 ;  /* 0x000000ffff028224 */ /* 0x000fca00078e0006 */
[----:B------:R-:W2:Y:S04]  /*13ab0*/  @!P0 LDG.E.U16 R18, [R2.64] ;  /* 0x0000000602128981 */ /* 0x000ea8000c1e1500 */
[----:B------:R-:W-:Y:S04]  /*13ac0*/  STL [R1+0x2140], R27 ;  /* 0x0021401b01007387 */ /* 0x000fe80000100800 */
[----:B---3--:R-:W-:Y:S01]  /*13ad0*/  STL [R1+0x2144], R26 ;  /* 0x0021441a01007387 */ /* 0x008fe20000100800 */
[----:B------:R-:W3:Y:S02]  /*13ae0*/  LDL R5, [R1+0xe0c] ;  /* 0x000e0c0001057983 */ /* 0x000ee40000100800 */
[----:B------:R-:W3:Y:S01]  /*13af0*/  LDL R4, [R1+0xe48] ;  /* 0x000e480001047983 */ /* 0x000ee20000100800 */
[----:B------:R-:W-:Y:S01]  /*13b00*/  STL [R1+0x2148], R22 ;  /* 0x0021481601007387 */ /* 0x000fe20000100800 */
[----:B------:R-:W3:Y:S02]  /*13b10*/  LDL R11, [R1+0xe14] ;  /* 0x000e1400010b7983 */ /* 0x000ee40000100800 */
[----:B------:R-:W3:Y:S01]  /*13b20*/  LDL R0, [R1+0xe50] ;  /* 0x000e500001007983 */ /* 0x000ee20000100800 */
[----:B----4-:R-:W-:Y:S01]  /*13b30*/  STL [R1+0x214c], R20 ;  /* 0x00214c1401007387 */ /* 0x010fe20000100800 */
[----:B------:R-:W4:Y:S02]  /*13b40*/  LDL R7, [R1+0xe1c] ;  /* 0x000e1c0001077983 */ /* 0x000f240000100800 */
[----:B------:R-:W4:Y:S02]  /*13b50*/  LDL R6, [R1+0xe58] ;  /* 0x000e580001067983 */ /* 0x000f240000100800 */
[----:B------:R-:W4:Y:S01]  /*13b60*/  LDL R12, [R1+0xe24] ;  /* 0x000e2400010c7983 */ /* 0x000f220000100800 */
[----:B------:R-:W4:Y:S01]  /*13b70*/  LDL R10, [R1+0xe60] ;  /* 0x000e6000010a7983 */ /* 0x000f220000100800 */
[----:B------:R-:W-:-:S03]  /*13b80*/  PRMT R16, RZ, 0x7610, R16 ;  /* 0x00007610ff107816 */ /* 0x000fc60000000010 */
[----:B--2---:R-:W-:Y:S01]  /*13b90*/  STL [R1+0x2150], R18 ;  /* 0x0021501201007387 */ /* 0x004fe20000100800 */
[----:B------:R-:W2:Y:S02]  /*13ba0*/  LDL R9, [R1+0xe2c] ;  /* 0x000e2c0001097983 */ /* 0x000ea40000100800 */
[----:B------:R-:W2:Y:S01]  /*13bb0*/  LDL R8, [R1+0xe68] ;  /* 0x000e680001087983 */ /* 0x000ea20000100800 */
[----:B------:R-:W-:Y:S02]  /*13bc0*/  PRMT R2, RZ, 0x7610, R2 ;  /* 0x00007610ff027816 */ /* 0x000fe40000000002 */
[----:B------:R-:W-:Y:S01]  /*13bd0*/  PRMT R3, RZ, 0x7610, R3 ;  /* 0x00007610ff037816 */ /* 0x000fe20000000003 */
[----:B---3--:R0:W3:Y:S02]  /*13be0*/  @!P0 LDG.E.U16 R16, [R4.64] ;  /* 0x0000000604108981 */ /* 0x0080e4000c1e1500 */
[----:B0-----:R-:W-:Y:S02]  /*13bf0*/  @!P0 IMAD.MOV.U32 R5, RZ, RZ, R11 ;  /* 0x000000ffff058224 */ /* 0x001fe400078e000b */
[----:B------:R-:W-:-:S05]  /*13c00*/  @!P0 IMAD.MOV.U32 R4, RZ, RZ, R0 ;  /* 0x000000ffff048224 */ /* 0x000fca00078e0000 */
[----:B------:R0:W3:Y:S04]  /*13c10*/  @!P0 LDG.E.U16 R2, [R4.64] ;  /* 0x0000000604028981 */ /* 0x0000e8000c1e1500 */
[----:B----4-:R1:W4:Y:S01]  /*13c20*/  @!P0 LDG.E.U16 R3, [R6.64] ;  /* 0x0000000606038981 */ /* 0x010322000c1e1500 */
[----:B0-----:R-:W-:Y:S02]  /*13c30*/  PRMT R4, RZ, 0x7610, R4 ;  /* 0x00007610ff047816 */ /* 0x001fe40000000004 */
[----:B------:R-:W-:Y:S01]  /*13c40*/  PRMT R5, RZ, 0x7610, R5 ;  /* 0x00007610ff057816 */ /* 0x000fe20000000005 */
[----:B-1----:R-:W-:Y:S02]  /*13c50*/  @!P0 IMAD.MOV.U32 R6, RZ, RZ, R10 ;  /* 0x000000ffff068224 */ /* 0x002fe400078e000a */
[----:B------:R-:W-:-:S05]  /*13c60*/  @!P0 IMAD.MOV.U32 R7, RZ, RZ, R12 ;  /* 0x000000ffff078224 */ /* 0x000fca00078e000c */
[----:B------:R-:W4:Y:S04]  /*13c70*/  @!P0 LDG.E.U16 R4, [R6.64] ;  /* 0x0000000606048981 */ /* 0x000f28000c1e1500 */
[----:B--2---:R-:W2:Y:S04]  /*13c80*/  @!P0 LDG.E.U16 R5, [R8.64] ;  /* 0x0000000608058981 */ /* 0x004ea8000c1e1500 */
[----:B---3--:R-:W-:Y:S01]  /*13c90*/  STL [R1+0x2154], R16 ;  /* 0x0021541001007387 */ /* 0x008fe20000100800 */
[----:B------:R-:W3:Y:S02]  /*13ca0*/  LDL R11, [R1+0xe34] ;  /* 0x000e3400010b7983 */ /* 0x000ee40000100800 */
[----:B------:R-:W3:Y:S01]  /*13cb0*/  LDL R0, [R1+0xe70] ;  /* 0x000e700001007983 */ /* 0x000ee20000100800 */
[----:B------:R0:W-:Y:S04]  /*13cc0*/  STL [R1+0x2158], R2 ;  /* 0x0021580201007387 */ /* 0x0001e80000100800 */
[----:B----4-:R-:W-:Y:S01]  /*13cd0*/  STL [R1+0x215c], R3 ;  /* 0x00215c0301007387 */ /* 0x010fe20000100800 */
[----:B------:R-:W4:Y:S02]  /*13ce0*/  LDL R10, [R1+0xe3c] ;  /* 0x000e3c00010a7983 */ /* 0x000f240000100800 */
[----:B0-----:R-:W4:Y:S01]  /*13cf0*/  LDL R2, [R1+0xe78] ;  /* 0x000e780001027983 */ /* 0x001f220000100800 */
[----:B------:R0:W-:Y:S01]  /*13d00*/  STL [R1+0x2160], R4 ;  /* 0x0021600401007387 */ /* 0x0001e20000100800 */
[----:B------:R-:W4:Y:S03]  /*13d10*/  LDL R14, [R1+0xe44] ;  /* 0x000e4400010e7983 */ /* 0x000f260000100800 */
[----:B0-----:R-:W4:Y:S04]  /*13d20*/  LDL R4, [R1+0xe80] ;  /* 0x000e800001047983 */ /* 0x001f280000100800 */
[----:B--2---:R-:W-:Y:S01]  /*13d30*/  STL [R1+0x2164], R5 ;  /* 0x0021640501007387 */ /* 0x004fe20000100800 */
[----:B------:R-:W2:Y:S02]  /*13d40*/  LDL R13, [R1+0xe64] ;  /* 0x000e6400010d7983 */ /* 0x000ea40000100800 */
[----:B------:R-:W2:Y:S01]  /*13d50*/  LDL R12, [R1+0xea0] ;  /* 0x000ea000010c7983 */ /* 0x000ea20000100800 */
[----:B------:R-:W-:-:S02]  /*13d60*/  PRMT R6, RZ, 0x7610, R6 ;  /* 0x00007610ff067816 */ /* 0x000fc40000000006 */
[----:B------:R-:W-:Y:S01]  /*13d70*/  PRMT R7, RZ, 0x7610, R7 ;  /* 0x00007610ff077816 */ /* 0x000fe20000000007 */
[----:B------:R-:W2:Y:S01]  /*13d80*/  LDL R3, [R1+0xe84] ;  /* 0x000e840001037983 */ /* 0x000ea20000100800 */
[----:B---3--:R-:W-:Y:S02]  /*13d90*/  @!P0 IMAD.MOV.U32 R9, RZ, RZ, R11 ;  /* 0x000000ffff098224 */ /* 0x008fe400078e000b */
[----:B------:R-:W-:Y:S02]  /*13da0*/  @!P0 IMAD.MOV.U32 R8, RZ, RZ, R0 ;  /* 0x000000ffff088224 */ /* 0x000fe400078e0000 */
[----:B------:R-:W3:Y:S04]  /*13db0*/  LDL R0, [R1+0xeb0] ;  /* 0x000eb00001007983 */ /* 0x000ee80000100800 */
[----:B------:R0:W3:Y:S01]  /*13dc0*/  @!P0 LDG.E.U16 R6, [R8.64] ;  /* 0x0000000608068981 */ /* 0x0000e2000c1e1500 */
[----:B----4-:R-:W-:-:S02]  /*13dd0*/  @!P0 IMAD.MOV.U32 R11, RZ, RZ, R10 ;  /* 0x000000ffff0b8224 */ /* 0x010fc400078e000a */
[----:B------:R-:W-:-:S05]  /*13de0*/  @!P0 IMAD.MOV.U32 R10, RZ, RZ, R2 ;  /* 0x000000ffff0a8224 */ /* 0x000fca00078e0002 */
[----:B------:R1:W4:Y:S01]  /*13df0*/  @!P0 LDG.E.U16 R7, [R10.64] ;  /* 0x000000060a078981 */ /* 0x000322000c1e1500 */
[----:B0-----:R-:W-:Y:S02]  /*13e00*/  PRMT R8, RZ, 0x7610, R8 ;  /* 0x00007610ff087816 */ /* 0x001fe40000000008 */
[----:B------:R-:W-:Y:S01]  /*13e10*/  PRMT R9, RZ, 0x7610, R9 ;  /* 0x00007610ff097816 */ /* 0x000fe20000000009 */
[----:B-1----:R-:W-:Y:S02]  /*13e20*/  @!P0 IMAD.MOV.U32 R11, RZ, RZ, R14 ;  /* 0x000000ffff0b8224 */ /* 0x002fe400078e000e */
[----:B------:R-:W-:-:S05]  /*13e30*/  @!P0 IMAD.MOV.U32 R10, RZ, RZ, R4 ;  /* 0x000000ffff0a8224 */ /* 0x000fca00078e0004 */
[----:B------:R0:W4:Y:S04]  /*13e40*/  @!P0 LDG.E.U16 R8, [R10.64] ;  /* 0x000000060a088981 */ /* 0x000128000c1e1500 */
[----:B--2---:R1:W2:Y:S04]  /*13e50*/  @!P0 LDG.E.U16 R9, [R12.64] ;  /* 0x000000060c098981 */ /* 0x0042a8000c1e1500 */
[----:B---3--:R3:W-:Y:S01]  /*13e60*/  STL [R1+0x2168], R6 ;  /* 0x0021680601007387 */ /* 0x0087e20000100800 */
[----:B------:R-:W2:Y:S03]  /*13e70*/  LDL R2, [R1+0xe88] ;  /* 0x000e880001027983 */ /* 0x000ea60000100800 */
[----:B---3--:R-:W3:Y:S04]  /*13e80*/  LDL R6, [R1+0xe4c] ;  /* 0x000e4c0001067983 */ /* 0x008ee80000100800 */
[----:B----4-:R-:W-:Y:S01]  /*13e90*/  STL [R1+0x216c], R7 ;  /* 0x00216c0701007387 */ /* 0x010fe20000100800 */
[----:B------:R-:W4:Y:S02]  /*13ea0*/  LDL R5, [R1+0xe6c] ;  /* 0x000e6c0001057983 */ /* 0x000f240000100800 */
[----:B------:R-:W4:Y:S01]  /*13eb0*/  LDL R4, [R1+0xebc] ;  /* 0x000ebc0001047983 */ /* 0x000f220000100800 */
[----:B0-----:R-:W-:Y:S01]  /*13ec0*/  PRMT R10, RZ, 0x7610, R10 ;  /* 0x00007610ff0a7816 */ /* 0x001fe2000000000a */
[----:B-1----:R-:W-:-:S02]  /*13ed0*/  @!P0 IMAD.MOV.U32 R12, RZ, RZ, R0 ;  /* 0x000000ffff0c8224 */ /* 0x002fc400078e0000 */
[----:B------:R-:W-:-:S05]  /*13ee0*/  @!P0 IMAD.MOV.U32 R13, RZ, RZ, R3 ;  /* 0x000000ffff0d8224 */ /* 0x000fca00078e0003 */
[----:B------:R0:W4:Y:S04]  /*13ef0*/  @!P0 LDG.E.U16 R10, [R12.64] ;  /* 0x000000060c0a8981 */ /* 0x000128000c1e1500 */
[----:B------:R-:W-:Y:S04]  /*13f00*/  STL [R1+0x2170], R8 ;  /* 0x0021700801007387 */ /* 0x000fe80000100800 */
[----:B--2---:R-:W-:Y:S01]  /*13f10*/  STL [R1+0x2174], R9 ;  /* 0x0021740901007387 */ /* 0x004fe20000100800 */
[----:B------:R-:W2:Y:S02]  /*13f20*/  LDL R3, [R1+0xe8c] ;  /* 0x000e8c0001037983 */ /* 0x000ea40000100800 */
[----:B------:R-:W2:Y:S01]  /*13f30*/  LDL R0, [R1+0xeac] ;  /* 0x000eac0001007983 */ /* 0x000ea20000100800 */
[----:B------:R-:W-:Y:S01]  /*13f40*/  PRMT R11, RZ, 0x7610, R11 ;  /* 0x00007610ff0b7816 */ /* 0x000fe2000000000b */
[----:B------:R-:W-:-:S02]  /*13f50*/  @!P0 IMAD.MOV.U32 R14, RZ, RZ, R2 ;  /* 0x000000ffff0e8224 */ /* 0x000fc400078e0002 */
[----:B---3--:R-:W-:-:S05]  /*13f60*/  @!P0 IMAD.MOV.U32 R15, RZ, RZ, R6 ;  /* 0x000000ffff0f8224 */ /* 0x008fca00078e0006 */
[----:B------:R4:W3:Y:S01]  /*13f70*/  @!P0 LDG.E.U16 R11, [R14.64] ;  /* 0x000000060e0b8981 */ /* 0x0008e2000c1e1500 */
[----:B0-----:R-:W-:Y:S01]  /*13f80*/  PRMT R12, RZ, 0x7610, R12 ;  /* 0x00007610ff0c7816 */ /* 0x001fe2000000000c */
[----:B----4-:R-:W-:Y:S02]  /*13f90*/  @!P0 IMAD.MOV.U32 R15, RZ, RZ, R5 ;  /* 0x000000ffff0f8224 */ /* 0x010fe400078e0005 */
[----:B------:R-:W-:-:S05]  /*13fa0*/  @!P0 IMAD.MOV.U32 R14, RZ, RZ, R4 ;  /* 0x000000ffff0e8224 */ /* 0x000fca00078e0004 */
[----:B------:R2:W4:Y:S01]  /*13fb0*/  @!P0 LDG.E.U16 R12, [R14.64] ;  /* 0x000000060e0c8981 */ /* 0x000522000c1e1500 */
[----:B------:R-:W-:-:S03]  /*13fc0*/  PRMT R13, RZ, 0x7610, R13 ;  /* 0x00007610ff0d7816 */ /* 0x000fc6000000000d */
[----:B------:R0:W-:Y:S01]  /*13fd0*/  STL [R1+0x2178], R10 ;  /* 0x0021780a01007387 */ /* 0x0001e20000100800 */
[----:B------:R-:W4:Y:S02]  /*13fe0*/  LDL R2, [R1+0xe90] ;  /* 0x000e900001027983 */ /* 0x000f240000100800 */
[----:B------:R-:W4:Y:S02]  /*13ff0*/  LDL R16, [R1+0xe54] ;  /* 0x000e540001107983 */ /* 0x000f240000100800 */
[----:B--2---:R-:W-:Y:S02]  /*14000*/  @!P0 IMAD.MOV.U32 R15, RZ, RZ, R3 ;  /* 0x000000ffff0f8224 */ /* 0x004fe400078e0003 */
[----:B------:R-:W-:-:S05]  /*14010*/  @!P0 IMAD.MOV.U32 R14, RZ, RZ, R0 ;  /* 0x000000ffff0e8224 */ /* 0x000fca00078e0000 */
[----:B------:R1:W2:Y:S04]  /*14020*/  @!P0 LDG.E.U16 R13, [R14.64] ;  /* 0x000000060e0d8981 */ /* 0x0002a8000c1e1500 */
[----:B---3--:R-:W-:Y:S01]  /*14030*/  STL [R1+0x217c], R11 ;  /* 0x00217c0b01007387 */ /* 0x008fe20000100800 */
[----:B0-----:R-:W3:Y:S02]  /*14040*/  LDL R10, [R1+0xe74] ;  /* 0x000e7400010a7983 */ /* 0x001ee40000100800 */
[----:B------:R-:W3:Y:S02]  /*14050*/  LDL R9, [R1+0xeb8] ;  /* 0x000eb80001097983 */ /* 0x000ee40000100800 */
[----:B------:R-:W3:Y:S01]  /*14060*/  LDL R8, [R1+0xe94] ;  /* 0x000e940001087983 */ /* 0x000ee20000100800 */
[----:B------:R-:W3:Y:S04]  /*14070*/  LDL R7, [R1+0xea8] ;  /* 0x000ea80001077983 */ /* 0x000ee80000100800 */
[----:B----4-:R-:W-:Y:S01]  /*14080*/  STL [R1+0x2180], R12 ;  /* 0x0021800c01007387 */ /* 0x010fe20000100800 */
[----:B------:R-:W4:Y:S02]  /*14090*/  LDL R6, [R1+0xe5c] ;  /* 0x000e5c0001067983 */ /* 0x000f240000100800 */
[----:B------:R-:W4:Y:S02]  /*140a0*/  LDL R5, [R1+0xe98] ;  /* 0x000e980001057983 */ /* 0x000f240000100800 */
[----:B------:R-:W4:Y:S01]  /*140b0*/  LDL R4, [R1+0xe7c] ;  /* 0x000e7c0001047983 */ /* 0x000f220000100800 */
[----:B------:R-:W4:Y:S04]  /*140c0*/  LDL R3, [R1+0xeb4] ;  /* 0x000eb40001037983 */ /* 0x000f280000100800 */
[----:B------:R-:W4:Y:S01]  /*140d0*/  LDL R0, [R1+0xea4] ;  /* 0x000ea40001007983 */ /* 0x000f220000100800 */
[----:B-1----:R-:W-:-:S03]  /*140e0*/  @!P0 IMAD.MOV.U32 R14, RZ, RZ, R2 ;  /* 0x000000ffff0e8224 */ /* 0x002fc600078e0002 */
[----:B--2---:R-:W-:Y:S01]  /*140f0*/  STL [R1+0x2184], R13 ;  /* 0x0021840d01007387 */ /* 0x004fe20000100800 */
[----:B------:R-:W2:Y:S01]  /*14100*/  LDL R2, [R1+0xe9c] ;  /* 0x000e9c0001027983 */ /* 0x000ea20000100800 */
[----:B------:R-:W-:Y:S01]  /*14110*/  PRMT R17, RZ, 0x7610, R17 ;  /* 0x00007610ff117816 */ /* 0x000fe20000000011 */
[----:B------:R-:W-:Y:S01]  /*14120*/  @!P0 IMAD.MOV.U32 R15, RZ, RZ, R16 ;  /* 0x000000ffff0f8224 */ /* 0x000fe200078e0010 */
[----:B------:R-:W-:-:S04]  /*14130*/  PRMT R19, RZ, 0x7610, R19 ;  /* 0x00007610ff137816 */ /* 0x000fc80000000013 */
[----:B------:R3:W2:Y:S01]  /*14140*/  @!P0 LDG.E.U16 R17, [R14.64] ;  /* 0x000000060e118981 */ /* 0x0006a2000c1e1500 */
[----:B------:R-:W-:Y:S02]  /*14150*/  PRMT R21, RZ, 0x7610, R21 ;  /* 0x00007610ff157816 */ /* 0x000fe40000000015 */
[----:B------:R-:W-:Y:S01]  /*14160*/  PRMT R23, RZ, 0x7610, R23 ;  /* 0x00007610ff177816 */ /* 0x000fe20000000017 */
[----:B---3--:R-:W-:Y:S02]  /*14170*/  @!P0 IMAD.MOV.U32 R15, RZ, RZ, R10 ;  /* 0x000000ffff0f8224 */ /* 0x008fe400078e000a */
[----:B------:R-:W-:-:S05]  /*14180*/  @!P0 IMAD.MOV.U32 R14, RZ, RZ, R9 ;  /* 0x000000ffff0e8224 */ /* 0x000fca00078e0009 */
[----:B------:R0:W3:Y:S02]  /*14190*/  @!P0 LDG.E.U16 R19, [R14.64] ;  /* 0x000000060e138981 */ /* 0x0000e4000c1e1500 */
[----:B0-----:R-:W-:Y:S02]  /*141a0*/  @!P0 IMAD.MOV.U32 R14, RZ, RZ, R7 ;  /* 0x000000ffff0e8224 */ /* 0x001fe400078e0007 */
[----:B------:R-:W-:-:S05]  /*141b0*/  @!P0 IMAD.MOV.U32 R15, RZ, RZ, R8 ;  /* 0x000000ffff0f8224 */ /* 0x000fca00078e0008 */
[----:B------:R4:W3:Y:S01]  /*141c0*/  @!P0 LDG.E.U16 R21, [R14.64] ;  /* 0x000000060e158981 */ /* 0x0008e2000c1e1500 */
[----:B------:R-:W-:Y:S01]  /*141d0*/  PRMT R24, RZ, 0x7610, R24 ;  /* 0x00007610ff187816 */ /* 0x000fe20000000018 */
[----:B----4-:R-:W-:Y:S02]  /*141e0*/  @!P0 IMAD.MOV.U32 R14, RZ, RZ, R5 ;  /* 0x000000ffff0e8224 */ /* 0x010fe400078e0005 */
[----:B------:R-:W-:-:S05]  /*141f0*/  @!P0 IMAD.MOV.U32 R15, RZ, RZ, R6 ;  /* 0x000000ffff0f8224 */ /* 0x000fca00078e0006 */
[----:B------:R0:W4:Y:S02]  /*14200*/  @!P0 LDG.E.U16 R23, [R14.64] ;  /* 0x000000060e178981 */ /* 0x000124000c1e1500 */
[----:B0-----:R-:W-:Y:S02]  /*14210*/  @!P0 IMAD.MOV.U32 R14, RZ, RZ, R3 ;  /* 0x000000ffff0e8224 */ /* 0x001fe400078e0003 */
[----:B------:R-:W-:-:S05]  /*14220*/  @!P0 IMAD.MOV.U32 R15, RZ, RZ, R4 ;  /* 0x000000ffff0f8224 */ /* 0x000fca00078e0004 */
[----:B------:R0:W4:Y:S01]  /*14230*/  @!P0 LDG.E.U16 R24, [R14.64] ;  /* 0x000000060e188981 */ /* 0x000122000c1e1500 */
[----:B------:R-:W-:Y:S01]  /*14240*/  PRMT R25, RZ, 0x7610, R25 ;  /* 0x00007610ff197816 */ /* 0x000fe20000000019 */
[----:B0-----:R-:W-:Y:S02]  /*14250*/  @!P0 IMAD.MOV.U32 R14, RZ, RZ, R0 ;  /* 0x000000ffff0e8224 */ /* 0x001fe400078e0000 */
[----:B--2---:R-:W-:-:S05]  /*14260*/  @!P0 IMAD.MOV.U32 R15, RZ, RZ, R2 ;  /* 0x000000ffff0f8224 */ /* 0x004fca00078e0002 */
[----:B------:R0:W2:Y:S04]  /*14270*/  @!P0 LDG.E.U16 R25, [R14.64] ;  /* 0x000000060e198981 */ /* 0x0000a8000c1e1500 */
[----:B------:R-:W1:Y:S04]  /*14280*/  S2R R0, SR_TID.X ;  /* 0x0000000000007919 */ /* 0x000e680000002100 */
[----:B------:R-:W-:Y:S04]  /*14290*/  STL [R1+0x2188], R17 ;  /* 0x0021881101007387 */ /* 0x000fe80000100800 */
[----:B---3--:R-:W-:Y:S04]  /*142a0*/  STL [R1+0x218c], R19 ;  /* 0x00218c1301007387 */ /* 0x008fe80000100800 */
[----:B------:R-:W-:Y:S04]  /*142b0*/  STL [R1+0x2190], R21 ;  /* 0x0021901501007387 */ /* 0x000fe80000100800 */
[----:B----4-:R-:W-:Y:S04]  /*142c0*/  STL [R1+0x2194], R23 ;  /* 0x0021941701007387 */ /* 0x010fe80000100800 */
[----:B------:R3:W-:Y:S04]  /*142d0*/  STL [R1+0x2198], R24 ;  /* 0x0021981801007387 */ /* 0x0007e80000100800 */
[----:B---3--:R-:W3:Y:S01]  /*142e0*/  LDL.LU R24, [R1+0x4e0] ;  /* 0x0004e00001187983 */ /* 0x008ee20000300800 */
[----:B------:R-:W4:Y:S02]  /*142f0*/  LDL.LU R23, [R1+0x4a0] ;  /* 0x0004a00001177983 */ /* 0x000f240000300800 */
        /* <DEDUP_REMOVED lines=15> */
[----:B-1----:R-:W-:Y:S01]  /*143f0*/  LOP3.LUT R0, R0, 0xff, RZ, 0xc0, !PT ;  /* 0x000000ff00007812 */ /* 0x002fe200078ec0ff */
[----:B------:R-:W3:Y:S02]  /*14400*/  LDL.LU R29, [R1+0x60] ;  /* 0x00006000011d7983 */ /* 0x000ee40000300800 */
[----:B------:R-:W3:Y:S01]  /*14410*/  LDL.LU R3, [R1+0x5c] ;  /* 0x00005c0001037983 */ /* 0x000ee20000300800 */
[----:B------:R-:W3:Y:S01]  /*14420*/  LDL.LU R2, [R1+0x4c] ;  /* 0x00004c0001027983 */ /* 0x000ee20000300800 */
[----:B------:R-:W3:Y:S02]  /*14430*/  LDL.LU R18, [R1+0x3c] ;  /* 0x00003c0001127983 */ /* 0x000ee40000300800 */
[----:B------:R-:W3:Y:S02]  /*14440*/  LDL.LU R20, [R1+0x5bc] ;  /* 0x0005bc0001147983 */ /* 0x000ee40000300800 */
[----:B------:R-:W-:Y:S01]  /*14450*/  IMAD.SHL.U32 R26, R0, 0x2, RZ ;  /* 0x00000002001a7824 */ /* 0x000fe200078e00ff */
[----:B------:R-:W3:Y:S01]  /*14460*/  LDL.LU R22, [R1+0x5b8] ;  /* 0x0005b80001167983 */ /* 0x000ee20000300800 */
[----:B------:R-:W3:Y:S02]  /*14470*/  LDL.LU R0, [R1+0x5b4] ;  /* 0x0005b40001007983 */ /* 0x000ee40000300800 */
[----:B0-----:R-:W3:Y:S02]  /*14480*/  LDL.LU R14, [R1+0x528] ;  /* 0x00052800010e7983 */ /* 0x001ee40000300800 */
[----:B------:R-:W3:Y:S01]  /*14490*/  LDL.LU R15, [R1+0x4e8] ;  /* 0x0004e800010f7983 */ /* 0x000ee20000300800 */
[----:B--2---:R0:W-:Y:S04]  /*144a0*/  STL [R1+0x219c], R25 ;  /* 0x00219c1901007387 */ /* 0x0041e80000100800 */
[----:B0-----:R-:W2:Y:S01]  /*144b0*/  LDL.LU R25, [R1+0x530] ;  /* 0x0005300001197983 */ /* 0x001ea20000300800 */
[C---:B------:R-:W-:Y:S01]  /*144c0*/  LOP3.LUT R16, R26.reuse, 0x60, RZ, 0x3c, !PT ;  /* 0x000000601a107812 */ /* 0x040fe200078e3cff */
[----:B------:R-:W-:-:S04]  /*144d0*/  LOP3.LUT R26, R26, 0x70, RZ, 0x3c, !PT ;  /* 0x000000701a1a7812 */ /* 0x000fc800078e3cff */
[----:B--2---:R-:W-:Y:S01]  /*144e0*/  STS.U16 [R16+0x9800], R25 ;  /* 0x0098001910007388 */ /* 0x004fe20000000400 */
[----:B---3--:R-:W-:Y:S02]  /*144f0*/  STS.U16 [R16+0x9a00], R14 ;  /* 0x009a000e10007388 */ /* 0x008fe40000000400 */
[----:B------:R-:W-:Y:S02]  /*14500*/  STS.U16 [R16+0xb800], R15 ;  /* 0x00b8000f10007388 */ /* 0x000fe40000000400 */
[----:B------:R-:W-:Y:S01]  /*14510*/  STS.U16 [R16+0xba00], R24 ;  /* 0x00ba001810007388 */ /* 0x000fe20000000400 */
[----:B----4-:R-:W-:Y:S01]  /*14520*/  STS.U16 [R16+0xd800], R23 ;  /* 0x00d8001710007388 */ /* 0x010fe20000000400 */
        /* <DEDUP_REMOVED lines=8> */
[----:B0-----:R-:W2:Y:S01]  /*145b0*/  LDL.LU R27, [R1+0x5b0] ;  /* 0x0005b000011b7983 */ /* 0x001ea20000300800 */
[----:B------:R0:W-:Y:S02]  /*145c0*/  STS.U16 [R16+0x15a00], R28 ;  /* 0x015a001c10007388 */ /* 0x0001e40000000400 */
        /* <DEDUP_REMOVED lines=8> */
[----:B------:R-:W-:Y:S03]  /*14650*/  STS.U16 [R16+0x1da00], R3 ;  /* 0x01da000310007388 */ /* 0x000fe60000000400 */
[----:B-1----:R-:W4:Y:S01]  /*14660*/  LDL.LU R29, [R1+0x5a8] ;  /* 0x0005a800011d7983 */ /* 0x002f220000300800 */
[----:B------:R-:W4:Y:S02]  /*14670*/  LDL.LU R25, [R1+0x56c] ;  /* 0x00056c0001197983 */ /* 0x000f240000300800 */
[----:B------:R-:W4:Y:S02]  /*14680*/  LDL.LU R24, [R1+0x568] ;  /* 0x0005680001187983 */ /* 0x000f240000300800 */
[----:B------:R-:W4:Y:S01]  /*14690*/  LDL.LU R23, [R1+0x524] ;  /* 0x0005240001177983 */ /* 0x000f220000300800 */
[----:B------:R-:W4:Y:S01]  /*146a0*/  LDL.LU R21, [R1+0x520] ;  /* 0x0005200001157983 */ /* 0x000f220000300800 */
[----:B------:R-:W4:Y:S02]  /*146b0*/  LDL.LU R19, [R1+0x4dc] ;  /* 0x0004dc0001137983 */ /* 0x000f240000300800 */
[----:B------:R-:W4:Y:S02]  /*146c0*/  LDL.LU R17, [R1+0x4d8] ;  /* 0x0004d80001117983 */ /* 0x000f240000300800 */
[----:B------:R-:W4:Y:S01]  /*146d0*/  LDL.LU R13, [R1+0x494] ;  /* 0x00049400010d7983 */ /* 0x000f220000300800 */
[----:B------:R-:W-:Y:S04]  /*146e0*/  STS.U16 [R16+0x1f800], R2 ;  /* 0x01f8000210007388 */ /* 0x000fe80000000400 */
[----:B------:R-:W4:Y:S01]  /*146f0*/  LDL.LU R12, [R1+0x490] ;  /* 0x00049000010c7983 */ /* 0x000f220000300800 */
[----:B------:R-:W-:Y:S02]  /*14700*/  STS.U16 [R16+0x1fa00], R18 ;  /* 0x01fa001210007388 */ /* 0x000fe40000000400 */
[----:B------:R-:W4:Y:S02]  /*14710*/  LDL.LU R11, [R1+0x454] ;  /* 0x00045400010b7983 */ /* 0x000f240000300800 */
[----:B------:R-:W-:Y:S01]  /*14720*/  STS.U16 [R26+0x1c00], R20 ;  /* 0x001c00141a007388 */ /* 0x000fe20000000400 */
[----:B------:R-:W4:Y:S04]  /*14730*/  LDL.LU R10, [R1+0x450] ;  /* 0x00045000010a7983 */ /* 0x000f280000300800 */
[----:B------:R-:W-:Y:S01]  /*14740*/  STS.U16 [R26+0x1e00], R22 ;  /* 0x001e00161a007388 */ /* 0x000fe20000000400 */
[----:B------:R-:W4:Y:S02]  /*14750*/  LDL.LU R9, [R1+0x414] ;  /* 0x0004140001097983 */ /* 0x000f240000300800 */
[----:B------:R0:W-:Y:S02]  /*14760*/  STS.U16 [R26+0x3c00], R0 ;  /* 0x003c00001a007388 */ /* 0x0001e40000000400 */
[----:B------:R-:W4:Y:S01]  /*14770*/  LDL.LU R8, [R1+0x410] ;  /* 0x0004100001087983 */ /* 0x000f220000300800 */
[----:B0-----:R-:W4:Y:S01]  /*14780*/  LDL.LU R0, [R1+0x3d4] ;  /* 0x0003d40001007983 */ /* 0x001f220000300800 */
        /* <DEDUP_REMOVED lines=12> */
[----:B--2---:R0:W-:Y:S04]  /*14850*/  STS.U16 [R26+0x3e00], R27 ;  /* 0x003e001b1a007388 */ /* 0x0041e80000000400 */
[----:B0-----:R-:W2:Y:S04]  /*14860*/  LDL.LU R27, [R1+0x24] ;  /* 0x00002400011b7983 */ /* 0x001ea80000300800 */
[----:B---3--:R0:W-:Y:S04]  /*14870*/  STS.U16 [R26+0x5c00], R28 ;  /* 0x005c001c1a007388 */ /* 0x0081e80000000400 */
[----:B----4-:R1:W-:Y:S04]  /*14880*/  STS.U16 [R26+0x5e00], R29 ;  /* 0x005e001d1a007388 */ /* 0x0103e80000000400 */
[----:B0-----:R-:W3:Y:S01]  /*14890*/  LDL.LU R28, [R1+0x14] ;  /* 0x00001400011c7983 */ /* 0x001ee20000300800 */
[----:B------:R0:W-:Y:S02]  /*148a0*/  STS.U16 [R26+0x7c00], R25 ;  /* 0x007c00191a007388 */ /* 0x0001e40000000400 */
[----:B------:R4:W-:Y:S02]  /*148b0*/  STS.U16 [R26+0x7e00], R24 ;  /* 0x007e00181a007388 */ /* 0x0009e40000000400 */
[----:B------:R4:W-:Y:S01]  /*148c0*/  STS.U16 [R26+0x9c00], R23 ;  /* 0x009c00171a007388 */ /* 0x0009e20000000400 */
[----:B------:R4:W-:Y:S01]  /*148d0*/  STS.U16 [R26+0x9e00], R21 ;  /* 0x009e00151a007388 */ /* 0x0009e20000000400 */
[----:B------:R4:W-:Y:S03]  /*148e0*/  STS.U16 [R26+0xbc00], R19 ;  /* 0x00bc00131a007388 */ /* 0x0009e60000000400 */
[----:B-1----:R-:W3:Y:S01]  /*148f0*/  LDL.LU R29, [R1+0x4] ;  /* 0x00000400011d7983 */ /* 0x002ee20000300800 */
[----:B0-----:R-:W3:Y:S02]  /*14900*/  LDL.LU R25, [R1+0x219c] ;  /* 0x00219c0001197983 */ /* 0x001ee40000300800 */
[----:B----4-:R-:W4:Y:S01]  /*14910*/  LDL.LU R24, [R1+0x2198] ;  /* 0x0021980001187983 */ /* 0x010f220000300800 */
[----:B------:R-:W3:Y:S01]  /*14920*/  LDL.LU R23, [R1+0x2194] ;  /* 0x0021940001177983 */ /* 0x000ee20000300800 */
[----:B------:R-:W3:Y:S02]  /*14930*/  LDL.LU R21, [R1+0x2190] ;  /* 0x0021900001157983 */ /* 0x000ee40000300800 */
[----:B------:R-:W3:Y:S02]  /*14940*/  LDL.LU R19, [R1+0x218c] ;  /* 0x00218c0001137983 */ /* 0x000ee40000300800 */
[----:B------:R0:W-:Y:S01]  /*14950*/  STS.U16 [R26+0xbe00], R17 ;  /* 0x00be00111a007388 */ /* 0x0001e20000000400 */
[----:B------:R1:W-:Y:S01]  /*14960*/  STS.U16 [R26+0xdc00], R13 ;  /* 0x00dc000d1a007388 */ /* 0x0003e20000000400 */
[----:B------:R1:W-:Y:S02]  /*14970*/  STS.U16 [R26+0xde00], R12 ;  /* 0x00de000c1a007388 */ /* 0x0003e40000000400 */
[----:B------:R1:W-:Y:S02]  /*14980*/  STS.U16 [R26+0xfc00], R11 ;  /* 0x00fc000b1a007388 */ /* 0x0003e40000000400 */
[----:B------:R1:W-:Y:S01]  /*14990*/  STS.U16 [R26+0xfe00], R10 ;  /* 0x00fe000a1a007388 */ /* 0x0003e20000000400 */
[----:B------:R1:W-:Y:S04]  /*149a0*/  STS.U16 [R26+0x11c00], R9 ;  /* 0x011c00091a007388 */ /* 0x0003e80000000400 */
[----:B0-----:R-:W3:Y:S01]  /*149b0*/  LDL.LU R17, [R1+0x2188] ;  /* 0x0021880001117983 */ /* 0x001ee20000300800 */
[----:B-1----:R-:W3:Y:S03]  /*149c0*/  LDL.LU R13, [R1+0x2184] ;  /* 0x00218400010d7983 */ /* 0x002ee60000300800 */
[----:B------:R-:W3:Y:S01]  /*149d0*/  LDL.LU R12, [R1+0x2180] ;  /* 0x00218000010c7983 */ /* 0x000ee20000300800 */
[----:B------:R-:W3:Y:S03]  /*149e0*/  LDL.LU R11, [R1+0x217c] ;  /* 0x00217c00010b7983 */ /* 0x000ee60000300800 */
[----:B------:R-:W3:Y:S01]  /*149f0*/  LDL.LU R10, [R1+0x2178] ;  /* 0x00217800010a7983 */ /* 0x000ee20000300800 */
[----:B------:R-:W3:Y:S03]  /*14a00*/  LDL.LU R9, [R1+0x2174] ;  /* 0x0021740001097983 */ /* 0x000ee60000300800 */
[----:B------:R0:W-:Y:S01]  /*14a10*/  STS.U16 [R26+0x11e00], R8 ;  /* 0x011e00081a007388 */ /* 0x0001e20000000400 */
[----:B------:R1:W-:Y:S02]  /*14a20*/  STS.U16 [R26+0x13c00], R0 ;  /* 0x013c00001a007388 */ /* 0x0003e40000000400 */
[----:B------:R1:W-:Y:S02]  /*14a30*/  STS.U16 [R26+0x13e00], R15 ;  /* 0x013e000f1a007388 */ /* 0x0003e40000000400 */
[----:B------:R1:W-:Y:S01]  /*14a40*/  STS.U16 [R26+0x15c00], R7 ;  /* 0x015c00071a007388 */ /* 0x0003e20000000400 */
[----:B------:R1:W-:Y:S01]  /*14a50*/  STS.U16 [R26+0x15e00], R6 ;  /* 0x015e00061a007388 */ /* 0x0003e20000000400 */
[----:B------:R1:W-:Y:S03]  /*14a60*/  STS.U16 [R26+0x17c00], R5 ;  /* 0x017c00051a007388 */ /* 0x0003e60000000400 */
[----:B0-----:R-:W3:Y:S01]  /*14a70*/  LDL.LU R8, [R1+0x2170] ;  /* 0x0021700001087983 */ /* 0x001ee20000300800 */
[----:B-1----:R-:W3:Y:S03]  /*14a80*/  LDL R0, [R1+0x3a0] ;  /* 0x0003a00001007983 */ /* 0x002ee60000100800 */
[----:B------:R-:W4:Y:S01]  /*14a90*/  LDL.LU R15, [R1+0xc] ;  /* 0x00000c00010f7983 */ /* 0x000f220000300800 */
[----:B------:R-:W4:Y:S03]  /*14aa0*/  LDL.LU R7, [R1+0x216c] ;  /* 0x00216c0001077983 */ /* 0x000f260000300800 */
[----:B------:R-:W4:Y:S01]  /*14ab0*/  LDL.LU R6, [R1+0x2168] ;  /* 0x0021680001067983 */ /* 0x000f220000300800 */
[----:B------:R-:W4:Y:S03]  /*14ac0*/  LDL.LU R5, [R1+0x2164] ;  /* 0x0021640001057983 */ /* 0x000f260000300800 */
[----:B------:R0:W-:Y:S01]  /*14ad0*/  STS.U16 [R26+0x17e00], R4 ;  /* 0x017e00041a007388 */ /* 0x0001e20000000400 */
[----:B------:R1:W-:Y:S02]  /*14ae0*/  STS.U16 [R26+0x19c00], R3 ;  /* 0x019c00031a007388 */ /* 0x0003e40000000400 */
[----:B------:R1:W-:Y:S02]  /*14af0*/  STS.U16 [R26+0x19e00], R2 ;  /* 0x019e00021a007388 */ /* 0x0003e40000000400 */
[----:B------:R1:W-:Y:S01]  /*14b00*/  STS.U16 [R26+0x1bc00], R14 ;  /* 0x01bc000e1a007388 */ /* 0x0003e20000000400 */
[----:B------:R1:W-:Y:S01]  /*14b10*/  STS.U16 [R26+0x1be00], R16 ;  /* 0x01be00101a007388 */ /* 0x0003e20000000400 */
[----:B------:R1:W-:Y:S03]  /*14b20*/  STS.U16 [R26+0x1dc00], R18 ;  /* 0x01dc00121a007388 */ /* 0x0003e60000000400 */
[----:B0-----:R-:W4:Y:S01]  /*14b30*/  LDL.LU R4, [R1+0x2160] ;  /* 0x0021600001047983 */ /* 0x001f220000300800 */
[----:B-1----:R-:W4:Y:S03]  /*14b40*/  LDL.LU R3, [R1+0x215c] ;  /* 0x00215c0001037983 */ /* 0x002f260000300800 */
[----:B------:R-:W4:Y:S01]  /*14b50*/  LDL.LU R2, [R1+0x2158] ;  /* 0x0021580001027983 */ /* 0x000f220000300800 */
[----:B------:R-:W4:Y:S03]  /*14b60*/  LDL R14, [R1+0xeec] ;  /* 0x000eec00010e7983 */ /* 0x000f260000100800 */
[----:B------:R-:W4:Y:S01]  /*14b70*/  LDL.LU R16, [R1+0x2154] ;  /* 0x0021540001107983 */ /* 0x000f220000300800 */
[----:B------:R-:W4:Y:S03]  /*14b80*/  LDL.LU R18, [R1+0x2150] ;  /* 0x0021500001127983 */ /* 0x000f260000300800 */
[----:B------:R0:W-:Y:S01]  /*14b90*/  STS.U16 [R26+0x1de00], R20 ;  /* 0x01de00141a007388 */ /* 0x0001e20000000400 */
[----:B------:R1:W-:Y:S03]  /*14ba0*/  STS.U16 [R26+0x1fc00], R22 ;  /* 0x01fc00161a007388 */ /* 0x0003e60000000400 */
[----:B0-----:R-:W4:Y:S01]  /*14bb0*/  LDL.LU R20, [R1+0x214c] ;  /* 0x00214c0001147983 */ /* 0x001f220000300800 */
[----:B-1----:R-:W4:Y:S03]  /*14bc0*/  LDL.LU R22, [R1+0x2148] ;  /* 0x0021480001167983 */ /* 0x002f260000300800 */
[----:B--2---:R0:W-:Y:S04]  /*14bd0*/  STS.U16 [R26+0x1fe00], R27 ;  /* 0x01fe001b1a007388 */ /* 0x0041e80000000400 */
[----:B0-----:R-:W2:Y:S01]  /*14be0*/  LDL.LU R26, [R1+0x2144] ;  /* 0x00214400011a7983 */ /* 0x001ea20000300800 */
[----:B------:R-:W2:Y:S03]  /*14bf0*/  LDL.LU R27, [R1+0x2140] ;  /* 0x00214000011b7983 */ /* 0x000ea60000300800 */
[----:B---3--:R0:W-:Y:S01]  /*14c00*/  STS.U16 [R0+0x20000], R28 ;  /* 0x0200001c00007388 */ /* 0x0081e20000000400 */
[----:B------:R1:W-:Y:S03]  /*14c10*/  STS.U16 [R0+0x20800], R29 ;  /* 0x0208001d00007388 */ /* 0x0003e60000000400 */
[----:B0-----:R-:W3:Y:S01]  /*14c20*/  LDL.LU R28, [R1+0x213c] ;  /* 0x00213c00011c7983 */ /* 0x001ee20000300800 */
[----:B-1----:R-:W3:Y:S03]  /*14c30*/  LDL.LU R29, [R1+0x2138] ;  /* 0x00213800011d7983 */ /* 0x002ee60000300800 */
[----:B--2---:R0:W-:Y:S01]  /*14c40*/  STS.U16 [R0+0x21000], R27 ;  /* 0x0210001b00007388 */ /* 0x0041e20000000400 */
[----:B----4-:R1:W-:Y:S02]  /*14c50*/  STS.U16 [R0+0x21800], R18 ;  /* 0x0218001200007388 */ /* 0x0103e40000000400 */
[----:B------:R2:W-:Y:S02]  /*14c60*/  STS.U16 [R0+0x22000], R4 ;  /* 0x0220000400007388 */ /* 0x0005e40000000400 */
[----:B------:R4:W-:Y:S01]  /*14c70*/  STS.U16 [R0+0x22800], R8 ;  /* 0x0228000800007388 */ /* 0x0009e20000000400 */
[----:B0-----:R-:W3:Y:S01]  /*14c80*/  LDL.LU R27, [R1+0x8] ;  /* 0x00000800011b7983 */ /* 0x001ee20000300800 */
[----:B-1----:R-:W3:Y:S02]  /*14c90*/  LDL R18, [R1+0xee8] ;  /* 0x000ee80001127983 */ /* 0x002ee40000100800 */
[----:B--2---:R-:W2:Y:S02]  /*14ca0*/  LDL.LU R4, [R1+0x10] ;  /* 0x0000100001047983 */ /* 0x004ea40000300800 */
[----:B----4-:R-:W4:Y:S01]  /*14cb0*/  LDL.LU R0, [R1+0x2134] ;  /* 0x0021340001007983 */ /* 0x010f220000300800 */
[----:B------:R-:W2:Y:S04]  /*14cc0*/  LDL R8, [R1+0x3a0] ;  /* 0x0003a00001087983 */ /* 0x000ea80000100800 */
[----:B--2---:R-:W-:Y:S01]  /*14cd0*/  STS.U16 [R8+0x23000], R9 ;  /* 0x0230000908007388 */ /* 0x004fe20000000400 */
[----:B------:R-:W-:Y:S02]  /*14ce0*/  STS.U16 [R8+0x23800], R10 ;  /* 0x0238000a08007388 */ /* 0x000fe40000000400 */
[----:B------:R-:W-:Y:S02]  /*14cf0*/  STS.U16 [R14+0x20200], R4 ;  /* 0x020200040e007388 */ /* 0x000fe40000000400 */
[----:B----4-:R0:W-:Y:S02]  /*14d00*/  STS.U16 [R14+0x20a00], R0 ;  /* 0x020a00000e007388 */ /* 0x0101e40000000400 */
[----:B0-----:R-:W2:Y:S04]  /*14d10*/  LDL.LU R0, [R1+0x2130] ;  /* 0x0021300001007983 */ /* 0x001ea80000300800 */
[----:B------:R-:W-:Y:S01]  /*14d20*/  STS.U16 [R14+0x21200], R26 ;  /* 0x0212001a0e007388 */ /* 0x000fe20000000400 */
[----:B------:R-:W-:Y:S02]  /*14d30*/  STS.U16 [R14+0x21a00], R16 ;  /* 0x021a00100e007388 */ /* 0x000fe40000000400 */
[----:B------:R-:W-:Y:S02]  /*14d40*/  STS.U16 [R14+0x22200], R5 ;  /* 0x022200050e007388 */ /* 0x000fe40000000400 */
[----:B------:R-:W-:Y:S01]  /*14d50*/  STS.U16 [R14+0x22a00], R11 ;  /* 0x022a000b0e007388 */ /* 0x000fe20000000400 */
[----:B------:R-:W-:Y:S01]  /*14d60*/  STS.U16 [R14+0x23200], R12 ;  /* 0x0232000c0e007388 */ /* 0x000fe20000000400 */
[----:B------:R0:W-:Y:S03]  /*14d70*/  STS.U16 [R14+0x23a00], R13 ;  /* 0x023a000d0e007388 */ /* 0x0001e60000000400 */
[----:B0-----:R-:W0:Y:S01]  /*14d80*/  S2R R14, SR_TID.X ;  /* 0x00000000000e7919 */ /* 0x001e220000002100 */
[----:B---3--:R-:W-:Y:S02]  /*14d90*/  STS.U16 [R18+0x20400], R15 ;  /* 0x0204000f12007388 */ /* 0x008fe40000000400 */
[----:B------:R-:W-:Y:S02]  /*14da0*/  STS.U16 [R18+0x20c00], R29 ;  /* 0x020c001d12007388 */ /* 0x000fe40000000400 */
[----:B------:R-:W-:Y:S01]  /*14db0*/  STS.U16 [R18+0x21400], R22 ;  /* 0x0214001612007388 */ /* 0x000fe20000000400 */
[----:B------:R-:W-:Y:S01]  /*14dc0*/  STS.U16 [R18+0x21c00], R2 ;  /* 0x021c000212007388 */ /* 0x000fe20000000400 */
[----:B------:R-:W-:Y:S02]  /*14dd0*/  STS.U16 [R18+0x22400], R6 ;  /* 0x0224000612007388 */ /* 0x000fe40000000400 */
[----:B------:R-:W-:Y:S02]  /*14de0*/  STS.U16 [R18+0x22c00], R17 ;  /* 0x022c001112007388 */ /* 0x000fe40000000400 */
[----:B------:R-:W-:Y:S01]  /*14df0*/  STS.U16 [R18+0x23400], R19 ;  /* 0x0234001312007388 */ /* 0x000fe20000000400 */
[----:B------:R-:W-:Y:S01]  /*14e00*/  STS.U16 [R18+0x23c00], R21 ;  /* 0x023c001512007388 */ /* 0x000fe20000000400 */
[----:B0-----:R-:W-:-:S04]  /*14e10*/  SHF.R.S32.HI R4, RZ, 0x7, R14 ;  /* 0x00000007ff047819 */ /* 0x001fc8000001140e */
[----:B------:R-:W-:Y:S01]  /*14e20*/  SGXT R4, R4, 0x1 ;  /* 0x000000010404781a */ /* 0x000fe20000000200 */
[----:B--2---:R-:W-:-:S05]  /*14e30*/  IMAD.SHL.U32 R0, R0, 0x2, RZ ;  /* 0x0000000200007824 */ /* 0x004fca00078e00ff */
[----:B------:R-:W-:-:S04]  /*14e40*/  LOP3.LUT R0, R0, 0x110, R4, 0x78, !PT ;  /* 0x0000011000007812 */ /* 0x000fc800078e7804 */
[----:B------:R-:W-:-:S05]  /*14e50*/  LOP3.LUT R0, R0, 0x60, RZ, 0x3c, !PT ;  /* 0x0000006000007812 */ /* 0x000fca00078e3cff */
[----:B------:R-:W-:Y:S01]  /*14e60*/  STS.U16 [R0+0x20600], R27 ;  /* 0x0206001b00007388 */ /* 0x000fe20000000400 */
[----:B------:R-:W-:Y:S02]  /*14e70*/  STS.U16 [R0+0x20e00], R28 ;  /* 0x020e001c00007388 */ /* 0x000fe40000000400 */
[----:B------:R-:W-:Y:S02]  /*14e80*/  STS.U16 [R0+0x21600], R20 ;  /* 0x0216001400007388 */ /* 0x000fe40000000400 */
[----:B------:R0:W-:Y:S02]  /*14e90*/  STS.U16 [R0+0x21e00], R3 ;  /* 0x021e000300007388 */ /* 0x0001e40000000400 */
[----:B0-----:R-:W2:Y:S04]  /*14ea0*/  LDL R3, [R1+0x384] ;  /* 0x0003840001037983 */ /* 0x001ea80000100800 */
[----:B------:R-:W0:Y:S04]  /*14eb0*/  S2R R15, SR_TID.X ;  /* 0x00000000000f7919 */ /* 0x000e280000002100 */
[----:B------:R-:W-:Y:S01]  /*14ec0*/  STS.U16 [R0+0x22600], R7 ;  /* 0x0226000700007388 */ /* 0x000fe20000000400 */
[----:B------:R-:W-:Y:S02]  /*14ed0*/  STS.U16 [R0+0x22e00], R23 ;  /* 0x022e001700007388 */ /* 0x000fe40000000400 */
[----:B------:R-:W-:Y:S02]  /*14ee0*/  STS.U16 [R0+0x23600], R24 ;  /* 0x0236001800007388 */ /* 0x000fe40000000400 */
[----:B------:R-:W-:Y:S01]  /*14ef0*/  STS.U16 [R0+0x23e00], R25 ;  /* 0x023e001900007388 */ /* 0x000fe20000000400 */
[----:B------:R-:W-:Y:S01]  /*14f00*/  BAR.SYNC.DEFER_BLOCKING 0x0 ;  /* 0x0000000000007b1d */ /* 0x000fe20000010000 */
[----:B------:R-:W-:Y:S01]  /*14f10*/  IMAD.SHL.U32 R14, R14, 0x2, RZ ;  /* 0x000000020e0e7824 */ /* 0x000fe200078e00ff */
[----:B0-----:R-:W-:-:S05]  /*14f20*/  LOP3.LUT R15, R15, 0x7, RZ, 0xc0, !PT ;  /* 0x000000070f0f7812 */ /* 0x001fca00078ec0ff */
[----:B------:R-:W-:-:S05]  /*14f30*/  IMAD R15, R15, 0x110, RZ ;  /* 0x000001100f0f7824 */ /* 0x000fca00078e02ff */
[----:B------:R-:W-:-:S05]  /*14f40*/  LOP3.LUT R16, R15, 0x30, R14, 0x78, !PT ;  /* 0x000000300f107812 */ /* 0x000fca00078e780e */
[----:B------:R-:W0:Y:S04]  /*14f50*/  LDSM.16.M88.4 R4, [R16+0x20800] ;  /* 0x020800001004783b */ /* 0x000e280000000200 */
[----:B------:R-:W-:Y:S04]  /*14f60*/  LDSM.16.M88.4 R20, [R16+0x20000] ;  /* 0x020000001014783b */ /* 0x000fe80000000200 */
[----:B------:R-:W-:Y:S01]  /*14f70*/  LDSM.16.M88.4 R12, [R16+0x22000] ;  /* 0x02200000100c783b */ /* 0x000fe20000000200 */
[----:B0-----:R-:W-:Y:S02]  /*14f80*/  IMAD.MOV.U32 R2, RZ, RZ, R6 ;  /* 0x000000ffff027224 */ /* 0x001fe400078e0006 */
[----:B------:R-:W-:Y:S01]  /*14f90*/  IMAD.MOV.U32 R0, RZ, RZ, R7 ;  /* 0x000000ffff007224 */ /* 0x000fe200078e0007 */
[----:B--2---:R-:W0:Y:S04]  /*14fa0*/  LDSM.16.MT88.4 R8, [R3] ;  /* 0x000000000308783b */ /* 0x004e280000004200 */
[----:B0-----:R-:W-:Y:S01]  /*14fb0*/  STL.64 [R1+0x2128], R10 ;  /* 0x0021280a01007387 */ /* 0x001fe20000100a00 */
[----:B------:R-:W-:Y:S02]  /*14fc0*/  STL.64 [R1+0x2120], R8 ;  /* 0x0021200801007387 */ /* 0x000fe40000100a00 */
[----:B------:R-:W-:Y:S02]  /*14fd0*/  STL.64 [R1+0x90], R4 ;  /* 0x0000900401007387 */ /* 0x000fe40000100a00 */
[----:B------:R-:W-:Y:S02]  /*14fe0*/  STL.64 [R1+0x98], R6 ;  /* 0x0000980601007387 */ /* 0x000fe40000100a00 */
[----:B------:R-:W0:Y:S04]  /*14ff0*/  LDSM.16.M88.4 R4, [R16+0x21000] ;  /* 0x021000001004783b */ /* 0x000e280000000200 */
[----:B------:R-:W1:Y:S04]  /*15000*/  LDSM.16.M88.4 R8, [R16+0x22800] ;  /* 0x022800001008783b */ /* 0x000e680000000200 */
[----:B------:R-:W2:Y:S01]  /*15010*/  LDL.LU.64 R24, [R1+0x2d0] ;  /* 0x0002d00001187983 */ /* 0x000ea20000300a00 */
[----:B------:R-:W2:Y:S02]  /*15020*/  LDL.LU.64 R26, [R1+0x2d8] ;  /* 0x0002d800011a7983 */ /* 0x000ea40000300a00 */
[----:B------:R-:W-:Y:S02]  /*15030*/  STL.64 [R1+0xa0], R20 ;  /* 0x0000a01401007387 */ /* 0x000fe40000100a00 */
[----:B------:R-:W-:Y:S01]  /*15040*/  STL.64 [R1+0xa8], R22 ;  /* 0x0000a81601007387 */ /* 0x000fe20000100a00 */
[----:B------:R-:W-:Y:S01]  /*15050*/  STL [R1+0x1f50], R0 ;  /* 0x001f500001007387 */ /* 0x000fe20000100800 */
[----:B------:R0:W-:Y:S02]  /*15060*/  STL [R1+0x1f4c], R2 ;  /* 0x001f4c0201007387 */ /* 0x0001e40000100800 */
[----:B0-----:R-:W-:Y:S01]  /*15070*/  IMAD.MOV.U32 R2, RZ, RZ, R6 ;  /* 0x000000ffff027224 */ /* 0x001fe200078e0006 */
[----:B------:R-:W-:Y:S01]  /*15080*/  STL.64 [R1+0x80], R4 ;  /* 0x0000800401007387 */ /* 0x000fe20000100a00 */
[----:B------:R-:W-:Y:S03]  /*15090*/  STL.64 [R1+0x88], R6 ;  /* 0x0000880601007387 */ /* 0x000fe60000100a00 */
[----:B------:R-:W-:Y:S01]  /*150a0*/  STL [R1+0x20c8], R2 ;  /* 0x0020c80201007387 */ /* 0x000fe20000100800 */
[----:B-1----:R-:W-:Y:S02]  /*150b0*/  STL.64 [R1+0x50], R8 ;  /* 0x0000500801007387 */ /* 0x002fe40000100a00 */
[----:B------:R0:W-:Y:S02]  /*150c0*/  STL.64 [R1+0x58], R10 ;  /* 0x0000580a01007387 */ /* 0x0001e40000100a00 */
[----:B0-----:R-:W2:Y:S01]  /*150d0*/  LDL.LU.64 R10, [R1+0x2128] ;  /* 0x00212800010a7983 */ /* 0x001ea20000300a00 */
[----:B------:R-:W2:Y:S02]  /*150e0*/  LDL.LU.64 R8, [R1+0x2120] ;  /* 0x0021200001087983 */ /* 0x000ea40000300a00 */
[----:B------:R-:W-:-:S02]  /*150f0*/  IMAD.MOV.U32 R18, RZ, RZ, R4 ;  /* 0x000000ffff127224 */ /* 0x000fc400078e0004 */
[----:B------:R-:W-:Y:S02]  /*15100*/  IMAD.MOV.U32 R17, RZ, RZ, R5 ;  /* 0x000000ffff117224 */ /* 0x000fe400078e0005 */
[----:B------:R-:W-:Y:S02]  /*15110*/  IMAD.MOV.U32 R0, RZ, RZ, R7 ;  /* 0x000000ffff007224 */ /* 0x000fe400078e0007 */
[----:B------:R-:W0:Y:S04]  /*15120*/  LDSM.16.M88.4 R4, [R16+0x21800] ;  /* 0x021800001004783b */ /* 0x000e280000000200 */
[----:B0-----:R-:W-:Y:S01]  /*15130*/  STL.64 [R1+0x70], R4 ;  /* 0x0000700401007387 */ /* 0x001fe20000100a00 */
[----:B------:R-:W-:Y:S02]  /*15140*/  STL.64 [R1+0x78], R6 ;  /* 0x0000780601007387 */ /* 0x000fe40000100a00 */
[----:B------:R0:W-:Y:S02]  /*15150*/  STL.64 [R1+0x20f0], R4 ;  /* 0x0020f00401007387 */ /* 0x0001e40000100a00 */
[----:B0-----:R-:W-:-:S02]  /*15160*/  IMAD.MOV.U32 R4, RZ, RZ, R18 ;  /* 0x000000ffff047224 */ /* 0x001fc400078e0012 */
[----:B------:R-:W-:-:S05]  /*15170*/  IMAD.MOV.U32 R5, RZ, RZ, R17 ;  /* 0x000000ffff057224 */ /* 0x000fca00078e0011 */
[----:B------:R0:W-:Y:S04]  /*15180*/  STL.64 [R1+0x2108], R4 ;  /* 0x0021080401007387 */ /* 0x0001e80000100a00 */
[----:B0-----:R-:W3:Y:S01]  /*15190*/  LDL.64 R4, [R1+0x90] ;  /* 0x0000900001047983 */ /* 0x001ee20000100a00 */
[----:B--2---:R-:W-:Y:S11]  /*151a0*/  HMMA.16816.F32 R24, R8, R20, R24 ;  /* 0x000000140818723c */ /* 0x004ff60000001818 */
[----:B------:R-:W-:Y:S11]  /*151b0*/  @!UPT UIADD3 URZ, URZ, URZ, URZ ;  /* 0x0000003f3f3ff290 */ /* 0x000ff6000fffe03f */
[----:B------:R-:W-:Y:S01]  /*151c0*/  @!UPT UIADD3 URZ, URZ, URZ, URZ ;  /* 0x0000003f3f3ff290 */ /* 0x000fe2000fffe03f */
[----:B------:R0:W-:Y:S01]  /*151d0*/  STL.64 [R1+0x130], R24 ;  /* 0x0001301801007387 */ /* 0x0001e20000100a00 */
[----:B------:R1:W-:Y:S03]  /*151e0*/  STL.64 [R1+0x138], R26 ;  /* 0x0001381a01007387 */ /* 0x0003e60000100a00 */
[----:B0-----:R-:W2:Y:S01]  /*151f0*/  LDL.LU.64 R24, [R1+0x240] ;  /* 0x0002400001187983 */ /* 0x001ea20000300a00 */
[----:B-1----:R-:W4:Y:S03]  /*15200*/  LDL.LU.64 R26, [R1+0x248] ;  /* 0x00024800011a7983 */ /* 0x002f260000300a00 */
[----:B----4-:R-:W-:Y:S01]  /*15210*/  STL.64 [R1+0x20e8], R26 ;  /* 0x0020e81a01007387 */ /* 0x010fe20000100a00 */
[----:B--2---:R0:W-:Y:S03]  /*15220*/  STL.64 [R1+0x20e0], R24 ;  /* 0x0020e01801007387 */ /* 0x0041e60000100a00 */
[----:B0-----:R-:W2:Y:S01]  /*15230*/  LDL.LU.64 R24, [R1+0x2f0] ;  /* 0x0002f00001187983 */ /* 0x001ea20000300a00 */
[----:B------:R-:W4:Y:S03]  /*15240*/  LDL.LU.64 R26, [R1+0x2f8] ;  /* 0x0002f800011a7983 */ /* 0x000f260000300a00 */
[----:B----4-:R-:W-:Y:S01]  /*15250*/  STL.64 [R1+0x2100], R26 ;  /* 0x0021001a01007387 */ /* 0x010fe20000100a00 */
[----:B--2---:R0:W-:Y:S03]  /*15260*/  STL.64 [R1+0x20f8], R24 ;  /* 0x0020f81801007387 */ /* 0x0041e60000100a00 */
[----:B0-----:R-:W2:Y:S01]  /*15270*/  LDL.LU.64 R24, [R1+0x300] ;  /* 0x0003000001187983 */ /* 0x001ea20000300a00 */
[----:B------:R-:W4:Y:S03]  /*15280*/  LDL.LU.64 R26, [R1+0x308] ;  /* 0x00030800011a7983 */ /* 0x000f260000300a00 */
[----:B----4-:R-:W-:Y:S01]  /*15290*/  STL.64 [R1+0x2118], R26 ;  /* 0x0021181a01007387 */ /* 0x010fe20000100a00 */
[----:B--2---:R0:W-:Y:S03]  /*152a0*/  STL.64 [R1+0x2110], R24 ;  /* 0x0021101801007387 */ /* 0x0041e60000100a00 */
[----:B0-----:R-:W2:Y:S01]  /*152b0*/  LDL.LU.64 R24, [R1+0x2c0] ;  /* 0x0002c00001187983 */ /* 0x001ea20000300a00 */
[----:B------:R-:W2:Y:S02]  /*152c0*/  LDL.LU.64 R26, [R1+0x2c8] ;  /* 0x0002c800011a7983 */ /* 0x000ea40000300a00 */
[----:B------:R-:W-:-:S02]  /*152d0*/  IMAD.MOV.U32 R29, RZ, RZ, R7 ;  /* 0x000000ffff1d7224 */ /* 0x000fc400078e0007 */
[----:B---3--:R-:W-:Y:S02]  /*152e0*/  IMAD.MOV.U32 R19, RZ, RZ, R4 ;  /* 0x000000ffff137224 */ /* 0x008fe400078e0004 */
[----:B------:R-:W-:Y:S01]  /*152f0*/  IMAD.MOV.U32 R18, RZ, RZ, R5 ;  /* 0x000000ffff127224 */ /* 0x000fe200078e0005 */
[----:B------:R-:W-:Y:S01]  /*15300*/  STL.64 [R1+0x60], R12 ;  /* 0x0000600c01007387 */ /* 0x000fe20000100a00 */
[----:B------:R-:W-:Y:S02]  /*15310*/  STL.64 [R1+0x68], R14 ;  /* 0x0000680e01007387 */ /* 0x000fe40000100a00 */
[----:B------:R-:W-:Y:S02]  /*15320*/  IMAD.MOV.U32 R2, RZ, RZ, R20 ;  /* 0x000000ffff027224 */ /* 0x000fe400078e0014 */
[----:B------:R-:W-:Y:S02]  /*15330*/  IMAD.MOV.U32 R28, RZ, RZ, R21 ;  /* 0x000000ffff1c7224 */ /* 0x000fe400078e0015 */
[----:B------:R-:W-:Y:S01]  /*15340*/  LDSM.16.M88.4 R20, [R16+0x23000] ;  /* 0x023000001014783b */ /* 0x000fe20000000200 */
[----:B--2---:R-:W-:Y:S03]  /*15350*/  HMMA.16816.F32 R24, R8, R4, R24 ;  /* 0x000000040818723c */ /* 0x004fe60000001818 */
[----:B------:R-:W0:Y:S11]  /*15360*/  LDSM.16.M88.4 R4, [R16+0x23800] ;  /* 0x023800001004783b */ /* 0x000e360000000200 */
[----:B------:R-:W-:Y:S09]  /*15370*/  @!UPT UIADD3 URZ, URZ, URZ, URZ ;  /* 0x0000003f3f3ff290 */ /* 0x000ff2000fffe03f */
[----:B------:R-:W-:Y:S01]  /*15380*/  STL.64 [R1+0x120], R24 ;  /* 0x0001201801007387 */ /* 0x000fe20000100a00 */
[----:B------:R1:W-:Y:S03]  /*15390*/  STL.64 [R1+0x128], R26 ;  /* 0x0001281a01007387 */ /* 0x0003e60000100a00 */
[----:B-1----:R-:W2:Y:S01]  /*153a0*/  LDL.LU.64 R26, [R1+0x2118] ;  /* 0x00211800011a7983 */ /* 0x002ea20000300a00 */
[----:B------:R-:W2:Y:S03]  /*153b0*/  LDL.LU.64 R24, [R1+0x2110] ;  /* 0x0021100001187983 */ /* 0x000ea60000300a00 */
[----:B0-----:R0:W-:Y:S01]  /*153c0*/  STL.64 [R1+0x30], R4 ;  /* 0x0000300401007387 */ /* 0x0011e20000100a00 */
[----:B------:R-:W-:Y:S02]  /*153d0*/  IMAD.MOV.U32 R17, RZ, RZ, R4 ;  /* 0x000000ffff117224 */ /* 0x000fe400078e0004 */
[----:B------:R-:W-:Y:S02]  /*153e0*/  STL.64 [R1+0x38], R6 ;  /* 0x0000380601007387 */ /* 0x000fe40000100a00 */
[----:B------:R-:W-:-:S02]  /*153f0*/  IMAD.MOV.U32 R16, RZ, RZ, R5 ;  /* 0x000000ffff107224 */ /* 0x000fc400078e0005 */
[----:B0-----:R-:W2:Y:S01]  /*15400*/  LDL.LU.64 R4, [R1+0x2108] ;  /* 0x0021080001047983 */ /* 0x001ea20000300a00 */
[----:B------:R-:W-:Y:S02]  /*15410*/  STL.64 [R1+0x20d8], R18 ;  /* 0x0020d81201007387 */ /* 0x000fe40000100a00 */
[----:B------:R0:W-:Y:S02]  /*15420*/  STL.64 [R1+0x20d0], R16 ;  /* 0x0020d01001007387 */ /* 0x0001e40000100a00 */
[----:B0-----:R-:W3:Y:S01]  /*15430*/  LDL.64 R16, [R1+0x50] ;  /* 0x0000500001107983 */ /* 0x001ee20000100a00 */
[C---:B--2---:R-:W-:Y:S03]  /*15440*/  HMMA.16816.F32 R4, R8.reuse, R4, R24 ;  /* 0x000000040804723c */ /* 0x044fe60000001818 */
[----:B------:R-:W2:Y:S01]  /*15450*/  LDL.LU.64 R26, [R1+0x2100] ;  /* 0x00210000011a7983 */ /* 0x000ea20000300a00 */
[----:B------:R-:W2:Y:S11]  /*15460*/  LDL.LU.64 R24, [R1+0x20f8] ;  /* 0x0020f80001187983 */ /* 0x000eb60000300a00 */
[----:B------:R-:W-:Y:S08]  /*15470*/  @!UPT UIADD3 URZ, URZ, URZ, URZ ;  /* 0x0000003f3f3ff290 */ /* 0x000ff0000fffe03f */
[----:B------:R0:W-:Y:S01]  /*15480*/  STL.64 [R1+0x110], R4 ;  /* 0x0001100401007387 */ /* 0x0001e20000100a00 */
[----:B------:R2:W-:Y:S03]  /*15490*/  STL.64 [R1+0x118], R6 ;  /* 0x0001180601007387 */ /* 0x0005e60000100a00 */
[----:B0-----:R-:W2:Y:S01]  /*154a0*/  LDL.LU.64 R4, [R1+0x20f0] ;  /* 0x0020f00001047983 */ /* 0x001ea20000300a00 */
[----:B------:R-:W-:Y:S02]  /*154b0*/  STL.64 [R1+0x40], R20 ;  /* 0x0000401401007387 */ /* 0x000fe40000100a00 */
[----:B------:R-:W-:Y:S01]  /*154c0*/  STL.64 [R1+0x48], R22 ;  /* 0x0000481601007387 */ /* 0x000fe20000100a00 */
[C---:B--2---:R-:W-:Y:S01]  /*154d0*/  HMMA.16816.F32 R4, R8.reuse, R4, R24 ;  /* 0x000000040804723c */ /* 0x044fe20000001818 */
[----:B------:R-:W2:Y:S01]  /*154e0*/  LDL.LU.64 R26, [R1+0x20e8] ;  /* 0x0020e800011a7983 */ /* 0x000ea20000300a00 */
[----:B------:R-:W2:Y:S11]  /*154f0*/  LDL.LU.64 R24, [R1+0x20e0] ;  /* 0x0020e00001187983 */ /* 0x000eb60000300a00 */
[----:B------:R-:W-:Y:S10]  /*15500*/  @!UPT UIADD3 URZ, URZ, URZ, URZ ;  /* 0x0000003f3f3ff290 */ /* 0x000ff4000fffe03f */
[----:B------:R-:W-:Y:S01]  /*15510*/  STL.64 [R1+0x100], R4 ;  /* 0x0001000401007387 */ /* 0x000fe20000100a00 */
[----:B------:R-:W-:Y:S02]  /*15520*/  STL.64 [R1+0x108], R6 ;  /* 0x0001080601007387 */ /* 0x000fe40000100a00 */
[----:B------:R-:W-:Y:S01]  /*15530*/  LDSM.16.MT88.4 R4, [R3+0x100] ;  /* 0x000100000304783b */ /* 0x000fe20000004200 */
[C---:B--2---:R-:W-:Y:S11]  /*15540*/  HMMA.16816.F32 R24, R8.reuse, R12, R24 ;  /* 0x0000000c0818723c */ /* 0x044ff60000001818 */
[----:B------:R-:W-:Y:S11]  /*15550*/  @!UPT UIADD3 URZ, URZ, URZ, URZ ;  /* 0x0000003f3f3ff290 */ /* 0x000ff6000fffe03f */
[----:B------:R-:W-:Y:S01]  /*15560*/  @!UPT UIADD3 URZ, URZ, URZ, URZ ;  /* 0x0000003f3f3ff290 */ /* 0x000fe2000fffe03f */
[----:B------:R0:W-:Y:S02]  /*15570*/  STL.64 [R1+0xf0], R24 ;  /* 0x0000f01801007387 */ /* 0x0001e40000100a00 */
[----:B0-----:R-:W-:Y:S02]  /*15580*/  IMAD.MOV.U32 R25, RZ, RZ, R12 ;  /* 0x000000ffff197224 */ /* 0x001fe400078e000c */
[----:B------:R-:W-:Y:S02]  /*15590*/  IMAD.MOV.U32 R24, RZ, RZ, R13 ;  /* 0x000000ffff187224 */ /* 0x000fe400078e000d */
[----:B------:R-:W0:Y:S04]  /*155a0*/  LDSM.16.MT88.4 R12, [R3+0x200] ;  /* 0x00020000030c783b */ /* 0x000e280000004200 */
[----:B------:R-:W-:Y:S04]  /*155b0*/  STL.64 [R1+0xf8], R26 ;  /* 0x0000f81a01007387 */ /* 0x000fe80000100a00 */
[----:B0-----:R-:W-:Y:S01]  /*155c0*/  STL.64 [R1+0x2058], R14 ;  /* 0x0020580e01007387 */ /* 0x001fe20000100a00 */
[----:B------:R0:W-:Y:S03]  /*155d0*/  STL.64 [R1+0x2050], R12 ;  /* 0x0020500c01007387 */ /* 0x0001e60000100a00 */
[----:B0-----:R-:W3:Y:S01]  /*155e0*/  LDL.LU.64 R12, [R1+0x230] ;  /* 0x00023000010c7983 */ /* 0x001ee20000300a00 */
[----:B------:R-:W3:Y:S02]  /*155f0*/  LDL.LU.64 R14, [R1+0x238] ;  /* 0x00023800010e7983 */ /* 0x000ee40000300a00 */
[----:B---3--:R-:W-:Y:S11]  /*15600*/  HMMA.16816.F32 R12, R8, R16, R12 ;  /* 0x00000010080c723c */ /* 0x008ff6000000180c */
[----:B------:R-:W-:Y:S11]  /*15610*/  @!UPT UIADD3 URZ, URZ, URZ, URZ ;  /* 0x0000003f3f3ff290 */ /* 0x000ff6000fffe03f */
[----:B------:R-:W-:Y:S01]  /*15620*/  @!UPT UIADD3 URZ, URZ, URZ, URZ ;  /* 0x0000003f3f3ff290 */ /* 0x000fe2000fffe03f */
[----:B------:R-:W-:Y:S01]  /*15630*/  STL.64 [R1+0xe0], R12 ;  /* 0x0000e00c01007387 */ /* 0x000fe20000100a00 */
[----:B------:R0:W-:Y:S02]  /*15640*/  STL.64 [R1+0xe8], R14 ;  /* 0x0000e80e01007387 */ /* 0x0001e40000100a00 */
[----:B------:R-:W2:Y:S02]  /*15650*/  LDL.LU.64 R18, [R1+0x20d8] ;  /* 0x0020d80001127983 */ /* 0x000ea40000300a00 */
[----:B0-----:R-:W-:Y:S02]  /*15660*/  IMAD.MOV.U32 R15, RZ, RZ, R16 ;  /* 0x000000ffff0f7224 */ /* 0x001fe400078e0010 */
[----:B------:R-:W-:Y:S02]  /*15670*/  IMAD.MOV.U32 R14, RZ, RZ, R17 ;  /* 0x000000ffff0e7224 */ /* 0x000fe400078e0011 */
[----:B------:R-:W3:Y:S01]  /*15680*/  LDL.LU.64 R16, [R1+0x20d0] ;  /* 0x0020d00001107983 */ /* 0x000ee20000300a00 */
[----:B------:R-:W4:Y:S03]  /*15690*/  LDL.64 R12, [R1+0x70] ;  /* 0x00007000010c7983 */ /* 0x000f260000100a00 */
[----:B----4-:R0:W-:Y:S04]  /*156a0*/  STL.64 [R1+0x20a0], R12 ;  /* 0x0020a00c01007387 */ /* 0x0101e80000100a00 */
[----:B0-----:R-:W4:Y:S04]  /*156b0*/  LDL.LU.64 R12, [R1+0x80] ;  /* 0x00008000010c7983 */ /* 0x001f280000300a00 */
[----:B----4-:R2:W-:Y:S01]  /*156c0*/  STL.64 [R1+0x20a8], R12 ;  /* 0x0020a80c01007387 */ /* 0x0105e20000100a00 */
[----:B------:R-:W-:Y:S02]  /*156d0*/  STL.64 [R1+0x20c0], R14 ;  /* 0x0020c00e01007387 */ /* 0x000fe40000100a00 */
[----:B--2---:R-:W-:-:S02]  /*156e0*/  IMAD.MOV.U32 R12, RZ, RZ, R19 ;  /* 0x000000ffff0c7224 */ /* 0x004fc400078e0013 */
[----:B------:R-:W-:-:S05]  /*156f0*/  IMAD.MOV.U32 R13, RZ, RZ, R18 ;  /* 0x000000ffff0d7224 */ /* 0x000fca00078e0012 */
[----:B------:R3:W-:Y:S02]  /*15700*/  STL.64 [R1+0x20b8], R12 ;  /* 0x0020b80c01007387 */ /* 0x0007e40000100a00 */
[----:B---3--:R-:W-:Y:S02]  /*15710*/  IMAD.MOV.U32 R12, RZ, RZ, R17 ;  /* 0x000000ffff0c7224 */ /* 0x008fe400078e0011 */
[----:B------:R-:W-:Y:S02]  /*15720*/  IMAD.MOV.U32 R13, RZ, RZ, R16 ;  /* 0x000000ffff0d7224 */ /* 0x000fe400078e0010 */
[----:B------:R-:W0:Y:S04]  /*15730*/  LDSM.16.MT88.4 R16, [R3+0x300] ;  /* 0x000300000310783b */ /* 0x000e280000004200 */
[----:B0-----:R-:W-:Y:S01]  /*15740*/  STL [R1+0x1fec], R19 ;  /* 0x001fec1301007387 */ /* 0x001fe20000100800 */
[----:B------:R-:W-:Y:S02]  /*15750*/  STL [R1+0x2048], R18 ;  /* 0x0020481201007387 */ /* 0x000fe40000100800 */
[----:B------:R0:W-:Y:S02]  /*15760*/  STL.64 [R1+0x2040], R16 ;  /* 0x0020401001007387 */ /* 0x0001e40000100a00 */
[----:B0-----:R-:W2:Y:S01]  /*15770*/  LDL.LU.64 R16, [R1+0x200] ;  /* 0x0002000001107983 */ /* 0x001ea20000300a00 */
[----:B------:R-:W2:Y:S02]  /*15780*/  LDL.LU.64 R18, [R1+0x208] ;  /* 0x0002080001127983 */ /* 0x000ea40000300a00 */
[----:B--2---:R-:W-:Y:S11]  /*15790*/  HMMA.16816.F32 R16, R8, R20, R16 ;  /* 0x000000140810723c */ /* 0x004ff60000001810 */
[----:B------:R-:W-:Y:S11]  /*157a0*/  @!UPT UIADD3 URZ, URZ, URZ, URZ ;  /* 0x0000003f3f3ff290 */ /* 0x000ff6000fffe03f */
[----:B------:R-:W-:Y:S01]  /*157b0*/  @!UPT UIADD3 URZ, URZ, URZ, URZ ;  /* 0x0000003f3f3ff290 */ /* 0x000fe2000fffe03f */
[----:B------:R-:W-:Y:S01]  /*157c0*/  STL.64 [R1+0xd0], R16 ;  /* 0x0000d01001007387 */ /* 0x000fe20000100a00 */
[----:B------:R0:W-:Y:S02]  /*157d0*/  STL.64 [R1+0xd8], R18 ;  /* 0x0000d81201007387 */ /* 0x0001e40000100a00 */
[----:B0-----:R-:W-:Y:S02]  /*157e0*/  IMAD.MOV.U32 R19, RZ, RZ, R20 ;  /* 0x000000ffff137224 */ /* 0x001fe400078e0014 */
[----:B------:R-:W-:Y:S02]  /*157f0*/  IMAD.MOV.U32 R18, RZ, RZ, R21 ;  /* 0x000000ffff127224 */ /* 0x000fe400078e0015 */
[----:B------:R-:W0:Y:S04]  /*15800*/  LDSM.16.MT88.4 R20, [R3+0x4000] ;  /* 0x004000000314783b */ /* 0x000e280000004200 */
[----:B0-----:R-:W-:Y:S01]  /*15810*/  STL [R1+0x1f58], R21 ;  /* 0x001f581501007387 */ /* 0x001fe20000100800 */
[----:B------:R-:W-:Y:S02]  /*15820*/  STL [R1+0x1f54], R22 ;  /* 0x001f541601007387 */ /* 0x000fe40000100800 */
[----:B------:R-:W-:Y:S02]  /*15830*/  STL [R1+0x1f48], R23 ;  /* 0x001f481701007387 */ /* 0x000fe40000100800 */
[----:B------:R0:W-:Y:S02]  /*15840*/  STL [R1+0x20b0], R20 ;  /* 0x0020b01401007387 */ /* 0x0001e40000100800 */
[----:B0-----:R-:W2:Y:S01]  /*15850*/  LDL.LU.64 R20, [R1+0x1f0] ;  /* 0x0001f00001147983 */ /* 0x001ea20000300a00 */
[----:B------:R-:W2:Y:S02]  /*15860*/  LDL.LU.64 R22, [R1+0x1f8] ;  /* 0x0001f80001167983 */ /* 0x000ea40000300a00 */
[----:B------:R-:W-:-:S02]  /*15870*/  IMAD.MOV.U32 R16, RZ, RZ, R25 ;  /* 0x000000ffff107224 */ /* 0x000fc400078e0019 */
[----:B------:R-:W-:Y:S01]  /*15880*/  IMAD.MOV.U32 R17, RZ, RZ, R24 ;  /* 0x000000ffff117224 */ /* 0x000fe200078e0018 */
[----:B--2---:R-:W-:Y:S01]  /*15890*/  HMMA.16816.F32 R8, R8, R12, R20 ;  /* 0x0000000c0808723c */ /* 0x004fe20000001814 */
[----:B------:R-:W2:Y:S01]  /*158a0*/  LDL.LU.64 R12, [R1+0x340] ;  /* 0x00034000010c7983 */ /* 0x000ea20000300a00 */
[----:B------:R-:W2:Y:S11]  /*158b0*/  LDL.LU.64 R14, [R1+0x348] ;  /* 0x00034800010e7983 */ /* 0x000eb60000300a00 */
[----:B------:R-:W-:Y:S10]  /*158c0*/  @!UPT UIADD3 URZ, URZ, URZ, URZ ;  /* 0x0000003f3f3ff290 */ /* 0x000ff4000fffe03f */
[----:B------:R-:W-:Y:S01]  /*158d0*/  STL.64 [R1+0xb0], R8 ;  /* 0x0000b00801007387 */ /* 0x000fe20000100a00 */
[----:B------:R-:W-:Y:S02]  /*158e0*/  STL.64 [R1+0xb8], R10 ;  /* 0x0000b80a01007387 */ /* 0x000fe40000100a00 */
[----:B------:R-:W0:Y:S04]  /*158f0*/  LDSM.16.MT88.4 R8, [R3+0x4100] ;  /* 0x004100000308783b */ /* 0x000e280000004200 */
[----:B------:R-:W3:Y:S01]  /*15900*/  LDL.LU.64 R20, [R1+0x330] ;  /* 0x0003300001147983 */ /* 0x000ee20000300a00 */
[----:B------:R-:W3:Y:S01]  /*15910*/  LDL.LU.64 R22, [R1+0x338] ;  /* 0x0003380001167983 */ /* 0x000ee20000300a00 */
[----:B------:R-:W4:Y:S02]  /*15920*/  LDL.LU.64 R24, [R1+0x310] ;  /* 0x0003100001187983 */ /* 0x000f240000300a00 */
[----:B------:R-:W4:Y:S02]  /*15930*/  LDL.LU.64 R26, [R1+0x318] ;  /* 0x00031800011a7983 */ /* 0x000f240000300a00 */
[----:B------:R-:W-:Y:S01]  /*15940*/  STL [R1+0x1f30], R3 ;  /* 0x001f300301007387 */ /* 0x000fe20000100800 */
[----:B0-----:R-:W-:Y:S01]  /*15950*/  STL.64 [R1+0x1ee0], R10 ;  /* 0x001ee00a01007387 */ /* 0x001fe20000100a00 */
[----:B------:R0:W-:Y:S03]  /*15960*/  STL.64 [R1+0x1ed8], R8 ;  /* 0x001ed80801007387 */ /* 0x0001e60000100a00 */
[----:B0-----:R-:W2:Y:S01]  /*15970*/  LDL.LU.64 R8, [R1+0x30] ;  /* 0x0000300001087983 */ /* 0x001ea20000300a00 */
[----:B------:R-:W2:Y:S03]  /*15980*/  LDL.64 R10, [R1+0x38] ;  /* 0x00003800010a7983 */ /* 0x000ea60000100a00 */
[----:B--2---:R-:W-:Y:S01]  /*15990*/  STL.64 [R1+0x2068], R10 ;  /* 0x0020680a01007387 */ /* 0x004fe20000100a00 */
[----:B------:R0:W-:Y:S02]  /*159a0*/  STL.64 [R1+0x2060], R8 ;  /* 0x0020600801007387 */ /* 0x0001e40000100a00 */
[----:B0-----:R-:W-:-:S02]  /*159b0*/  IMAD.MOV.U32 R8, RZ, RZ, R19 ;  /* 0x000000ffff087224 */ /* 0x001fc400078e0013 */
[----:B------:R-:W-:-:S05]  /*159c0*/  IMAD.MOV.U32 R9, RZ, RZ, R18 ;  /* 0x000000ffff097224 */ /* 0x000fca00078e0012 */
[----:B------:R0:W-:Y:S02]  /*159d0*/  STL.64 [R1+0x2080], R8 ;  /* 0x0020800801007387 */ /* 0x0001e40000100a00 */
[----:B0-----:R-:W-:Y:S02]  /*159e0*/  IMAD.MOV.U32 R8, RZ, RZ, R2 ;  /* 0x000000ffff087224 */ /* 0x001fe400078e0002 */
[----:B------:R-:W-:Y:S01]  /*159f0*/  IMAD.MOV.U32 R9, RZ, RZ, R28 ;  /* 0x000000ffff097224 */ /* 0x000fe200078e001c */
[----:B------:R-:W2:Y:S06]  /*15a00*/  LDL.LU R2, [R1+0x20c8] ;  /* 0x0020c80001027983 */ /* 0x000eac0000300800 */
[C---:B------:R-:W-:Y:S01]  /*15a10*/  HMMA.16816.F32 R8, R4.reuse, R8, R12 ;  /* 0x000000080408723c */ /* 0x040fe2000000180c */
[----:B------:R-:W2:Y:S01]  /*15a20*/  LDL.LU.64 R14, [R1+0x20c0] ;  /* 0x0020c000010e7983 */ /* 0x000ea20000300a00 */
[----:B------:R-:W3:Y:S11]  /*15a30*/  LDL.LU.64 R12, [R1+0x20b8] ;  /* 0x0020b800010c7983 */ /* 0x000ef60000300a00 */
[----:B------:R-:W-:Y:S10]  /*15a40*/  @!UPT UIADD3 URZ, URZ, URZ, URZ ;  /* 0x0000003f3f3ff290 */ /* 0x000ff4000fffe03f */
[----:B------:R2:W-:Y:S01]  /*15a50*/  STL.64 [R1+0x20], R8 ;  /* 0x0000200801007387 */ /* 0x0005e20000100a00 */
[----:B------:R-:W-:Y:S02]  /*15a60*/  STL.64 [R1+0x28], R10 ;  /* 0x0000280a01007387 */ /* 0x000fe40000100a00 */
[----:B--2---:R-:W-:Y:S02]  /*15a70*/  IMAD.MOV.U32 R8, RZ, RZ, R15 ;  /* 0x000000ffff087224 */ /* 0x004fe400078e000f */
[----:B------:R-:W-:Y:S02]  /*15a80*/  IMAD.MOV.U32 R9, RZ, RZ, R14 ;  /* 0x000000ffff097224 */ /* 0x000fe400078e000e */
[----:B---3--:R-:W-:Y:S03]  /*15a90*/  HMMA.16816.F32 R12, R4, R12, R20 ;  /* 0x0000000c040c723c */ /* 0x008fe60000001814 */
[----:B------:R0:W-:Y:S04]  /*15aa0*/  STL.64 [R1+0x2098], R8 ;  /* 0x0020980801007387 */ /* 0x0001e80000100a00 */
[----:B0-----:R-:W2:Y:S01]  /*15ab0*/  LDL.LU.64 R8, [R1+0x320] ;  /* 0x0003200001087983 */ /* 0x001ea20000300a00 */
[----:B------:R-:W2:Y:S02]  /*15ac0*/  LDL.LU.64 R10, [R1+0x328] ;  /* 0x00032800010a7983 */ /* 0x000ea40000300a00 */
[----:B------:R-:W3:Y:S11]  /*15ad0*/  LDL.LU R20, [R1+0x20b0] ;  /* 0x0020b00001147983 */ /* 0x000ef60000300800 */
[----:B------:R-:W-:Y:S02]  /*15ae0*/  @!UPT UIADD3 URZ, URZ, URZ, URZ ;  /* 0x0000003f3f3ff290 */ /* 0x000fe4000fffe03f */
[----:B------:R0:W-:Y:S01]  /*15af0*/  STL.64 [R1+0x10], R12 ;  /* 0x0000100c01007387 */ /* 0x0001e20000100a00 */
[----:B------:R-:W-:Y:S03]  /*15b00*/  STL [R1+0x18], R14 ;  /* 0x0000180e01007387 */ /* 0x000fe60000100800 */
[----:B0-----:R-:W2:Y:S01]  /*15b10*/  LDL.LU.64 R12, [R1+0x20a8] ;  /* 0x0020a800010c7983 */ /* 0x001ea20000300a00 */
[----:B------:R-:W-:-:S05]  /*15b20*/  IMAD.MOV.U32 R3, RZ, RZ, R15 ;  /* 0x000000ffff037224 */ /* 0x000fca00078e000f */
[----:B------:R-:W-:Y:S01]  /*15b30*/  STL [R1+0x1fe0], R3 ;  /* 0x001fe00301007387 */ /* 0x000fe20000100800 */
[C---:B--2---:R-:W-:Y:S01]  /*15b40*/  HMMA.16816.F32 R8, R4.reuse, R12, R8 ;  /* 0x0000000c0408723c */ /* 0x044fe20000001808 */
[----:B------:R-:W-:Y:S02]  /*15b50*/  IMAD.MOV.U32 R19, RZ, RZ, R12 ;  /* 0x000000ffff137224 */ /* 0x000fe400078e000c */
[----:B------:R-:W-:Y:S02]  /*15b60*/  IMAD.MOV.U32 R18, RZ, RZ, R13 ;  /* 0x000000ffff127224 */ /* 0x000fe400078e000d */
[----:B------:R-:W4:Y:S11]  /*15b70*/  LDL.LU.64 R12, [R1+0x20a0] ;  /* 0x0020a000010c7983 */ /* 0x000f360000300a00 */
[----:B------:R-:W-:Y:S07]  /*15b80*/  @!UPT UIADD3 URZ, URZ, URZ, URZ ;  /* 0x0000003f3f3ff290 */ /* 0x000fee000fffe03f */
[----:B------:R0:W-:Y:S01]  /*15b90*/  STL [R1+0x4], R9 ;  /* 0x0000040901007387 */ /* 0x0001e20000100800 */
[----:B------:R1:W-:Y:S02]  /*15ba0*/  STL.64 [R1+0x8], R10 ;  /* 0x0000080a01007387 */ /* 0x0003e40000100a00 */
[----:B------:R-:W-:Y:S02]  /*15bb0*/  IMAD.MOV.U32 R23, RZ, RZ, R8 ;  /* 0x000000ffff177224 */ /* 0x000fe400078e0008 */
[----:B0-----:R-:W2:Y:S01]  /*15bc0*/  LDL.LU.64 R8, [R1+0x1e0] ;  /* 0x0001e00001087983 */ /* 0x001ea20000300a00 */
[----:B-1----:R-:W2:Y:S01]  /*15bd0*/  LDL.LU.64 R10, [R1+0x1e8] ;  /* 0x0001e800010a7983 */ /* 0x002ea20000300a00 */
[----:B----4-:R-:W-:Y:S01]  /*15be0*/  HMMA.16816.F32 R24, R4, R12, R24 ;  /* 0x0000000c0418723c */ /* 0x010fe20000001818 */
[----:B------:R-:W-:Y:S02]  /*15bf0*/  IMAD.MOV.U32 R3, RZ, RZ, R13 ;  /* 0x000000ffff037224 */ /* 0x000fe400078e000d */
[----:B------:R-:W4:Y:S01]  /*15c00*/  LDL.LU.64 R12, [R1+0x1c0] ;  /* 0x0001c000010c7983 */ /* 0x000f220000300a00 */
[----:B------:R-:W2:Y:S03]  /*15c10*/  LDL.LU.64 R14, [R1+0x1c8] ;  /* 0x0001c800010e7983 */ /* 0x000ea60000300a00 */
[----:B--2---:R-:W-:Y:S01]  /*15c20*/  STL.64 [R1+0x2078], R14 ;  /* 0x0020780e01007387 */ /* 0x004fe20000100a00 */
[----:B----4-:R0:W-:Y:S03]  /*15c30*/  STL.64 [R1+0x2070], R12 ;  /* 0x0020700c01007387 */ /* 0x0101e60000100a00 */
[----:B0-----:R-:W2:Y:S01]  /*15c40*/  LDL.LU.64 R12, [R1+0x170] ;  /* 0x00017000010c7983 */ /* 0x001ea20000300a00 */
[----:B------:R-:W4:Y:S03]  /*15c50*/  LDL.LU.64 R14, [R1+0x178] ;  /* 0x00017800010e7983 */ /* 0x000f260000300a00 */
[----:B----4-:R-:W-:Y:S01]  /*15c60*/  STL.64 [R1+0x2090], R14 ;  /* 0x0020900e01007387 */ /* 0x010fe20000100a00 */
[----:B--2---:R0:W-:Y:S03]  /*15c70*/  STL.64 [R1+0x2088], R12 ;  /* 0x0020880c01007387 */ /* 0x0041e60000100a00 */
[----:B0-----:R-:W2:Y:S01]  /*15c80*/  LDL.LU.64 R12, [R1+0x1d0] ;  /* 0x0001d000010c7983 */ /* 0x001ea20000300a00 */
[----:B------:R-:W2:Y:S03]  /*15c90*/  LDL.LU.64 R14, [R1+0x1d8] ;  /* 0x0001d800010e7983 */ /* 0x000ea60000300a00 */
[----:B------:R-:W-:Y:S02]  /*15ca0*/  STL.64 [R1+0x1e90], R26 ;  /* 0x001e901a01007387 */ /* 0x000fe40000100a00 */
[----:B------:R0:W-:Y:S02]  /*15cb0*/  STL.64 [R1+0x1e88], R24 ;  /* 0x001e881801007387 */ /* 0x0001e40000100a00 */
[----:B0-----:R-:W-:-:S02]  /*15cc0*/  IMAD.MOV.U32 R24, RZ, RZ, R19 ;  /* 0x000000ffff187224 */ /* 0x001fc400078e0013 */
[----:B------:R-:W-:Y:S02]  /*15cd0*/  IMAD.MOV.U32 R25, RZ, RZ, R18 ;  /* 0x000000ffff197224 */ /* 0x000fe400078e0012 */
[C---:B------:R-:W-:Y:S01]  /*15ce0*/  HMMA.16816.F32 R16, R4.reuse, R16, R8 ;  /* 0x000000100410723c */ /* 0x040fe20000001808 */
[----:B------:R-:W2:Y:S01]  /*15cf0*/  LDL.LU.64 R8, [R1+0x2098] ;  /* 0x0020980001087983 */ /* 0x000ea20000300a00 */
[----:B------:R-:W-:Y:S02]  /*15d00*/  IMAD.MOV.U32 R26, RZ, RZ, R2 ;  /* 0x000000ffff1a7224 */ /* 0x000fe400078e0002 */
[----:B------:R-:W-:Y:S11]  /*15d10*/  IMAD.MOV.U32 R27, RZ, RZ, R0 ;  /* 0x000000ffff1b7224 */ /* 0x000ff600078e0000 */
[----:B------:R-:W-:Y:S09]  /*15d20*/  @!UPT UIADD3 URZ, URZ, URZ, URZ ;  /* 0x0000003f3f3ff290 */ /* 0x000ff2000fffe03f */
[----:B------:R-:W-:Y:S02]  /*15d30*/  IMAD.MOV.U32 R2, RZ, RZ, R19 ;  /* 0x000000ffff027224 */ /* 0x000fe400078e0013 */
[----:B------:R-:W-:Y:S02]  /*15d40*/  IMAD.MOV.U32 R0, RZ, RZ, R18 ;  /* 0x000000ffff007224 */ /* 0x000fe400078e0012 */
[----:B------:R-:W-:Y:S02]  /*15d50*/  IMAD.MOV.U32 R21, RZ, RZ, R16 ;  /* 0x000000ffff157224 */ /* 0x000fe400078e0010 */
[----:B------:R-:W-:Y:S02]  /*15d60*/  IMAD.MOV.U32 R22, RZ, RZ, R17 ;  /* 0x000000ffff167224 */ /* 0x000fe400078e0011 */
[----:B------:R-:W4:Y:S01]  /*15d70*/  LDL.LU.64 R16, [R1+0x2e0] ;  /* 0x0002e00001107983 */ /* 0x000f220000300a00 */
[----:B------:R-:W4:Y:S02]  /*15d80*/  LDL.LU.64 R18, [R1+0x2e8] ;  /* 0x0002e80001127983 */ /* 0x000f240000300a00 */
[----:B------:R-:W-:Y:S02]  /*15d90*/  STL [R1+0x1fe8], R2 ;  /* 0x001fe80201007387 */ /* 0x000fe40000100800 */
[----:B------:R-:W-:Y:S01]  /*15da0*/  STL [R1+0x1fe4], R0 ;  /* 0x001fe40001007387 */ /* 0x000fe20000100800 */
[----:B------:R-:W-:Y:S01]  /*15db0*/  STL.64 [R1+0x1f68], R22 ;  /* 0x001f681601007387 */ /* 0x000fe20000100a00 */
[----:B---3--:R0:W-:Y:S03]  /*15dc0*/  STL.64 [R1+0x1f60], R20 ;  /* 0x001f601401007387 */ /* 0x0081e60000100a00 */
[----:B0-----:R-:W3:Y:S01]  /*15dd0*/  LDL.LU.64 R20, [R1+0x90] ;  /* 0x0000900001147983 */ /* 0x001ee20000300a00 */
[C---:B--2---:R-:W-:Y:S03]  /*15de0*/  HMMA.16816.F32 R8, R4.reuse, R8, R12 ;  /* 0x000000080408723c */ /* 0x044fe6000000180c */
[----:B------:R-:W2:Y:S01]  /*15df0*/  LDL.LU.64 R14, [R1+0x2090] ;  /* 0x00209000010e7983 */ /* 0x000ea20000300a00 */
[----:B------:R-:W2:Y:S11]  /*15e00*/  LDL.LU.64 R12, [R1+0x2088] ;  /* 0x00208800010c7983 */ /* 0x000eb60000300a00 */
[----:B------:R-:W-:Y:S08]  /*15e10*/  @!UPT UIADD3 URZ, URZ, URZ, URZ ;  /* 0x0000003f3f3ff290 */ /* 0x000ff0000fffe03f */
[----:B------:R0:W-:Y:S01]  /*15e20*/  STL.64 [R1+0x160], R8 ;  /* 0x0001600801007387 */ /* 0x0001e20000100a00 */
[----:B------:R2:W-:Y:S03]  /*15e30*/  STL [R1+0x168], R10 ;  /* 0x0001680a01007387 */ /* 0x0005e60000100800 */
[----:B0-----:R-:W2:Y:S01]  /*15e40*/  LDL.LU.64 R8, [R1+0x2080] ;  /* 0x0020800001087983 */ /* 0x001ea20000300a00 */
[----:B------:R-:W-:Y:S02]  /*15e50*/  IMAD.MOV.U32 R28, RZ, RZ, R11 ;  /* 0x000000ffff1c7224 */ /* 0x000fe400078e000b */
[C---:B--2---:R-:W-:Y:S01]  /*15e60*/  HMMA.16816.F32 R8, R4.reuse, R8, R12 ;  /* 0x000000080408723c */ /* 0x044fe2000000180c */
[----:B------:R-:W2:Y:S01]  /*15e70*/  LDL.LU.64 R14, [R1+0x2078] ;  /* 0x00207800010e7983 */ /* 0x000ea20000300a00 */
[----:B------:R-:W2:Y:S11]  /*15e80*/  LDL.LU.64 R12, [R1+0x2070] ;  /* 0x00207000010c7983 */ /* 0x000eb60000300a00 */
[----:B------:R-:W-:Y:S10]  /*15e90*/  @!UPT UIADD3 URZ, URZ, URZ, URZ ;  /* 0x0000003f3f3ff290 */ /* 0x000ff4000fffe03f */
[----:B------:R-:W-:Y:S01]  /*15ea0*/  STL.64 [R1+0x170], R8 ;  /* 0x0001700801007387 */ /* 0x000fe20000100a00 */
[----:B------:R0:W-:Y:S03]  /*15eb0*/  STL.64 [R1+0x178], R10 ;  /* 0x0001780a01007387 */ /* 0x0001e60000100a00 */
[----:B0-----:R-:W2:Y:S01]  /*15ec0*/  LDL.LU.64 R10, [R1+0x2068] ;  /* 0x00206800010a7983 */ /* 0x001ea20000300a00 */
[----:B------:R-:W2:Y:S02]  /*15ed0*/  LDL.LU.64 R8, [R1+0x2060] ;  /* 0x0020600001087983 */ /* 0x000ea40000300a00 */
[----:B--2---:R-:W-:Y:S01]  /*15ee0*/  HMMA.16816.F32 R4, R4, R8, R12 ;  /* 0x000000080404723c */ /* 0x004fe2000000180c */
[----:B------:R-:W4:Y:S01]  /*15ef0*/  LDL.LU.64 R14, [R1+0x2058] ;  /* 0x00205800010e7983 */ /* 0x000f220000300a00 */
[----:B------:R-:W4:Y:S02]  /*15f00*/  LDL.LU.64 R12, [R1+0x2050] ;  /* 0x00205000010c7983 */ /* 0x000f240000300a00 */
[----:B------:R-:W-:Y:S02]  /*15f10*/  STL.64 [R1+0x1ff8], R10 ;  /* 0x001ff80a01007387 */ /* 0x000fe40000100a00 */
[----:B------:R0:W-:Y:S11]  /*15f20*/  STL.64 [R1+0x1ff0], R8 ;  /* 0x001ff00801007387 */ /* 0x0001f60000100a00 */
[----:B------:R-:W-:Y:S06]  /*15f30*/  @!UPT UIADD3 URZ, URZ, URZ, URZ ;  /* 0x0000003f3f3ff290 */ /* 0x000fec000fffe03f */
[----:B------:R1:W-:Y:S01]  /*15f40*/  STL.64 [R1+0x1c0], R4 ;  /* 0x0001c00401007387 */ /* 0x0003e20000100a00 */
[----:B------:R2:W-:Y:S02]  /*15f50*/  STL.64 [R1+0x1c8], R6 ;  /* 0x0001c80601007387 */ /* 0x0005e40000100a00 */
[----:B0-----:R-:W3:Y:S02]  /*15f60*/  LDL.LU.64 R8, [R1+0x2b0] ;  /* 0x0002b00001087983 */ /* 0x001ee40000300a00 */
[----:B------:R-:W3:Y:S01]  /*15f70*/  LDL.LU.64 R10, [R1+0x2b8] ;  /* 0x0002b800010a7983 */ /* 0x000ee20000300a00 */
[----:B-1----:R-:W3:Y:S01]  /*15f80*/  LDL.LU R4, [R1+0x70] ;  /* 0x0000700001047983 */ /* 0x002ee20000300800 */
[----:B--2---:R-:W2:Y:S02]  /*15f90*/  LDL R6, [R1+0x78] ;  /* 0x0000780001067983 */ /* 0x004ea40000100800 */
[----:B------:R-:W-:Y:S02]  /*15fa0*/  IMAD.MOV.U32 R7, RZ, RZ, R29 ;  /* 0x000000ffff077224 */ /* 0x000fe400078e001d */
[----:B------:R-:W-:-:S03]  /*15fb0*/  IMAD.MOV.U32 R5, RZ, RZ, R3 ;  /* 0x000000ffff057224 */ /* 0x000fc600078e0003 */
[----:B--2---:R-:W-:Y:S02]  /*15fc0*/  STL.64 [R1+0x2038], R6 ;  /* 0x0020380601007387 */ /* 0x004fe40000100a00 */
[----:B---3--:R0:W-:Y:S02]  /*15fd0*/  STL.64 [R1+0x2030], R4 ;  /* 0x0020300401007387 */ /* 0x0081e40000100a00 */
[----:B0-----:R-:W4:Y:S02]  /*15fe0*/  LDL.LU.64 R4, [R1+0xa0] ;  /* 0x0000a00001047983 */ /* 0x001f240000300a00 */
[C---:B----4-:R-:W-:Y:S11]  /*15ff0*/  HMMA.16816.F32 R16, R12.reuse, R4, R16 ;  /* 0x000000040c10723c */ /* 0x050ff60000001810 */
[----:B------:R-:W-:Y:S11]  /*16000*/  @!UPT UIADD3 URZ, URZ, URZ, URZ ;  /* 0x0000003f3f3ff290 */ /* 0x000ff6000fffe03f */
[----:B------:R-:W-:Y:S01]  /*16010*/  @!UPT UIADD3 URZ, URZ, URZ, URZ ;  /* 0x0000003f3f3ff290 */ /* 0x000fe2000fffe03f */
[----:B------:R-:W-:Y:S01]  /*16020*/  STL.64 [R1+0x1d0], R16 ;  /* 0x0001d01001007387 */ /* 0x000fe20000100a00 */
[----:B------:R0:W-:Y:S03]  /*16030*/  STL.64 [R1+0x1d8], R18 ;  /* 0x0001d81201007387 */ /* 0x0001e60000100a00 */
[----:B0-----:R-:W2:Y:S01]  /*16040*/  LDL.LU R18, [R1+0x2048] ;  /* 0x0020480001127983 */ /* 0x001ea20000300800 */
[----:B------:R-:W3:Y:S02]  /*16050*/  LDL.LU.64 R16, [R1+0x2040] ;  /* 0x0020400001107983 */ /* 0x000ee40000300a00 */
[----:B------:R-:W-:Y:S02]  /*16060*/  IMAD.MOV.U32 R0, RZ, RZ, R4 ;  /* 0x000000ffff007224 */ /* 0x000fe400078e0004 */
[----:B------:R-:W-:Y:S02]  /*16070*/  IMAD.MOV.U32 R3, RZ, RZ, R5 ;  /* 0x000000ffff037224 */ /* 0x000fe400078e0005 */
[C---:B------:R-:W-:Y:S01]  /*16080*/  HMMA.16816.F32 R4, R12.reuse, R20, R8 ;  /* 0x000000140c04723c */ /* 0x040fe20000001808 */
[----:B------:R-:W-:Y:S11]  /*16090*/  IMAD.MOV.U32 R19, RZ, RZ, R20 ;  /* 0x000000ffff137224 */ /* 0x000ff600078e0014 */
[----:B------:R-:W-:Y:S11]  /*160a0*/  @!UPT UIADD3 URZ, URZ, URZ, URZ ;  /* 0x0000003f3f3ff290 */ /* 0x000ff6000fffe03f */
[----:B------:R0:W-:Y:S01]  /*160b0*/  STL.64 [R1+0x1e0], R4 ;  /* 0x0001e00401007387 */ /* 0x0001e20000100a00 */
[----:B------:R1:W-:Y:S02]  /*160c0*/  STL [R1+0x1e8], R6 ;  /* 0x0001e80601007387 */ /* 0x0003e40000100800 */
[----:B------:R-:W-:Y:S01]  /*160d0*/  IMAD.MOV.U32 R29, RZ, RZ, R7 ;  /* 0x000000ffff1d7224 */ /* 0x000fe200078e0007 */
[----:B0-----:R-:W4:Y:S01]  /*160e0*/  LDL.LU.64 R4, [R1+0x270] ;  /* 0x0002700001047983 */ /* 0x001f220000300a00 */
[----:B-1----:R-:W4:Y:S03]  /*160f0*/  LDL.LU.64 R6, [R1+0x278] ;  /* 0x0002780001067983 */ /* 0x002f260000300a00 */
[----:B--2---:R-:W-:Y:S01]  /*16100*/  STL.64 [R1+0x2008], R18 ;  /* 0x0020081201007387 */ /* 0x004fe20000100a00 */
[----:B---3--:R0:W-:Y:S03]  /*16110*/  STL.64 [R1+0x2000], R16 ;  /* 0x0020001001007387 */ /* 0x0081e60000100a00 */
[----:B0-----:R-:W2:Y:S04]  /*16120*/  LDL.LU.64 R16, [R1+0x50] ;  /* 0x0000500001107983 */ /* 0x001ea80000300a00 */
[----:B--2---:R0:W-:Y:S04]  /*16130*/  STL.64 [R1+0x2010], R16 ;  /* 0x0020101001007387 */ /* 0x0041e80000100a00 */
[----:B0-----:R-:W2:Y:S04]  /*16140*/  LDL R16, [R1+0x60] ;  /* 0x0000600001107983 */ /* 0x001ea80000100800 */
[----:B------:R-:W2:Y:S01]  /*16150*/  LDL R17, [R1+0x64] ;  /* 0x0000640001117983 */ /* 0x000ea20000100800 */
[C---:B----4-:R-:W-:Y:S03]  /*16160*/  HMMA.16816.F32 R4, R12.reuse, R24, R4 ;  /* 0x000000180c04723c */ /* 0x050fe60000001804 */
[----:B--2---:R0:W-:Y:S04]  /*16170*/  STL.64 [R1+0x2028], R16 ;  /* 0x0020281001007387 */ /* 0x0041e80000100a00 */
[----:B0-----:R-:W2:Y:S01]  /*16180*/  LDL.LU.64 R16, [R1+0x250] ;  /* 0x0002500001107983 */ /* 0x001ea20000300a00 */
[----:B------:R-:W2:Y:S02]  /*16190*/  LDL.LU.64 R18, [R1+0x258] ;  /* 0x0002580001127983 */ /* 0x000ea40000300a00 */
[----:B------:R-:W3:Y:S02]  /*161a0*/  LDL.LU.64 R8, [R1+0x1b0] ;  /* 0x0001b00001087983 */ /* 0x000ee40000300a00 */
[----:B------:R-:W4:Y:S02]  /*161b0*/  LDL.LU.64 R10, [R1+0x1b8] ;  /* 0x0001b800010a7983 */ /* 0x000f240000300a00 */
[----:B------:R-:W-:Y:S01]  /*161c0*/  IMAD.MOV.U32 R2, RZ, RZ, R21 ;  /* 0x000000ffff027224 */ /* 0x000fe200078e0015 */
[----:B----4-:R-:W-:Y:S01]  /*161d0*/  STL.64 [R1+0x2020], R10 ;  /* 0x0020200a01007387 */ /* 0x010fe20000100a00 */
[----:B---3--:R0:W-:Y:S03]  /*161e0*/  STL.64 [R1+0x2018], R8 ;  /* 0x0020180801007387 */ /* 0x0081e60000100a00 */
[----:B0-----:R-:W3:Y:S01]  /*161f0*/  LDL.LU.64 R8, [R1+0x210] ;  /* 0x0002100001087983 */ /* 0x001ee20000300a00 */
[----:B------:R-:W3:Y:S02]  /*16200*/  LDL.LU.64 R10, [R1+0x218] ;  /* 0x00021800010a7983 */ /* 0x000ee40000300a00 */
[----:B------:R-:W4:Y:S02]  /*16210*/  LDL.LU.64 R20, [R1+0x1a0] ;  /* 0x0001a00001147983 */ /* 0x000f240000300a00 */
[----:B------:R-:W4:Y:S01]  /*16220*/  LDL.LU.64 R22, [R1+0x1a8] ;  /* 0x0001a80001167983 */ /* 0x000f220000300a00 */
[----:B------:R-:W-:Y:S01]  /*16230*/  STL [R1+0x1e80], R29 ;  /* 0x001e801d01007387 */ /* 0x000fe20000100800 */
[----:B------:R-:W-:Y:S02]  /*16240*/  STL.64 [R1+0x1f0], R4 ;  /* 0x0001f00401007387 */ /* 0x000fe40000100a00 */
[----:B------:R0:W-:Y:S02]  /*16250*/  STL.64 [R1+0x1f8], R6 ;  /* 0x0001f80601007387 */ /* 0x0001e40000100a00 */
[----:B0-----:R-:W2:Y:S01]  /*16260*/  LDL.LU.64 R6, [R1+0x2038] ;  /* 0x0020380001067983 */ /* 0x001ea20000300a00 */
[----:B------:R-:W2:Y:S02]  /*16270*/  LDL.LU.64 R4, [R1+0x2030] ;  /* 0x0020300001047983 */ /* 0x000ea40000300a00 */
[----:B------:R-:W-:Y:S02]  /*16280*/  STL.64 [R1+0x1fc8], R26 ;  /* 0x001fc81a01007387 */ /* 0x000fe40000100a00 */
[----:B------:R0:W-:Y:S02]  /*16290*/  STL.64 [R1+0x1fc0], R24 ;  /* 0x001fc01801007387 */ /* 0x0001e40000100a00 */
[----:B0-----:R-:W3:Y:S01]  /*162a0*/  LDL.LU.64 R24, [R1+0x40] ;  /* 0x0000400001187983 */ /* 0x001ee20000300a00 */
[C---:B--2---:R-:W-:Y:S11]  /*162b0*/  HMMA.16816.F32 R16, R12.reuse, R4, R16 ;  /* 0x000000040c10723c */ /* 0x044ff60000001810 */
[----:B------:R-:W-:Y:S11]  /*162c0*/  @!UPT UIADD3 URZ, URZ, URZ, URZ ;  /* 0x0000003f3f3ff290 */ /* 0x000ff6000fffe03f */
[----:B------:R-:W-:Y:S01]  /*162d0*/  @!UPT UIADD3 URZ, URZ, URZ, URZ ;  /* 0x0000003f3f3ff290 */ /* 0x000fe2000fffe03f */
[----:B------:R0:W-:Y:S01]  /*162e0*/  STL.64 [R1+0x200], R16 ;  /* 0x0002001001007387 */ /* 0x0001e20000100a00 */
[----:B------:R-:W-:Y:S03]  /*162f0*/  STL.64 [R1+0x208], R18 ;  /* 0x0002081201007387 */ /* 0x000fe60000100a00 */
[----:B0-----:R-:W3:Y:S01]  /*16300*/  LDL.LU.64 R16, [R1+0x2028] ;  /* 0x0020280001107983 */ /* 0x001ee20000300a00 */
[----:B------:R-:W-:Y:S02]  /*16310*/  STL.64 [R1+0x1fd8], R6 ;  /* 0x001fd80601007387 */ /* 0x000fe40000100a00 */
[----:B------:R0:W-:Y:S02]  /*16320*/  STL.64 [R1+0x1fd0], R4 ;  /* 0x001fd00401007387 */ /* 0x0001e40000100a00 */
[----:B0-----:R-:W2:Y:S01]  /*16330*/  LDL.LU.64 R4, [R1+0x220] ;  /* 0x0002200001047983 */ /* 0x001ea20000300a00 */
[----:B------:R-:W2:Y:S01]  /*16340*/  LDL.LU.64 R6, [R1+0x228] ;  /* 0x0002280001067983 */ /* 0x000ea20000300a00 */
[C---:B---3--:R-:W-:Y:S02]  /*16350*/  HMMA.16816.F32 R16, R12.reuse, R16, R8 ;  /* 0x000000100c10723c */ /* 0x048fe40000001808 */
[----:B------:R-:W3:Y:S01]  /*16360*/  LDL.LU.64 R10, [R1+0x2020] ;  /* 0x00202000010a7983 */ /* 0x000ee20000300a00 */
[----:B------:R-:W3:Y:S11]  /*16370*/  LDL.LU.64 R8, [R1+0x2018] ;  /* 0x0020180001087983 */ /* 0x000ef60000300a00 */
[----:B------:R-:W-:Y:S09]  /*16380*/  @!UPT UIADD3 URZ, URZ, URZ, URZ ;  /* 0x0000003f3f3ff290 */ /* 0x000ff2000fffe03f */
[----:B------:R0:W-:Y:S01]  /*16390*/  STL.64 [R1+0x210], R16 ;  /* 0x0002101001007387 */ /* 0x0001e20000100a00 */
[----:B------:R1:W-:Y:S03]  /*163a0*/  STL.64 [R1+0x218], R18 ;  /* 0x0002181201007387 */ /* 0x0003e60000100a00 */
[----:B0-----:R-:W2:Y:S01]  /*163b0*/  LDL.LU.64 R16, [R1+0x2010] ;  /* 0x0020100001107983 */ /* 0x001ea20000300a00 */
[C---:B---3--:R-:W-:Y:S08]  /*163c0*/  HMMA.16816.F32 R8, R12.reuse, R24, R8 ;  /* 0x000000180c08723c */ /* 0x048ff00000001808 */
[----:B--2---:R-:W-:Y:S01]  /*163d0*/  HMMA.16816.F32 R4, R12, R16, R4 ;  /* 0x000000100c04723c */ /* 0x004fe20000001804 */
[----:B------:R-:W-:Y:S11]  /*163e0*/  IMAD.MOV.U32 R29, RZ, RZ, R17 ;  /* 0x000000ffff1d7224 */ /* 0x000ff600078e0011 */
[----:B------:R-:W-:Y:S11]  /*163f0*/  @!UPT UIADD3 URZ, URZ, URZ, URZ ;  /* 0x0000003f3f3ff290 */ /* 0x000ff6000fffe03f */
[----:B------:R0:W-:Y:S01]  /*16400*/  STL.64 [R1+0x250], R4 ;  /* 0x0002500401007387 */ /* 0x0001e20000100a00 */
[----:B------:R-:W-:Y:S02]  /*16410*/  STL.64 [R1+0x258], R6 ;  /* 0x0002580601007387 */ /* 0x000fe40000100a00 */
[----:B-1----:R-:W2:Y:S02]  /*16420*/  LDL.LU.64 R18, [R1+0x2008] ;  /* 0x0020080001127983 */ /* 0x002ea40000300a00 */
[----:B0-----:R-:W-:Y:S02]  /*16430*/  IMAD.MOV.U32 R4, RZ, RZ, R16 ;  /* 0x000000ffff047224 */ /* 0x001fe400078e0010 */
[----:B------:R-:W3:Y:S01]  /*16440*/  LDL.LU.64 R16, [R1+0x2000] ;  /* 0x0020000001107983 */ /* 0x000ee20000300a00 */
[----:B------:R-:W-:Y:S02]  /*16450*/  STL.64 [R1+0x270], R8 ;  /* 0x0002700801007387 */ /* 0x000fe40000100a00 */
[----:B------:R0:W-:Y:S02]  /*16460*/  STL.64 [R1+0x278], R10 ;  /* 0x0002780a01007387 */ /* 0x0001e40000100a00 */
[----:B0-----:R-:W2:Y:S01]  /*16470*/  LDL.LU.64 R10, [R1+0x1ff8] ;  /* 0x001ff800010a7983 */ /* 0x001ea20000300a00 */
[----:B------:R-:W4:Y:S02]  /*16480*/  LDL.LU.64 R8, [R1+0x1ff0] ;  /* 0x001ff00001087983 */ /* 0x000f240000300a00 */
[----:B------:R-:W-:-:S02]  /*16490*/  IMAD.MOV.U32 R5, RZ, RZ, R25 ;  /* 0x000000ffff057224 */ /* 0x000fc400078e0019 */
[----:B------:R-:W-:Y:S01]  /*164a0*/  IMAD.MOV.U32 R6, RZ, RZ, R24 ;  /* 0x000000ffff067224 */ /* 0x000fe200078e0018 */
[----:B----4-:R-:W-:Y:S07]  /*164b0*/  HMMA.16816.F32 R20, R12, R8, R20 ;  /* 0x000000080c14723c */ /* 0x010fee0000001814 */
[----:B------:R-:W-:Y:S02]  /*164c0*/  IMAD.MOV.U32 R14, RZ, RZ, R5 ;  /* 0x000000ffff0e7224 */ /* 0x000fe400078e0005 */
[----:B------:R-:W-:-:S02]  /*164d0*/  IMAD.MOV.U32 R15, RZ, RZ, R4 ;  /* 0x000000ffff0f7224 */ /* 0x000fc400078e0004 */
[----:B------:R-:W-:Y:S11]  /*164e0*/  IMAD.MOV.U32 R13, RZ, RZ, R6 ;  /* 0x000000ffff0d7224 */ /* 0x000ff600078e0006 */
[----:B------:R-:W-:Y:S01]  /*164f0*/  @!UPT UIADD3 URZ, URZ, URZ, URZ ;  /* 0x0000003f3f3ff290 */ /* 0x000fe2000fffe03f */
[----:B------:R0:W-:Y:S01]  /*16500*/  STL.64 [R1+0x240], R20 ;  /* 0x0002401401007387 */ /* 0x0001e20000100a00 */
[----:B------:R1:W-:Y:S02]  /*16510*/  STL.64 [R1+0x248], R22 ;  /* 0x0002481601007387 */ /* 0x0003e40000100a00 */
[----:B------:R-:W3:Y:S02]  /*16520*/  LDL.LU.64 R4, [R1+0x2a0] ;  /* 0x0002a00001047983 */ /* 0x000ee40000300a00 */
[----:B------:R-:W3:Y:S01]  /*16530*/  LDL.LU.64 R6, [R1+0x2a8] ;  /* 0x0002a80001067983 */ /* 0x000ee20000300a00 */
[----:B------:R-:W4:Y:S01]  /*16540*/  LDL.LU.64 R24, [R1+0x290] ;  /* 0x0002900001187983 */ /* 0x000f220000300a00 */
[----:B------:R-:W4:Y:S03]  /*16550*/  LDL.LU.64 R26, [R1+0x298] ;  /* 0x00029800011a7983 */ /* 0x000f260000300a00 */
[----:B0-----:R-:W3:Y:S01]  /*16560*/  LDL.LU.64 R20, [R1+0x260] ;  /* 0x0002600001147983 */ /* 0x001ee20000300a00 */
[----:B-1----:R-:W3:Y:S02]  /*16570*/  LDL.LU.64 R22, [R1+0x268] ;  /* 0x0002680001167983 */ /* 0x002ee40000300a00 */
[----:B--2---:R-:W-:Y:S02]  /*16580*/  STL.64 [R1+0x1f78], R10 ;  /* 0x001f780a01007387 */ /* 0x004fe40000100a00 */
[----:B------:R0:W-:Y:S02]  /*16590*/  STL.64 [R1+0x1f70], R8 ;  /* 0x001f700801007387 */ /* 0x0001e40000100a00 */
[----:B0-----:R-:W-:-:S02]  /*165a0*/  IMAD.MOV.U32 R8, RZ, RZ, R13 ;  /* 0x000000ffff087224 */ /* 0x001fc400078e000d */
[----:B------:R-:W-:-:S05]  /*165b0*/  IMAD.MOV.U32 R9, RZ, RZ, R14 ;  /* 0x000000ffff097224 */ /* 0x000fca00078e000e */
[----:B------:R0:W-:Y:S02]  /*165c0*/  STL.64 [R1+0x1f90], R8 ;  /* 0x001f900801007387 */ /* 0x0001e40000100a00 */
[----:B0-----:R-:W-:Y:S02]  /*165d0*/  IMAD.MOV.U32 R8, RZ, RZ, R15 ;  /* 0x000000ffff087224 */ /* 0x001fe400078e000f */
[----:B------:R-:W-:-:S05]  /*165e0*/  IMAD.MOV.U32 R9, RZ, RZ, R29 ;  /* 0x000000ffff097224 */ /* 0x000fca00078e001d */
[----:B------:R0:W-:Y:S02]  /*165f0*/  STL.64 [R1+0x1fa8], R8 ;  /* 0x001fa80801007387 */ /* 0x0001e40000100a00 */
[----:B0-----:R-:W-:Y:S02]  /*16600*/  IMAD.MOV.U32 R8, RZ, RZ, R19 ;  /* 0x000000ffff087224 */ /* 0x001fe400078e0013 */
[----:B------:R-:W-:Y:S01]  /*16610*/  IMAD.MOV.U32 R9, RZ, RZ, R2 ;  /* 0x000000ffff097224 */ /* 0x000fe200078e0002 */
[----:B------:R-:W3:Y:S01]  /*16620*/  LDL.LU R19, [R1+0x1fec] ;  /* 0x001fec0001137983 */ /* 0x000ee20000300800 */
[----:B------:R-:W2:Y:S02]  /*16630*/  LDL.LU R2, [R1+0x1fe8] ;  /* 0x001fe80001027983 */ /* 0x000ea40000300800 */
[----:B------:R-:W2:Y:S02]  /*16640*/  LDL.LU.64 R12, [R1+0x60] ;  /* 0x00006000010c7983 */ /* 0x000ea40000300a00 */
[----:B------:R-:W2:Y:S02]  /*16650*/  LDL.LU.64 R14, [R1+0x68] ;  /* 0x00006800010e7983 */ /* 0x000ea40000300a00 */
[----:B--2---:R-:W-:Y:S01]  /*16660*/  STL.64 [R1+0x1fb8], R14 ;  /* 0x001fb80e01007387 */ /* 0x004fe20000100a00 */
[----:B------:R0:W-:Y:S02]  /*16670*/  STL.64 [R1+0x1fb0], R12 ;  /* 0x001fb00c01007387 */ /* 0x0001e40000100a00 */
[----:B0-----:R-:W-:-:S02]  /*16680*/  IMAD.MOV.U32 R12, RZ, RZ, R0 ;  /* 0x000000ffff0c7224 */ /* 0x001fc400078e0000 */
[----:B------:R-:W-:Y:S01]  /*16690*/  IMAD.MOV.U32 R13, RZ, RZ, R3 ;  /* 0x000000ffff0d7224 */ /* 0x000fe200078e0003 */
[----:B------:R-:W2:Y:S01]  /*166a0*/  LDL.LU R0, [R1+0x1fe4] ;  /* 0x001fe40001007983 */ /* 0x000ea20000300800 */
[----:B------:R-:W2:Y:S05]  /*166b0*/  LDL.LU R3, [R1+0x1fe0] ;  /* 0x001fe00001037983 */ /* 0x000eaa0000300800 */
[C---:B---3--:R-:W-:Y:S01]  /*166c0*/  HMMA.16816.F32 R12, R16.reuse, R12, R4 ;  /* 0x0000000c100c723c */ /* 0x048fe20000001804 */
[----:B------:R-:W3:Y:S01]  /*166d0*/  LDL.LU.64 R6, [R1+0x1fd8] ;  /* 0x001fd80001067983 */ /* 0x000ee20000300a00 */
[----:B------:R-:W2:Y:S06]  /*166e0*/  LDL.LU.64 R4, [R1+0x1fd0] ;  /* 0x001fd00001047983 */ /* 0x000eac0000300a00 */
[C---:B----4-:R-:W-:Y:S11]  /*166f0*/  HMMA.16816.F32 R8, R16.reuse, R8, R24 ;  /* 0x000000081008723c */ /* 0x050ff60000001818 */
[----:B------:R-:W-:Y:S04]  /*16700*/  @!UPT UIADD3 URZ, URZ, URZ, URZ ;  /* 0x0000003f3f3ff290 */ /* 0x000fe8000fffe03f */
[----:B------:R0:W-:Y:S01]  /*16710*/  STL.64 [R1+0x230], R12 ;  /* 0x0002300c01007387 */ /* 0x0001e20000100a00 */
[----:B------:R1:W-:Y:S03]  /*16720*/  STL.64 [R1+0x238], R14 ;  /* 0x0002380e01007387 */ /* 0x0003e60000100a00 */
[----:B0-----:R-:W2:Y:S01]  /*16730*/  LDL.LU.64 R12, [R1+0x280] ;  /* 0x00028000010c7983 */ /* 0x001ea20000300a00 */
[----:B-1----:R-:W2:Y:S02]  /*16740*/  LDL.LU.64 R14, [R1+0x288] ;  /* 0x00028800010e7983 */ /* 0x002ea40000300a00 */
[----:B------:R-:W4:Y:S02]  /*16750*/  LDL.LU.64 R26, [R1+0x1fc8] ;  /* 0x001fc800011a7983 */ /* 0x000f240000300a00 */
[----:B------:R-:W2:Y:S01]  /*16760*/  LDL.LU.64 R24, [R1+0x1fc0] ;  /* 0x001fc00001187983 */ /* 0x000ea20000300a00 */
[----:B------:R0:W-:Y:S01]  /*16770*/  STL.64 [R1+0x220], R8 ;  /* 0x0002200801007387 */ /* 0x0001e20000100a00 */
[----:B------:R1:W-:Y:S03]  /*16780*/  STL.64 [R1+0x228], R10 ;  /* 0x0002280a01007387 */ /* 0x0003e60000100a00 */
[----:B0-----:R-:W3:Y:S01]  /*16790*/  LDL.LU.64 R8, [R1+0x190] ;  /* 0x0001900001087983 */ /* 0x001ee20000300a00 */
[----:B-1----:R-:W3:Y:S01]  /*167a0*/  LDL.LU.64 R10, [R1+0x198] ;  /* 0x00019800010a7983 */ /* 0x002ee20000300a00 */
[C---:B--2---:R-:W-:Y:S11]  /*167b0*/  HMMA.16816.F32 R20, R16.reuse, R24, R20 ;  /* 0x000000181014723c */ /* 0x044ff60000001814 */
[----:B------:R-:W-:Y:S11]  /*167c0*/  @!UPT UIADD3 URZ, URZ, URZ, URZ ;  /* 0x0000003f3f3ff290 */ /* 0x000ff6000fffe03f */
[----:B------:R-:W-:Y:S01]  /*167d0*/  @!UPT UIADD3 URZ, URZ, URZ, URZ ;  /* 0x0000003f3f3ff290 */ /* 0x000fe2000fffe03f */
[----:B------:R0:W-:Y:S01]  /*167e0*/  STL.64 [R1+0x260], R20 ;  /* 0x0002601401007387 */ /* 0x0001e20000100a00 */
[----:B------:R1:W-:Y:S03]  /*167f0*/  STL.64 [R1+0x268], R22 ;  /* 0x0002681601007387 */ /* 0x0003e60000100a00 */
[----:B0-----:R-:W2:Y:S01]  /*16800*/  LDL.LU.64 R20, [R1+0x140] ;  /* 0x0001400001147983 */ /* 0x001ea20000300a00 */
[----:B-1----:R-:W2:Y:S01]  /*16810*/  LDL.LU.64 R22, [R1+0x148] ;  /* 0x0001480001167983 */ /* 0x002ea20000300a00 */
[C---:B------:R-:W-:Y:S02]  /*16820*/  HMMA.16816.F32 R12, R16.reuse, R4, R12 ;  /* 0x00000004100c723c */ /* 0x040fe4000000180c */
[----:B--2---:R-:W-:Y:S01]  /*16830*/  STL.64 [R1+0x1f88], R22 ;  /* 0x001f881601007387 */ /* 0x004fe20000100a00 */
[----:B------:R0:W-:Y:S03]  /*16840*/  STL.64 [R1+0x1f80], R20 ;  /* 0x001f801401007387 */ /* 0x0001e60000100a00 */
[----:B0-----:R-:W2:Y:S01]  /*16850*/  LDL.LU.64 R20, [R1+0x150] ;  /* 0x0001500001147983 */ /* 0x001ea20000300a00 */
[----:B------:R-:W2:Y:S03]  /*16860*/  LDL.LU.64 R22, [R1+0x158] ;  /* 0x0001580001167983 */ /* 0x000ea60000300a00 */
[----:B--2---:R-:W-:Y:S01]  /*16870*/  STL.64 [R1+0x1fa0], R22 ;  /* 0x001fa01601007387 */ /* 0x004fe20000100a00 */
[----:B------:R0:W-:Y:S03]  /*16880*/  STL.64 [R1+0x1f98], R20 ;  /* 0x001f981401007387 */ /* 0x0001e60000100a00 */
[----:B0-----:R-:W2:Y:S01]  /*16890*/  LDL.LU.64 R20, [R1+0x180] ;  /* 0x0001800001147983 */ /* 0x001ea20000300a00 */
[----:B------:R-:W2:Y:S02]  /*168a0*/  LDL.LU.64 R22, [R1+0x188] ;  /* 0x0001880001167983 */ /* 0x000ea40000300a00 */
[----:B----4-:R0:W-:Y:S02]  /*168b0*/  STL.64 [R1+0x1f40], R26 ;  /* 0x001f401a01007387 */ /* 0x0101e40000100a00 */
[----:B0-----:R-:W4:Y:S04]  /*168c0*/  LDL.64 R26, [R1+0xa8] ;  /* 0x0000a800011a7983 */ /* 0x001f280000100a00 */
[----:B------:R-:W-:Y:S02]  /*168d0*/  STL.64 [R1+0x290], R12 ;  /* 0x0002900c01007387 */ /* 0x000fe40000100a00 */
[----:B------:R0:W-:Y:S02]  /*168e0*/  STL.64 [R1+0x298], R14 ;  /* 0x0002980e01007387 */ /* 0x0001e40000100a00 */
[----:B0-----:R-:W2:Y:S01]  /*168f0*/  LDL.LU.64 R14, [R1+0x1fb8] ;  /* 0x001fb800010e7983 */ /* 0x001ea20000300a00 */
[----:B------:R-:W2:Y:S02]  /*16900*/  LDL.LU.64 R12, [R1+0x1fb0] ;  /* 0x001fb000010c7983 */ /* 0x000ea40000300a00 */
[----:B---3--:R0:W-:Y:S02]  /*16910*/  STL.64 [R1+0x1f38], R6 ;  /* 0x001f380601007387 */ /* 0x0081e40000100a00 */
[----:B------:R-:W3:Y:S01]  /*16920*/  LDL.LU R4, [R1+0x120] ;  /* 0x0001200001047983 */ /* 0x000ee20000300800 */
[----:B------:R-:W3:Y:S04]  /*16930*/  LDL.LU R5, [R1+0x124] ;  /* 0x0001240001057983 */ /* 0x000ee80000300800 */
[----:B0-----:R-:W3:Y:S01]  /*16940*/  LDL.LU R6, [R1+0x128] ;  /* 0x0001280001067983 */ /* 0x001ee20000300800 */
[----:B------:R-:W3:Y:S01]  /*16950*/  LDL.LU R7, [R1+0x12c] ;  /* 0x00012c0001077983 */ /* 0x000ee20000300800 */
[C---:B--2---:R-:W-:Y:S11]  /*16960*/  HMMA.16816.F32 R8, R16.reuse, R12, R8 ;  /* 0x0000000c1008723c */ /* 0x044ff60000001808 */
[----:B------:R-:W-:Y:S11]  /*16970*/  @!UPT UIADD3 URZ, URZ, URZ, URZ ;  /* 0x0000003f3f3ff290 */ /* 0x000ff6000fffe03f */
[----:B------:R-:W-:Y:S01]  /*16980*/  @!UPT UIADD3 URZ, URZ, URZ, URZ ;  /* 0x0000003f3f3ff290 */ /* 0x000fe2000fffe03f */
[----:B------:R0:W-:Y:S01]  /*16990*/  STL.64 [R1+0x2a0], R8 ;  /* 0x0002a00801007387 */ /* 0x0001e20000100a00 */
[----:B------:R-:W-:Y:S03]  /*169a0*/  STL.64 [R1+0x2a8], R10 ;  /* 0x0002a80a01007387 */ /* 0x000fe60000100a00 */
[----:B0-----:R-:W2:Y:S01]  /*169b0*/  LDL.LU.64 R8, [R1+0x1fa8] ;  /* 0x001fa80001087983 */ /* 0x001ea20000300a00 */
[----:B------:R0:W-:Y:S02]  /*169c0*/  STL.64 [R1+0x1f28], R14 ;  /* 0x001f280e01007387 */ /* 0x0001e40000100a00 */
[----:B------:R-:W3:Y:S02]  /*169d0*/  LDL.LU R12, [R1+0x130] ;  /* 0x00013000010c7983 */ /* 0x000ee40000300800 */
[----:B------:R-:W3:Y:S01]  /*169e0*/  LDL.LU R13, [R1+0x134] ;  /* 0x00013400010d7983 */ /* 0x000ee20000300800 */
[----:B0-----:R-:W3:Y:S01]  /*169f0*/  LDL.LU R14, [R1+0x138] ;  /* 0x00013800010e7983 */ /* 0x001ee20000300800 */
[----:B------:R-:W3:Y:S01]  /*16a00*/  LDL.LU R15, [R1+0x13c] ;  /* 0x00013c00010f7983 */ /* 0x000ee20000300800 */
[C---:B--2---:R-:W-:Y:S02]  /*16a10*/  HMMA.16816.F32 R8, R16.reuse, R8, R20 ;  /* 0x000000081008723c */ /* 0x044fe40000001814 */
[----:B------:R-:W2:Y:S01]  /*16a20*/  LDL.LU.64 R22, [R1+0x1fa0] ;  /* 0x001fa00001167983 */ /* 0x000ea20000300a00 */
[----:B------:R-:W2:Y:S11]  /*16a30*/  LDL.LU.64 R20, [R1+0x1f98] ;  /* 0x001f980001147983 */ /* 0x000eb60000300a00 */
[----:B------:R-:W-:Y:S09]  /*16a40*/  @!UPT UIADD3 URZ, URZ, URZ, URZ ;  /* 0x0000003f3f3ff290 */ /* 0x000ff2000fffe03f */
[----:B------:R0:W-:Y:S01]  /*16a50*/  STL.64 [R1+0x2c0], R8 ;  /* 0x0002c00801007387 */ /* 0x0001e20000100a00 */
[----:B------:R2:W-:Y:S03]  /*16a60*/  STL.64 [R1+0x2c8], R10 ;  /* 0x0002c80a01007387 */ /* 0x0005e60000100a00 */
[----:B0-----:R-:W2:Y:S02]  /*16a70*/  LDL.LU.64 R8, [R1+0x1f90] ;  /* 0x001f900001087983 */ /* 0x001ea40000300a00 */
[C---:B--2---:R-:W-:Y:S02]  /*16a80*/  HMMA.16816.F32 R8, R16.reuse, R8, R20 ;  /* 0x000000081008723c */ /* 0x044fe40000001814 */
[----:B------:R-:W2:Y:S01]  /*16a90*/  LDL.LU.64 R22, [R1+0x1f88] ;  /* 0x001f880001167983 */ /* 0x000ea20000300a00 */
[----:B------:R-:W2:Y:S11]  /*16aa0*/  LDL.LU.64 R20, [R1+0x1f80] ;  /* 0x001f800001147983 */ /* 0x000eb60000300a00 */
[----:B------:R-:W-:Y:S09]  /*16ab0*/  @!UPT UIADD3 URZ, URZ, URZ, URZ ;  /* 0x0000003f3f3ff290 */ /* 0x000ff2000fffe03f */
[----:B------:R-:W-:Y:S01]  /*16ac0*/  STL.64 [R1+0x340], R8 ;  /* 0x0003400801007387 */ /* 0x000fe20000100a00 */
[----:B------:R0:W-:Y:S03]  /*16ad0*/  STL.64 [R1+0x348], R10 ;  /* 0x0003480a01007387 */ /* 0x0001e60000100a00 */
[----:B0-----:R-:W2:Y:S01]  /*16ae0*/  LDL.LU.64 R10, [R1+0x1f78] ;  /* 0x001f7800010a7983 */ /* 0x001ea20000300a00 */
[----:B------:R-:W2:Y:S02]  /*16af0*/  LDL.LU.64 R8, [R1+0x1f70] ;  /* 0x001f700001087983 */ /* 0x000ea40000300a00 */
[----:B--2---:R-:W-:Y:S01]  /*16b00*/  HMMA.16816.F32 R16, R16, R8, R20 ;  /* 0x000000081010723c */ /* 0x004fe20000001814 */
[----:B------:R-:W2:Y:S01]  /*16b10*/  LDL.LU.64 R22, [R1+0x1f68] ;  /* 0x001f680001167983 */ /* 0x000ea20000300a00 */
[----:B------:R-:W3:Y:S02]  /*16b20*/  LDL.LU.64 R20, [R1+0x1f60] ;  /* 0x001f600001147983 */ /* 0x000ee40000300a00 */
[----:B------:R-:W-:Y:S11]  /*16b30*/  STL.64 [R1+0x1ef0], R10 ;  /* 0x001ef00a01007387 */ /* 0x000ff60000100a00 */
[----:B------:R-:W-:Y:S08]  /*16b40*/  @!UPT UIADD3 URZ, URZ, URZ, URZ ;  /* 0x0000003f3f3ff290 */ /* 0x000ff0000fffe03f */
[----:B------:R-:W-:Y:S01]  /*16b50*/  STL.64 [R1+0x330], R16 ;  /* 0x0003301001007387 */ /* 0x000fe20000100a00 */
[----:B------:R0:W-:Y:S02]  /*16b60*/  STL.64 [R1+0x338], R18 ;  /* 0x0003381201007387 */ /* 0x0001e40000100a00 */
[----:B0-----:R-:W-:Y:S02]  /*16b70*/  IMAD.MOV.U32 R18, RZ, RZ, R0 ;  /* 0x000000ffff127224 */ /* 0x001fe400078e0000 */
[----:B------:R-:W-:Y:S02]  /*16b80*/  IMAD.MOV.U32 R19, RZ, RZ, R2 ;  /* 0x000000ffff137224 */ /* 0x000fe400078e0002 */
[----:B--2---:R-:W-:Y:S02]  /*16b90*/  IMAD.MOV.U32 R17, RZ, RZ, R22 ;  /* 0x000000ffff117224 */ /* 0x004fe400078e0016 */
[----:B---3--:R-:W-:Y:S02]  /*16ba0*/  IMAD.MOV.U32 R16, RZ, RZ, R21 ;  /* 0x000000ffff107224 */ /* 0x008fe400078e0015 */
[----:B------:R-:W2:Y:S01]  /*16bb0*/  LDL.LU R21, [R1+0x1f58] ;  /* 0x001f580001157983 */ /* 0x000ea20000300800 */
[----:B------:R-:W2:Y:S02]  /*16bc0*/  LDL.LU R22, [R1+0x1f54] ;  /* 0x001f540001167983 */ /* 0x000ea40000300800 */
[----:B------:R-:W3:Y:S02]  /*16bd0*/  LDL.LU R0, [R1+0x1f50] ;  /* 0x001f500001007983 */ /* 0x000ee40000300800 */
[----:B------:R-:W2:Y:S01]  /*16be0*/  LDL.LU R2, [R1+0x1f4c] ;  /* 0x001f4c0001027983 */ /* 0x000ea20000300800 */
[----:B------:R-:W-:Y:S01]  /*16bf0*/  STL.64 [R1+0x1ea0], R18 ;  /* 0x001ea01201007387 */ /* 0x000fe20000100a00 */
[----:B------:R0:W-:Y:S02]  /*16c00*/  STL.64 [R1+0x1e98], R16 ;  /* 0x001e981001007387 */ /* 0x0001e40000100a00 */
[----:B0-----:R-:W-:-:S02]  /*16c10*/  IMAD.MOV.U32 R16, RZ, RZ, R23 ;  /* 0x000000ffff107224 */ /* 0x001fc400078e0017 */
[----:B------:R-:W2:Y:S01]  /*16c20*/  LDL.LU R23, [R1+0x1f48] ;  /* 0x001f480001177983 */ /* 0x000ea20000300800 */
[----:B------:R-:W3:Y:S02]  /*16c30*/  LDL.LU R17, [R1+0x4] ;  /* 0x0000040001117983 */ /* 0x000ee40000300800 */
[----:B------:R-:W3:Y:S02]  /*16c40*/  LDL.LU R18, [R1+0x8] ;  /* 0x0000080001127983 */ /* 0x000ee40000300800 */
[----:B------:R-:W3:Y:S02]  /*16c50*/  LDL.LU R19, [R1+0xc] ;  /* 0x00000c0001137983 */ /* 0x000ee40000300800 */
[----:B----4-:R-:W-:Y:S02]  /*16c60*/  IMAD.MOV.U32 R9, RZ, RZ, R26 ;  /* 0x000000ffff097224 */ /* 0x010fe400078e001a */
[----:B------:R-:W-:Y:S01]  /*16c70*/  IMAD.MOV.U32 R8, RZ, RZ, R27 ;  /* 0x000000ffff087224 */ /* 0x000fe200078e001b */
[----:B--2---:R-:W-:Y:S01]  /*16c80*/  HMMA.16816.F32 R12, R20, R26, R12 ;  /* 0x0000001a140c723c */ /* 0x004fe2000000180c */
[----:B---3--:R0:W-:Y:S01]  /*16c90*/  STL.64 [R1+0x1eb0], R18 ;  /* 0x001eb01201007387 */ /* 0x0081e20000100a00 */
[----:B------:R-:W-:Y:S02]  /*16ca0*/  STL.64 [R1+0x1ea8], R16 ;  /* 0x001ea81001007387 */ /* 0x000fe40000100a00 */
[----:B------:R-:W2:Y:S11]  /*16cb0*/  LDL.LU.64 R26, [R1+0x1f40] ;  /* 0x001f4000011a7983 */ /* 0x000eb60000300a00 */
[----:B------:R-:W-:Y:S08]  /*16cc0*/  @!UPT UIADD3 URZ, URZ, URZ, URZ ;  /* 0x0000003f3f3ff290 */ /* 0x000ff0000fffe03f */
[----:B------:R1:W-:Y:S01]  /*16cd0*/  STL.64 [R1+0x320], R12 ;  /* 0x0003200c01007387 */ /* 0x0003e20000100a00 */
[----:B------:R-:W3:Y:S02]  /*16ce0*/  LDL R10, [R1+0x48] ;  /* 0x00004800010a7983 */ /* 0x000ee40000100800 */
[----:B------:R-:W3:Y:S02]  /*16cf0*/  LDL R11, [R1+0x4c] ;  /* 0x00004c00010b7983 */ /* 0x000ee40000100800 */
[----:B0-----:R-:W-:Y:S02]  /*16d00*/  IMAD.MOV.U32 R18, RZ, RZ, R2 ;  /* 0x000000ffff127224 */ /* 0x001fe400078e0002 */
[----:B------:R-:W-:Y:S02]  /*16d10*/  IMAD.MOV.U32 R19, RZ, RZ, R0 ;  /* 0x000000ffff137224 */ /* 0x000fe400078e0000 */
[----:B------:R-:W-:Y:S02]  /*16d20*/  IMAD.MOV.U32 R2, RZ, RZ, R14 ;  /* 0x000000ffff027224 */ /* 0x000fe400078e000e */
[----:B------:R-:W-:-:S03]  /*16d30*/  IMAD.MOV.U32 R0, RZ, RZ, R15 ;  /* 0x000000ffff007224 */ /* 0x000fc600078e000f */
[----:B-1----:R-:W-:Y:S01]  /*16d40*/  HMMA.16816.F32 R12, R20, R18, R4 ;  /* 0x00000012140c723c */ /* 0x002fe20000001804 */
[----:B---3--:R0:W-:Y:S01]  /*16d50*/  STL.64 [R1+0x1f08], R10 ;  /* 0x001f080a01007387 */ /* 0x0081e20000100a00 */
[----:B------:R-:W-:Y:S02]  /*16d60*/  STL [R1+0x1da4], R0 ;  /* 0x001da40001007387 */ /* 0x000fe40000100800 */
[----:B------:R-:W-:Y:S02]  /*16d70*/  STL [R1+0x1da0], R2 ;  /* 0x001da00201007387 */ /* 0x000fe40000100800 */
[----:B------:R-:W2:Y:S11]  /*16d80*/  LDL.LU R4, [R1+0x110] ;  /* 0x0001100001047983 */ /* 0x000eb60000300800 */
[----:B------:R-:W-:Y:S06]  /*16d90*/  @!UPT UIADD3 URZ, URZ, URZ, URZ ;  /* 0x0000003f3f3ff290 */ /* 0x000fec000fffe03f */
[----:B------:R-:W-:Y:S01]  /*16da0*/  STL.64 [R1+0x310], R12 ;  /* 0x0003100c01007387 */ /* 0x000fe20000100a00 */
[----:B------:R-:W-:Y:S02]  /*16db0*/  STL.64 [R1+0x318], R14 ;  /* 0x0003180e01007387 */ /* 0x000fe40000100a00 */
[----:B------:R-:W2:Y:S02]  /*16dc0*/  LDL.LU R5, [R1+0x114] ;  /* 0x0001140001057983 */ /* 0x000ea40000300800 */
[----:B------:R-:W2:Y:S01]  /*16dd0*/  LDL.LU R6, [R1+0x118] ;  /* 0x0001180001067983 */ /* 0x000ea20000300800 */
[----:B------:R-:W2:Y:S04]  /*16de0*/  LDL.LU R7, [R1+0x11c] ;  /* 0x00011c0001077983 */ /* 0x000ea80000300800 */
[----:B0-----:R-:W3:Y:S04]  /*16df0*/  LDL.64 R10, [R1+0x58] ;  /* 0x00005800010a7983 */ /* 0x001ee80000100a00 */
[----:B---3--:R-:W-:Y:S01]  /*16e00*/  STL.64 [R1+0x1f20], R10 ;  /* 0x001f200a01007387 */ /* 0x008fe20000100a00 */
[----:B------:R0:W-:Y:S02]  /*16e10*/  STL.64 [R1+0x1ec0], R18 ;  /* 0x001ec01201007387 */ /* 0x0001e40000100a00 */
[----:B0-----:R-:W-:-:S02]  /*16e20*/  IMAD.MOV.U32 R19, RZ, RZ, R8 ;  /* 0x000000ffff137224 */ /* 0x001fc400078e0008 */
[----:B------:R-:W-:Y:S01]  /*16e30*/  IMAD.MOV.U32 R18, RZ, RZ, R9 ;  /* 0x000000ffff127224 */ /* 0x000fe200078e0009 */
[----:B------:R-:W3:Y:S01]  /*16e40*/  LDL.LU R8, [R1+0xf0] ;  /* 0x0000f00001087983 */ /* 0x000ee20000300800 */
[----:B------:R-:W3:Y:S02]  /*16e50*/  LDL.LU R9, [R1+0xf4] ;  /* 0x0000f40001097983 */ /* 0x000ee40000300800 */
[----:B------:R-:W3:Y:S02]  /*16e60*/  LDL.LU R10, [R1+0xf8] ;  /* 0x0000f800010a7983 */ /* 0x000ee40000300800 */
[----:B------:R-:W3:Y:S01]  /*16e70*/  LDL.LU R11, [R1+0xfc] ;  /* 0x0000fc00010b7983 */ /* 0x000ee20000300800 */
[----:B------:R-:W4:Y:S01]  /*16e80*/  LDL.LU R12, [R1+0x100] ;  /* 0x00010000010c7983 */ /* 0x000f220000300800 */
[----:B------:R-:W4:Y:S02]  /*16e90*/  LDL.LU R13, [R1+0x104] ;  /* 0x00010400010d7983 */ /* 0x000f240000300800 */
[----:B------:R-:W4:Y:S02]  /*16ea0*/  LDL.LU R14, [R1+0x108] ;  /* 0x00010800010e7983 */ /* 0x000f240000300800 */
[----:B------:R-:W4:Y:S01]  /*16eb0*/  LDL.LU R15, [R1+0x10c] ;  /* 0x00010c00010f7983 */ /* 0x000f220000300800 */
[----:B------:R0:W-:Y:S01]  /*16ec0*/  STL.64 [R1+0x1ee8], R18 ;  /* 0x001ee81201007387 */ /* 0x0001e20000100a00 */
[----:B------:R-:W3:Y:S02]  /*16ed0*/  LDL.LU R16, [R1+0xb0] ;  /* 0x0000b00001107983 */ /* 0x000ee40000300800 */
[----:B------:R-:W3:Y:S01]  /*16ee0*/  LDL.LU R17, [R1+0xb4] ;  /* 0x0000b40001117983 */ /* 0x000ee20000300800 */
[----:B0-----:R-:W3:Y:S01]  /*16ef0*/  LDL.LU R18, [R1+0xb8] ;  /* 0x0000b80001127983 */ /* 0x001ee20000300800 */
[----:B------:R-:W3:Y:S01]  /*16f00*/  LDL.LU R19, [R1+0xbc] ;  /* 0x0000bc0001137983 */ /* 0x000ee20000300800 */
[----:B--2---:R-:W-:Y:S02]  /*16f10*/  HMMA.16816.F32 R4, R20, R26, R4 ;  /* 0x0000001a1404723c */ /* 0x004fe40000001804 */
[----:B---3--:R-:W-:Y:S01]  /*16f20*/  STL.64 [R1+0x1f00], R18 ;  /* 0x001f001201007387 */ /* 0x008fe20000100a00 */
[----:B------:R0:W-:Y:S03]  /*16f30*/  STL.64 [R1+0x1ef8], R16 ;  /* 0x001ef81001007387 */ /* 0x0001e60000100a00 */
[----:B0-----:R-:W2:Y:S01]  /*16f40*/  LDL.LU R16, [R1+0xd0] ;  /* 0x0000d00001107983 */ /* 0x001ea20000300800 */
[----:B------:R-:W2:Y:S02]  /*16f50*/  LDL.LU R17, [R1+0xd4] ;  /* 0x0000d40001117983 */ /* 0x000ea40000300800 */
[----:B------:R-:W3:Y:S02]  /*16f60*/  LDL.LU R18, [R1+0xd8] ;  /* 0x0000d80001127983 */ /* 0x000ee40000300800 */
[----:B------:R-:W3:Y:S11]  /*16f70*/  LDL.LU R19, [R1+0xdc] ;  /* 0x0000dc0001137983 */ /* 0x000ef60000300800 */
[----:B------:R-:W-:Y:S02]  /*16f80*/  @!UPT UIADD3 URZ, URZ, URZ, URZ ;  /* 0x0000003f3f3ff290 */ /* 0x000fe4000fffe03f */
[----:B------:R-:W-:Y:S02]  /*16f90*/  IMAD.MOV.U32 R0, RZ, RZ, R6 ;  /* 0x000000ffff007224 */ /* 0x000fe400078e0006 */
[----:B------:R-:W-:Y:S01]  /*16fa0*/  IMAD.MOV.U32 R2, RZ, RZ, R7 ;  /* 0x000000ffff027224 */ /* 0x000fe200078e0007 */
[----:B---3--:R-:W-:Y:S01]  /*16fb0*/  STL.64 [R1+0x1f18], R18 ;  /* 0x001f181201007387 */ /* 0x008fe20000100a00 */
[----:B--2---:R0:W-:Y:S03]  /*16fc0*/  STL.64 [R1+0x1f10], R16 ;  /* 0x001f101001007387 */ /* 0x0041e60000100a00 */
[----:B0-----:R-:W2:Y:S01]  /*16fd0*/  LDL.LU R16, [R1+0xe0] ;  /* 0x0000e00001107983 */ /* 0x001ea20000300800 */
[----:B------:R-:W2:Y:S02]  /*16fe0*/  LDL.LU R17, [R1+0xe4] ;  /* 0x0000e40001117983 */ /* 0x000ea40000300800 */
[----:B------:R-:W2:Y:S02]  /*16ff0*/  LDL.LU R18, [R1+0xe8] ;  /* 0x0000e80001127983 */ /* 0x000ea40000300800 */
[----:B------:R-:W2:Y:S01]  /*17000*/  LDL.LU R19, [R1+0xec] ;  /* 0x0000ec0001137983 */ /* 0x000ea20000300800 */
[----:B------:R-:W-:Y:S01]  /*17010*/  STL.64 [R1+0x300], R4 ;  /* 0x0003000401007387 */ /* 0x000fe20000100a00 */
[----:B------:R-:W4:Y:S02]  /*17020*/  LDL.LU.64 R6, [R1+0x1f38] ;  /* 0x001f380001067983 */ /* 0x000f240000300a00 */
[----:B------:R0:W-:Y:S02]  /*17030*/  STL.64 [R1+0x1eb8], R26 ;  /* 0x001eb81a01007387 */ /* 0x0001e40000100a00 */
[----:B------:R-:W3:Y:S01]  /*17040*/  LDL.LU R24, [R1+0x10] ;  /* 0x0000100001187983 */ /* 0x000ee20000300800 */
[----:B------:R-:W3:Y:S04]  /*17050*/  LDL.LU R25, [R1+0x14] ;  /* 0x0000140001197983 */ /* 0x000ee80000300800 */
[----:B0-----:R-:W2:Y:S01]  /*17060*/  LDL.LU R26, [R1+0x18] ;  /* 0x00001800011a7983 */ /* 0x001ea20000300800 */
[----:B------:R-:W-:-:S02]  /*17070*/  IMAD.MOV.U32 R27, RZ, RZ, R3 ;  /* 0x000000ffff1b7224 */ /* 0x000fc400078e0003 */
[----:B------:R-:W3:Y:S01]  /*17080*/  LDL.LU R3, [R1+0x1f30] ;  /* 0x001f300001037983 */ /* 0x000ee20000300800 */
[C---:B----4-:R-:W-:Y:S02]  /*17090*/  HMMA.16816.F32 R12, R20.reuse, R6, R12 ;  /* 0x00000006140c723c */ /* 0x050fe4000000180c */
[----:B--2---:R-:W-:Y:S01]  /*170a0*/  STL.64 [R1+0x1ed0], R26 ;  /* 0x001ed01a01007387 */ /* 0x004fe20000100a00 */
[----:B---3--:R0:W-:Y:S03]  /*170b0*/  STL.64 [R1+0x1ec8], R24 ;  /* 0x001ec81801007387 */ /* 0x0081e60000100a00 */
[----:B0-----:R-:W2:Y:S01]  /*170c0*/  LDL.LU R24, [R1+0x20] ;  /* 0x0000200001187983 */ /* 0x001ea20000300800 */
[----:B------:R-:W2:Y:S02]  /*170d0*/  LDL.LU R25, [R1+0x24] ;  /* 0x0000240001197983 */ /* 0x000ea40000300800 */
[----:B------:R-:W2:Y:S02]  /*170e0*/  LDL.LU R26, [R1+0x28] ;  /* 0x00002800011a7983 */ /* 0x000ea40000300800 */
[----:B------:R-:W2:Y:S01]  /*170f0*/  LDL.LU R27, [R1+0x2c] ;  /* 0x00002c00011b7983 */ /* 0x000ea20000300800 */
[----:B------:R-:W-:Y:S01]  /*17100*/  STL [R1+0x1df4], R2 ;  /* 0x001df40201007387 */ /* 0x000fe20000100800 */
[----:B------:R-:W-:Y:S10]  /*17110*/  STL [R1+0x1df0], R0 ;  /* 0x001df00001007387 */ /* 0x000ff40000100800 */
[----:B------:R-:W-:Y:S02]  /*17120*/  STL.64 [R1+0x2d0], R12 ;  /* 0x0002d00c01007387 */ /* 0x000fe40000100a00 */
[----:B------:R0:W-:Y:S02]  /*17130*/  STL.64 [R1+0x2d8], R14 ;  /* 0x0002d80e01007387 */ /* 0x0001e40000100a00 */
[----:B0-----:R-:W3:Y:S02]  /*17140*/  LDL.LU.64 R14, [R1+0x1f28] ;  /* 0x001f2800010e7983 */ /* 0x001ee40000300a00 */
[C---:B---3--:R-:W-:Y:S11]  /*17150*/  HMMA.16816.F32 R8, R20.reuse, R14, R8 ;  /* 0x0000000e1408723c */ /* 0x048ff60000001808 */
[----:B------:R-:W-:Y:S11]  /*17160*/  @!UPT UIADD3 URZ, URZ, URZ, URZ ;  /* 0x0000003f3f3ff290 */ /* 0x000ff6000fffe03f */
[----:B------:R-:W-:Y:S01]  /*17170*/  @!UPT UIADD3 URZ, URZ, URZ, URZ ;  /* 0x0000003f3f3ff290 */ /* 0x000fe2000fffe03f */
[----:B------:R-:W-:Y:S01]  /*17180*/  STL.64 [R1+0x2f0], R8 ;  /* 0x0002f00801007387 */ /* 0x000fe20000100a00 */
[----:B------:R0:W-:Y:S03]  /*17190*/  STL.64 [R1+0x2f8], R10 ;  /* 0x0002f80a01007387 */ /* 0x0001e60000100a00 */
[----:B0-----:R-:W3:Y:S02]  /*171a0*/  LDL.LU.64 R10, [R1+0x1f20] ;  /* 0x001f2000010a7983 */ /* 0x001ee40000300a00 */
[C---:B---3--:R-:W-:Y:S01]  /*171b0*/  HMMA.16816.F32 R16, R20.reuse, R10, R16 ;  /* 0x0000000a1410723c */ /* 0x048fe20000001810 */
[----:B------:R-:W-:Y:S02]  /*171c0*/  IMAD.MOV.U32 R2, RZ, RZ, R10 ;  /* 0x000000ffff027224 */ /* 0x000fe400078e000a */
[----:B------:R-:W-:Y:S11]  /*171d0*/  IMAD.MOV.U32 R0, RZ, RZ, R11 ;  /* 0x000000ffff007224 */ /* 0x000ff600078e000b */
[----:B------:R-:W-:Y:S09]  /*171e0*/  @!UPT UIADD3 URZ, URZ, URZ, URZ ;  /* 0x0000003f3f3ff290 */ /* 0x000ff2000fffe03f */
[----:B------:R-:W-:Y:S01]  /*171f0*/  STL.64 [R1+0x2e0], R16 ;  /* 0x0002e01001007387 */ /* 0x000fe20000100a00 */
[----:B------:R0:W-:Y:S03]  /*17200*/  STL.64 [R1+0x2e8], R18 ;  /* 0x0002e81201007387 */ /* 0x0001e60000100a00 */
[----:B0-----:R-:W3:Y:S01]  /*17210*/  LDL.LU.64 R18, [R1+0x1f18] ;  /* 0x001f180001127983 */ /* 0x001ee20000300a00 */
[----:B------:R-:W3:Y:S02]  /*17220*/  LDL.LU.64 R16, [R1+0x1f10] ;  /* 0x001f100001107983 */ /* 0x000ee40000300a00 */
[----:B------:R-:W3:Y:S02]  /*17230*/  LDL.LU.64 R10, [R1+0x1f08] ;  /* 0x001f0800010a7983 */ /* 0x000ee40000300a00 */
[C---:B---3--:R-:W-:Y:S01]  /*17240*/  HMMA.16816.F32 R8, R20.reuse, R10, R16 ;  /* 0x0000000a1408723c */ /* 0x048fe20000001810 */
[----:B------:R-:W3:Y:S01]  /*17250*/  LDL.LU.64 R18, [R1+0x1f00] ;  /* 0x001f000001127983 */ /* 0x000ee20000300a00 */
[----:B------:R-:W3:Y:S11]  /*17260*/  LDL.LU.64 R16, [R1+0x1ef8] ;  /* 0x001ef80001107983 */ /* 0x000ef60000300a00 */
[----:B------:R-:W-:Y:S10]  /*17270*/  @!UPT UIADD3 URZ, URZ, URZ, URZ ;  /* 0x0000003f3f3ff290 */ /* 0x000ff4000fffe03f */
[----:B------:R-:W-:Y:S01]  /*17280*/  STL.64 [R1+0x2b0], R8 ;  /* 0x0002b00801007387 */ /* 0x000fe20000100a00 */
[----:B------:R0:W-:Y:S03]  /*17290*/  STL.64 [R1+0x2b8], R10 ;  /* 0x0002b80a01007387 */ /* 0x0001e60000100a00 */
[----:B0-----:R-:W3:Y:S02]  /*172a0*/  LDL.LU.64 R10, [R1+0x1ef0] ;  /* 0x001ef000010a7983 */ /* 0x001ee40000300a00 */
[----:B---3--:R-:W-:Y:S02]  /*172b0*/  HMMA.16816.F32 R20, R20, R10, R16 ;  /* 0x0000000a1414723c */ /* 0x008fe40000001810 */
[----:B------:R-:W2:Y:S01]  /*172c0*/  LDL.LU.64 R18, [R1+0x1ee8] ;  /* 0x001ee80001127983 */ /* 0x000ea20000300a00 */
[----:B------:R-:W-:Y:S02]  /*172d0*/  IMAD.MOV.U32 R29, RZ, RZ, R11 ;  /* 0x000000ffff1d7224 */ /* 0x000fe400078e000b */
[----:B------:R-:W2:Y:S11]  /*172e0*/  LDL.LU.64 R10, [R1+0x1ee0] ;  /* 0x001ee000010a7983 */ /* 0x000eb60000300a00 */
[----:B------:R-:W-:Y:S07]  /*172f0*/  @!UPT UIADD3 URZ, URZ, URZ, URZ ;  /* 0x0000003f3f3ff290 */ /* 0x000fee000fffe03f */
[----:B------:R-:W-:Y:S01]  /*17300*/  STL.64 [R1+0x1b0], R20 ;  /* 0x0001b01401007387 */ /* 0x000fe20000100a00 */
[----:B------:R-:W-:Y:S02]  /*17310*/  STL.64 [R1+0x1b8], R22 ;  /* 0x0001b81601007387 */ /* 0x000fe40000100a00 */
[----:B------:R-:W2:Y:S02]  /*17320*/  LDL.LU.64 R8, [R1+0x1ed8] ;  /* 0x001ed80001087983 */ /* 0x000ea40000300a00 */
[C---:B--2---:R-:W-:Y:S01]  /*17330*/  HMMA.16816.F32 R16, R8.reuse, R18, R24 ;  /* 0x000000120810723c */ /* 0x044fe20000001818 */
[----:B------:R-:W2:Y:S01]  /*17340*/  LDL.LU.64 R26, [R1+0x1ed0] ;  /* 0x001ed000011a7983 */ /* 0x000ea20000300a00 */
[----:B------:R-:W2:Y:S11]  /*17350*/  LDL.LU.64 R24, [R1+0x1ec8] ;  /* 0x001ec80001187983 */ /* 0x000eb60000300a00 */
[----:B------:R-:W-:Y:S10]  /*17360*/  @!UPT UIADD3 URZ, URZ, URZ, URZ ;  /* 0x0000003f3f3ff290 */ /* 0x000ff4000fffe03f */
[----:B------:R-:W-:Y:S01]  /*17370*/  STL.64 [R1+0x1a0], R16 ;  /* 0x0001a01001007387 */ /* 0x000fe20000100a00 */
[----:B------:R0:W-:Y:S03]  /*17380*/  STL.64 [R1+0x1a8], R18 ;  /* 0x0001a81201007387 */ /* 0x0001e60000100a00 */
[----:B0-----:R-:W2:Y:S02]  /*17390*/  LDL.LU.64 R18, [R1+0x1ec0] ;  /* 0x001ec00001127983 */ /* 0x001ea40000300a00 */
[C---:B--2---:R-:W-:Y:S02]  /*173a0*/  HMMA.16816.F32 R16, R8.reuse, R18, R24 ;  /* 0x000000120810723c */ /* 0x044fe40000001818 */
[----:B------:R-:W2:Y:S11]  /*173b0*/  LDL.LU.64 R26, [R1+0x1eb8] ;  /* 0x001eb800011a7983 */ /* 0x000eb60000300a00 */
[----:B------:R-:W-:Y:S10]  /*173c0*/  @!UPT UIADD3 URZ, URZ, URZ, URZ ;  /* 0x0000003f3f3ff290 */ /* 0x000ff4000fffe03f */
[----:B------:R-:W-:Y:S01]  /*173d0*/  STL.64 [R1+0x190], R16 ;  /* 0x0001901001007387 */ /* 0x000fe20000100a00 */
[----:B------:R0:W-:Y:S03]  /*173e0*/  STL.64 [R1+0x198], R18 ;  /* 0x0001981201007387 */ /* 0x0001e60000100a00 */
[----:B0-----:R-:W2:Y:S01]  /*173f0*/  LDL.LU.64 R18, [R1+0x1eb0] ;  /* 0x001eb00001127983 */ /* 0x001ea20000300a00 */
[----:B------:R-:W2:Y:S02]  /*17400*/  LDL.LU.64 R16, [R1+0x1ea8] ;  /* 0x001ea80001107983 */ /* 0x000ea40000300a00 */
[----:B--2---:R-:W-:Y:S01]  /*17410*/  HMMA.16816.F32 R24, R8, R26, R16 ;  /* 0x0000001a0818723c */ /* 0x004fe20000001810 */
[----:B------:R-:W2:Y:S01]  /*17420*/  LDL.LU.64 R18, [R1+0x1ea0] ;  /* 0x001ea00001127983 */ /* 0x000ea20000300a00 */
[----:B------:R-:W2:Y:S11]  /*17430*/  LDL.LU.64 R16, [R1+0x1e98] ;  /* 0x001e980001107983 */ /* 0x000eb60000300a00 */
[----:B------:R-:W-:Y:S10]  /*17440*/  @!UPT UIADD3 URZ, URZ, URZ, URZ ;  /* 0x0000003f3f3ff290 */ /* 0x000ff4000fffe03f */
[----:B------:R-:W-:Y:S01]  /*17450*/  STL.64 [R1+0x180], R24 ;  /* 0x0001801801007387 */ /* 0x000fe20000100a00 */
[----:B------:R0:W-:Y:S03]  /*17460*/  STL.64 [R1+0x188], R26 ;  /* 0x0001881a01007387 */ /* 0x0001e60000100a00 */
[----:B0-----:R-:W3:Y:S01]  /*17470*/  LDL.LU.64 R26, [R1+0x1e90] ;  /* 0x001e9000011a7983 */ /* 0x001ee20000300a00 */
[----:B------:R-:W3:Y:S02]  /*17480*/  LDL.LU.64 R24, [R1+0x1e88] ;  /* 0x001e880001187983 */ /* 0x000ee40000300a00 */
[----:B------:R-:W-:Y:S02]  /*17490*/  IMAD.MOV.U32 R22, RZ, RZ, R2 ;  /* 0x000000ffff167224 */ /* 0x000fe400078e0002 */
[----:B------:R-:W-:Y:S02]  /*174a0*/  IMAD.MOV.U32 R23, RZ, RZ, R0 ;  /* 0x000000ffff177224 */ /* 0x000fe400078e0000 */
[----:B------:R-:W-:-:S02]  /*174b0*/  IMAD.MOV.U32 R2, RZ, RZ, R14 ;  /* 0x000000ffff027224 */ /* 0x000fc400078e000e */
[----:B------:R-:W-:Y:S01]  /*174c0*/  IMAD.MOV.U32 R0, RZ, RZ, R15 ;  /* 0x000000ffff007224 */ /* 0x000fe200078e000f */
[C---:B---3--:R-:W-:Y:S01]  /*174d0*/  HMMA.16816.F32 R4, R8.reuse, R6, R24 ;  /* 0x000000060804723c */ /* 0x048fe20000001818 */
[----:B------:R-:W3:Y:S11]  /*174e0*/  LDL.LU R24, [R1+0x160] ;  /* 0x0001600001187983 */ /* 0x000ef60000300800 */
[----:B------:R-:W-:Y:S11]  /*174f0*/  @!UPT UIADD3 URZ, URZ, URZ, URZ ;  /* 0x0000003f3f3ff290 */ /* 0x000ff6000fffe03f */
[----:B------:R-:W-:Y:S01]  /*17500*/  STL.64 [R1+0x150], R4 ;  /* 0x0001500401007387 */ /* 0x000fe20000100a00 */
[----:B------:R-:W-:Y:S02]  /*17510*/  STL.64 [R1+0x158], R6 ;  /* 0x0001580601007387 */ /* 0x000fe40000100a00 */
[----:B------:R-:W0:Y:S04]  /*17520*/  LDSM.16.MT88.4 R4, [R3+0x4200] ;  /* 0x004200000304783b */ /* 0x000e280000004200 */
[----:B------:R-:W3:Y:S01]  /*17530*/  LDL.LU R25, [R1+0x164] ;  /* 0x0001640001197983 */ /* 0x000ee20000300800 */
[----:B------:R-:W3:Y:S04]  /*17540*/  LDL.LU R26, [R1+0x168] ;  /* 0x00016800011a7983 */ /* 0x000ee80000300800 */
[----:B0-----:R-:W-:Y:S01]  /*17550*/  STL.64 [R1+0x1e60], R6 ;  /* 0x001e600601007387 */ /* 0x001fe20000100a00 */
[----:B------:R2:W-:Y:S02]  /*17560*/  STL.64 [R1+0x1e58], R4 ;  /* 0x001e580401007387 */ /* 0x0005e40000100a00 */
[----:B--2---:R-:W-:Y:S01]  /*17570*/  HMMA.16816.F32 R4, R8, R14, R16 ;  /* 0x0000000e0804723c */ /* 0x004fe20000001810 */
[----:B------:R-:W0:Y:S04]  /*17580*/  S2R R19, SR_TID.X ;  /* 0x0000000000137919 */ /* 0x000e280000002100 */
[----:B------:R-:W1:Y:S01]  /*17590*/  LDSM.16.MT88.4 R12, [R3+0x4300] ;  /* 0x00430000030c783b */ /* 0x000e620000004200 */
[----:B0-----:R-:W-:-:S03]  /*175a0*/  IMAD.SHL.U32 R21, R19, 0x2, RZ ;  /* 0x0000000213157824 */ /* 0x001fc600078e00ff */
[----:B------:R-:W0:Y:S11]  /*175b0*/  LDSM.16.MT88.4 R16, [R3+0x8000] ;  /* 0x008000000310783b */ /* 0x000e360000004200 */
[----:B------:R-:W-:Y:S03]  /*175c0*/  @!UPT UIADD3 URZ, URZ, URZ, URZ ;  /* 0x0000003f3f3ff290 */ /* 0x000fe6000fffe03f */
[----:B------:R-:W-:Y:S01]  /*175d0*/  STL.64 [R1+0x140], R4 ;  /* 0x0001400401007387 */ /* 0x000fe20000100a00 */
[----:B------:R-:W-:Y:S03]  /*175e0*/  STL.64 [R1+0x148], R6 ;  /* 0x0001480601007387 */ /* 0x000fe60000100a00 */
[----:B-1----:R-:W-:Y:S01]  /*175f0*/  STL.64 [R1+0x1e00], R14 ;  /* 0x001e000e01007387 */ /* 0x002fe20000100a00 */
[----:B------:R-:W-:Y:S03]  /*17600*/  STL.64 [R1+0x1df8], R12 ;  /* 0x001df80c01007387 */ /* 0x000fe60000100a00 */
[----:B0-----:R0:W-:Y:S01]  /*17610*/  STL.64 [R1+0x1d70], R18 ;  /* 0x001d701201007387 */ /* 0x0011e20000100a00 */
[----:B------:R-:W-:Y:S03]  /*17620*/  STL.64 [R1+0x1d68], R16 ;  /* 0x001d681001007387 */ /* 0x000fe60000100a00 */
[----:B0-----:R-:W2:Y:S01]  /*17630*/  LDL.LU R18, [R1+0x38] ;  /* 0x0000380001127983 */ /* 0x001ea20000300800 */
[----:B------:R-:W-:-:S02]  /*17640*/  IMAD.MOV.U32 R27, RZ, RZ, R28 ;  /* 0x000000ffff1b7224 */ /* 0x000fc400078e001c */
[----:B------:R-:W0:Y:S02]  /*17650*/  S2R R28, SR_TID.X ;  /* 0x00000000001c7919 */ /* 0x000e240000002100 */
[----:B0-----:R-:W-:-:S05]  /*17660*/  LOP3.LUT R28, R28, 0x7, RZ, 0xc0, !PT ;  /* 0x000000071c1c7812 */ /* 0x001fca00078ec0ff */
[----:B------:R-:W-:-:S05]  /*17670*/  IMAD R28, R28, 0x110, RZ ;  /* 0x000001101c1c7824 */ /* 0x000fca00078e02ff */
[----:B------:R-:W-:-:S04]  /*17680*/  LOP3.LUT R28, R28, 0x30, R21, 0x78, !PT ;  /* 0x000000301c1c7812 */ /* 0x000fc800078e7815 */
[----:B------:R-:W-:-:S05]  /*17690*/  LOP3.LUT R28, R28, 0x40, RZ, 0x3c, !PT ;  /* 0x000000401c1c7812 */ /* 0x000fca00078e3cff */
[----:B------:R-:W0:Y:S01]  /*176a0*/  LDSM.16.M88.4 R12, [R28+0x20000] ;  /* 0x020000001c0c783b */ /* 0x000e220000000200 */
[----:B------:R-:W-:Y:S02]  /*176b0*/  IMAD.MOV.U32 R19, RZ, RZ, R29 ;  /* 0x000000ffff137224 */ /* 0x000fe400078e001d */
[----:B------:R-:W4:Y:S01]  /*176c0*/  LDL.LU R29, [R1+0x1e80] ;  /* 0x001e8000011d7983 */ /* 0x000f220000300800 */
[----:B---3--:R-:W-:Y:S01]  /*176d0*/  HMMA.16816.F32 R4, R8, R22, R24 ;  /* 0x000000160804723c */ /* 0x008fe20000001818 */
[----:B------:R-:W-:Y:S04]  /*176e0*/  LDSM.16.M88.4 R24, [R28+0x21800] ;  /* 0x021800001c18783b */ /* 0x000fe80000000200 */
[----:B--2---:R-:W-:Y:S01]  /*176f0*/  STL.64 [R1+0x1e78], R18 ;  /* 0x001e781201007387 */ /* 0x004fe20000100a00 */
[----:B------:R-:W2:Y:S02]  /*17700*/  LDL.LU R20, [R1+0x170] ;  /* 0x0001700001147983 */ /* 0x000ea40000300800 */
[----:B0-----:R-:W-:Y:S02]  /*17710*/  STL.64 [R1+0x20], R12 ;  /* 0x0000200c01007387 */ /* 0x001fe40000100a00 */
[----:B------:R-:W0:Y:S01]  /*17720*/  LDSM.16.M88.4 R16, [R28+0x20800] ;  /* 0x020800001c10783b */ /* 0x000e220000000200 */
[----:B------:R-:W-:Y:S03]  /*17730*/  STL.64 [R1+0x28], R14 ;  /* 0x0000280e01007387 */ /* 0x000fe60000100a00 */
[----:B------:R-:W1:Y:S09]  /*17740*/  LDSM.16.M88.4 R12, [R28+0x21000] ;  /* 0x021000001c0c783b */ /* 0x000e720000000200 */
[----:B------:R3:W-:Y:S02]  /*17750*/  STL.64 [R1+0x130], R4 ;  /* 0x0001300401007387 */ /* 0x0007e40000100a00 */
[----:B------:R0:W-:Y:S01]  /*17760*/  STL.64 [R1+0x138], R6 ;  /* 0x0001380601007387 */ /* 0x0001e20000100a00 */
[----:B------:R-:W2:Y:S01]  /*17770*/  LDL.LU R21, [R1+0x174] ;  /* 0x0001740001157983 */ /* 0x000ea20000300800 */
[----:B------:R-:W2:Y:S02]  /*17780*/  LDL.LU R22, [R1+0x178] ;  /* 0x0001780001167983 */ /* 0x000ea40000300800 */
[----:B------:R-:W2:Y:S01]  /*17790*/  LDL.LU R23, [R1+0x17c] ;  /* 0x00017c0001177983 */ /* 0x000ea20000300800 */
[----:B---3--:R-:W3:Y:S04]  /*177a0*/  LDL.LU R4, [R1+0x1c0] ;  /* 0x0001c00001047983 */ /* 0x008ee80000300800 */
[----:B0-----:R-:W-:Y:S01]  /*177b0*/  STL.64 [R1+0x10], R16 ;  /* 0x0000101001007387 */ /* 0x001fe20000100a00 */
[----:B------:R-:W-:Y:S02]  /*177c0*/  STL.64 [R1+0x18], R18 ;  /* 0x0000181201007387 */ /* 0x000fe40000100a00 */
[----:B-1----:R-:W-:Y:S02]  /*177d0*/  STL.64 [R1], R12 ;  /* 0x0000000c01007387 */ /* 0x002fe40000100a00 */
[----:B------:R-:W-:Y:S01]  /*177e0*/  STL.64 [R1+0x8], R14 ;  /* 0x0000080e01007387 */ /* 0x000fe20000100a00 */
[----:B------:R-:W3:Y:S01]  /*177f0*/  LDL.LU R5, [R1+0x1c4] ;  /* 0x0001c40001057983 */ /* 0x000ee20000300800 */
[----:B------:R-:W2:Y:S02]  /*17800*/  LDL.LU R6, [R1+0x1c8] ;  /* 0x0001c80001067983 */ /* 0x000ea40000300800 */
[----:B------:R-:W2:Y:S01]  /*17810*/  LDL.LU R7, [R1+0x1cc] ;  /* 0x0001cc0001077983 */ /* 0x000ea20000300800 */
[----:B------:R-:W0:Y:S04]  /*17820*/  LDSM.16.M88.4 R16, [R28+0x22000] ;  /* 0x022000001c10783b */ /* 0x000e280000000200 */
[----:B--2---:R1:W-:Y:S01]  /*17830*/  STL.64 [R1+0x1e70], R6 ;  /* 0x001e700601007387 */ /* 0x0043e20000100a00 */
[----:B---3--:R-:W-:Y:S03]  /*17840*/  STL.64 [R1+0x1e68], R4 ;  /* 0x001e680401007387 */ /* 0x008fe60000100a00 */
[----:B-1----:R-:W2:Y:S01]  /*17850*/  LDL.LU.64 R6, [R1+0x48] ;  /* 0x0000480001067983 */ /* 0x002ea20000300a00 */
[----:B------:R1:W-:Y:S02]  /*17860*/  STL [R1+0x1b4c], R26 ;  /* 0x001b4c1a01007387 */ /* 0x0003e40000100800 */
[----:B------:R3:W-:Y:S02]  /*17870*/  STL [R1+0x1b48], R27 ;  /* 0x001b481b01007387 */ /* 0x0007e40000100800 */
[----:B------:R0:W-:Y:S01]  /*17880*/  STL.64 [R1+0x1d30], R24 ;  /* 0x001d301801007387 */ /* 0x0001e20000100a00 */
[----:B------:R-:W4:Y:S01]  /*17890*/  LDL.LU R12, [R1+0x1f0] ;  /* 0x0001f000010c7983 */ /* 0x000f220000300800 */
[----:B------:R-:W4:Y:S02]  /*178a0*/  LDL.LU R13, [R1+0x1f4] ;  /* 0x0001f400010d7983 */ /* 0x000f240000300800 */
[----:B------:R-:W4:Y:S02]  /*178b0*/  LDL.LU R14, [R1+0x1f8] ;  /* 0x0001f800010e7983 */ /* 0x000f240000300800 */
[----:B------:R-:W4:Y:S02]  /*178c0*/  LDL.LU R15, [R1+0x1fc] ;  /* 0x0001fc00010f7983 */ /* 0x000f240000300800 */
[----:B-1----:R-:W-:-:S02]  /*178d0*/  IMAD.MOV.U32 R26, RZ, RZ, R2 ;  /* 0x000000ffff1a7224 */ /* 0x002fc400078e0002 */
[----:B---3--:R-:W-:-:S05]  /*178e0*/  IMAD.MOV.U32 R27, RZ, RZ, R0 ;  /* 0x000000ffff1b7224 */ /* 0x008fca00078e0000 */
[----:B------:R1:W-:Y:S01]  /*178f0*/  STL.64 [R1+0x1e38], R26 ;  /* 0x001e381a01007387 */ /* 0x0003e20000100a00 */
[----:B0-----:R-:W3:Y:S02]  /*17900*/  LDL.LU R24, [R1+0x1e0] ;  /* 0x0001e00001187983 */ /* 0x001ee40000300800 */
[----:B------:R-:W3:Y:S01]  /*17910*/  LDL.LU R25, [R1+0x1e4] ;  /* 0x0001e40001197983 */ /* 0x000ee20000300800 */
[----:B-1----:R-:W3:Y:S01]  /*17920*/  LDL.LU R26, [R1+0x1e8] ;  /* 0x0001e800011a7983 */ /* 0x002ee20000300800 */
[----:B------:R-:W-:Y:S02]  /*17930*/  STL.64 [R1+0xc0], R16 ;  /* 0x0000c01001007387 */ /* 0x000fe40000100a00 */
[----:B------:R-:W-:Y:S02]  /*17940*/  STL.64 [R1+0xc8], R18 ;  /* 0x0000c81201007387 */ /* 0x000fe40000100a00 */
[----:B------:R-:W0:Y:S04]  /*17950*/  LDSM.16.M88.4 R16, [R28+0x22800] ;  /* 0x022800001c10783b */ /* 0x000e280000000200 */
[----:B0-----:R-:W-:Y:S01]  /*17960*/  STL.64 [R1+0xb0], R16 ;  /* 0x0000b01001007387 */ /* 0x001fe20000100a00 */
[----:B------:R-:W-:-:S02]  /*17970*/  IMAD.MOV.U32 R2, RZ, RZ, R16 ;  /* 0x000000ffff027224 */ /* 0x000fc400078e0010 */
[----:B------:R-:W-:Y:S02]  /*17980*/  STL.64 [R1+0xb8], R18 ;  /* 0x0000b81201007387 */ /* 0x000fe40000100a00 */
[----:B------:R-:W-:Y:S02]  /*17990*/  IMAD.MOV.U32 R0, RZ, RZ, R17 ;  /* 0x000000ffff007224 */ /* 0x000fe400078e0011 */
[----:B------:R-:W0:Y:S04]  /*179a0*/  LDSM.16.M88.4 R16, [R28+0x23000] ;  /* 0x023000001c10783b */ /* 0x000e280000000200 */
[----:B0-----:R-:W-:Y:S01]  /*179b0*/  STL.64 [R1+0xe0], R16 ;  /* 0x0000e01001007387 */ /* 0x001fe20000100a00 */
[----:B------:R-:W-:Y:S02]  /*179c0*/  STL.64 [R1+0xe8], R18 ;  /* 0x0000e81201007387 */ /* 0x000fe40000100a00 */
[----:B------:R-:W0:Y:S02]  /*179d0*/  LDSM.16.M88.4 R16, [R28+0x23800] ;  /* 0x023800001c10783b */ /* 0x000e240000000200 */
[----:B0-----:R-:W-:Y:S02]  /*179e0*/  STL.64 [R1+0x100], R16 ;  /* 0x0001001001007387 */ /* 0x001fe40000100a00 */
[----:B------:R0:W-:Y:S02]  /*179f0*/  STL.64 [R1+0x108], R18 ;  /* 0x0001081201007387 */ /* 0x0001e40000100a00 */
[----:B0-----:R-:W3:Y:S01]  /*17a00*/  LDL.LU.64 R18, [R1+0x1e78] ;  /* 0x001e780001127983 */ /* 0x001ee20000300a00 */
[----:B--2---:R-:W-:Y:S01]  /*17a10*/  HMMA.16816.F32 R20, R8, R6, R20 ;  /* 0x000000060814723c */ /* 0x004fe20000001814 */
[----:B------:R-:W-:-:S02]  /*17a20*/  IMAD.MOV.U32 R17, RZ, RZ, R6 ;  /* 0x000000ffff117224 */ /* 0x000fc400078e0006 */
[----:B------:R-:W-:Y:S02]  /*17a30*/  IMAD.MOV.U32 R16, RZ, RZ, R7 ;  /* 0x000000ffff107224 */ /* 0x000fe400078e0007 */
[----:B------:R-:W3:Y:S01]  /*17a40*/  LDL.LU.64 R6, [R1+0x1e70] ;  /* 0x001e700001067983 */ /* 0x000ee20000300a00 */
[----:B------:R-:W3:Y:S02]  /*17a50*/  LDL.LU.64 R4, [R1+0x1e68] ;  /* 0x001e680001047983 */ /* 0x000ee40000300a00 */
[----:B----4-:R-:W-:Y:S11]  /*17a60*/  IMAD.MOV.U32 R27, RZ, RZ, R29 ;  /* 0x000000ffff1b7224 */ /* 0x010ff600078e001d */
[----:B------:R-:W-:Y:S04]  /*17a70*/  @!UPT UIADD3 URZ, URZ, URZ, URZ ;  /* 0x0000003f3f3ff290 */ /* 0x000fe8000fffe03f */
[----:B------:R-:W-:Y:S01]  /*17a80*/  STL.64 [R1+0x120], R20 ;  /* 0x0001201401007387 */ /* 0x000fe20000100a00 */
[----:B------:R-:W-:Y:S02]  /*17a90*/  IMAD.MOV.U32 R29, RZ, RZ, R22 ;  /* 0x000000ffff1d7224 */ /* 0x000fe400078e0016 */
[----:B------:R-:W-:Y:S02]  /*17aa0*/  IMAD.MOV.U32 R28, RZ, RZ, R23 ;  /* 0x000000ffff1c7224 */ /* 0x000fe400078e0017 */
[----:B------:R-:W0:Y:S04]  /*17ab0*/  LDSM.16.MT88.4 R20, [R3+0x8100] ;  /* 0x008100000314783b */ /* 0x000e280000004200 */
[----:B0-----:R0:W-:Y:S01]  /*17ac0*/  STL.64 [R1+0x1cf0], R22 ;  /* 0x001cf01601007387 */ /* 0x0011e20000100a00 */
[----:B------:R1:W-:Y:S02]  /*17ad0*/  STL.64 [R1+0x1ce8], R20 ;  /* 0x001ce81401007387 */ /* 0x0003e40000100a00 */
[----:B0-----:R-:W-:-:S02]  /*17ae0*/  IMAD.MOV.U32 R22, RZ, RZ, R17 ;  /* 0x000000ffff167224 */ /* 0x001fc400078e0011 */
[----:B------:R-:W-:-:S05]  /*17af0*/  IMAD.MOV.U32 R23, RZ, RZ, R16 ;  /* 0x000000ffff177224 */ /* 0x000fca00078e0010 */
[----:B------:R0:W-:Y:S01]  /*17b00*/  STL.64 [R1+0x1e18], R22 ;  /* 0x001e181601007387 */ /* 0x0001e20000100a00 */
[----:B-1----:R-:W2:Y:S02]  /*17b10*/  LDL.LU R20, [R1+0x1d0] ;  /* 0x0001d00001147983 */ /* 0x002ea40000300800 */
[----:B------:R-:W2:Y:S01]  /*17b20*/  LDL.LU R21, [R1+0x1d4] ;  /* 0x0001d40001157983 */ /* 0x000ea20000300800 */
[----:B0-----:R-:W2:Y:S01]  /*17b30*/  LDL.LU R22, [R1+0x1d8] ;  /* 0x0001d80001167983 */ /* 0x001ea20000300800 */
[----:B------:R-:W2:Y:S01]  /*17b40*/  LDL.LU R23, [R1+0x1dc] ;  /* 0x0001dc0001177983 */ /* 0x000ea20000300800 */
[----:B---3--:R-:W-:Y:S02]  /*17b50*/  HMMA.16816.F32 R8, R8, R18, R4 ;  /* 0x000000120808723c */ /* 0x008fe40000001804 */
[----:B------:R-:W2:Y:S01]  /*17b60*/  LDL.LU.64 R6, [R1+0x1e60] ;  /* 0x001e600001067983 */ /* 0x000ea20000300a00 */
[----:B------:R-:W2:Y:S02]  /*17b70*/  LDL.LU.64 R4, [R1+0x1e58] ;  /* 0x001e580001047983 */ /* 0x000ea40000300a00 */
[----:B------:R0:W-:Y:S02]  /*17b80*/  STL.64 [R1+0x1e20], R18 ;  /* 0x001e201201007387 */ /* 0x0001e40000100a00 */
[----:B0-----:R-:W3:Y:S11]  /*17b90*/  LDL.LU.64 R18, [R1+0x98] ;  /* 0x0000980001127983 */ /* 0x001ef60000300a00 */
[----:B------:R-:W-:Y:S05]  /*17ba0*/  @!UPT UIADD3 URZ, URZ, URZ, URZ ;  /* 0x0000003f3f3ff290 */ /* 0x000fea000fffe03f */
[----:B------:R-:W-:Y:S01]  /*17bb0*/  STL.64 [R1+0x110], R8 ;  /* 0x0001100801007387 */ /* 0x000fe20000100a00 */
[----:B------:R-:W-:Y:S02]  /*17bc0*/  STL.64 [R1+0x118], R10 ;  /* 0x0001180a01007387 */ /* 0x000fe40000100a00 */
[----:B------:R-:W0:Y:S02]  /*17bd0*/  LDSM.16.MT88.4 R8, [R3+0x8200] ;  /* 0x008200000308783b */ /* 0x000e240000004200 */
[----:B0-----:R0:W-:Y:S02]  /*17be0*/  STL.64 [R1+0x1c68], R10 ;  /* 0x001c680a01007387 */ /* 0x0011e40000100a00 */
[----:B------:R-:W-:Y:S02]  /*17bf0*/  STL.64 [R1+0x1c60], R8 ;  /* 0x001c600801007387 */ /* 0x000fe40000100a00 */
[----:B0-----:R-:W2:Y:S02]  /*17c00*/  LDL.LU.64 R10, [R1+0xa8] ;  /* 0x0000a800010a7983 */ /* 0x001ea40000300a00 */
[----:B--2---:R-:W-:Y:S11]  /*17c10*/  HMMA.16816.F32 R20, R4, R10, R20 ;  /* 0x0000000a0414723c */ /* 0x004ff60000001814 */
[----:B------:R-:W-:Y:S11]  /*17c20*/  @!UPT UIADD3 URZ, URZ, URZ, URZ ;  /* 0x0000003f3f3ff290 */ /* 0x000ff6000fffe03f */
[----:B------:R-:W-:Y:S01]  /*17c30*/  @!UPT UIADD3 URZ, URZ, URZ, URZ ;  /* 0x0000003f3f3ff290 */ /* 0x000fe2000fffe03f */
[----:B------:R0:W-:Y:S01]  /*17c40*/  STL.64 [R1+0xf0], R20 ;  /* 0x0000f01401007387 */ /* 0x0001e20000100a00 */
[----:B------:R1:W-:Y:S02]  /*17c50*/  STL.64 [R1+0xf8], R22 ;  /* 0x0000f81601007387 */ /* 0x0003e40000100a00 */
[----:B0-----:R-:W-:Y:S02]  /*17c60*/  IMAD.MOV.U32 R21, RZ, RZ, R10 ;  /* 0x000000ffff157224 */ /* 0x001fe400078e000a */
[----:B------:R-:W-:-:S05]  /*17c70*/  IMAD.MOV.U32 R20, RZ, RZ, R11 ;  /* 0x000000ffff147224 */ /* 0x000fca00078e000b */
[----:B------:R-:W-:Y:S01]  /*17c80*/  STL.64 [R1+0x1e50], R20 ;  /* 0x001e501401007387 */ /* 0x000fe20000100a00 */
[----:B-1----:R-:W2:Y:S01]  /*17c90*/  LDL.LU.64 R22, [R1+0x88] ;  /* 0x0000880001167983 */ /* 0x002ea20000300a00 */
[C---:B---3--:R-:W-:Y:S11]  /*17ca0*/  HMMA.16816.F32 R8, R4.reuse, R18, R24 ;  /* 0x000000120408723c */ /* 0x048ff60000001818 */
[----:B------:R-:W-:Y:S11]  /*17cb0*/  @!UPT UIADD3 URZ, URZ, URZ, URZ ;  /* 0x0000003f3f3ff290 */ /* 0x000ff6000fffe03f */
[----:B------:R-:W-:Y:S01]  /*17cc0*/  @!UPT UIADD3 URZ, URZ, URZ, URZ ;  /* 0x0000003f3f3ff290 */ /* 0x000fe2000fffe03f */
[----:B------:R0:W-:Y:S01]  /*17cd0*/  STL.64 [R1+0xd0], R8 ;  /* 0x0000d00801007387 */ /* 0x0001e20000100a00 */
[----:B------:R1:W-:Y:S03]  /*17ce0*/  STL.64 [R1+0xd8], R10 ;  /* 0x0000d80a01007387 */ /* 0x0003e60000100a00 */
[----:B0-----:R-:W3:Y:S01]  /*17cf0*/  LDL.64 R8, [R1+0x100] ;  /* 0x0001000001087983 */ /* 0x001ee20000100a00 */
[----:B------:R-:W-:Y:S02]  /*17d00*/  IMAD.MOV.U32 R25, RZ, RZ, R18 ;  /* 0x000000ffff197224 */ /* 0x000fe400078e0012 */
[----:B------:R-:W-:Y:S02]  /*17d10*/  IMAD.MOV.U32 R24, RZ, RZ, R19 ;  /* 0x000000ffff187224 */ /* 0x000fe400078e0013 */
[----:B------:R-:W4:Y:S01]  /*17d20*/  LDL.LU.64 R20, [R1+0x1e50] ;  /* 0x001e500001147983 */ /* 0x000f220000300a00 */
[----:B--2---:R-:W-:Y:S11]  /*17d30*/  HMMA.16816.F32 R16, R4, R22, R12 ;  /* 0x000000160410723c */ /* 0x004ff6000000180c */
[----:B------:R-:W-:Y:S11]  /*17d40*/  @!UPT UIADD3 URZ, URZ, URZ, URZ ;  /* 0x0000003f3f3ff290 */ /* 0x000ff6000fffe03f */
[----:B------:R-:W-:Y:S02]  /*17d50*/  @!UPT UIADD3 URZ, URZ, URZ, URZ ;  /* 0x0000003f3f3ff290 */ /* 0x000fe4000fffe03f */
[----:B-1----:R-:W-:Y:S02]  /*17d60*/  IMAD.MOV.U32 R11, RZ, RZ, R17 ;  /* 0x000000ffff0b7224 */ /* 0x002fe400078e0011 */
[----:B------:R-:W-:Y:S01]  /*17d70*/  IMAD.MOV.U32 R10, RZ, RZ, R18 ;  /* 0x000000ffff0a7224 */ /* 0x000fe200078e0012 */
[----:B------:R-:W-:Y:S04]  /*17d80*/  STL [R1+0x160], R16 ;  /* 0x0001601001007387 */ /* 0x000fe80000100800 */
[----:B------:R-:W-:Y:S04]  /*17d90*/  STL.64 [R1+0x1d00], R10 ;  /* 0x001d000a01007387 */ /* 0x000fe80000100a00 */
[----:B---3--:R0:W-:Y:S04]  /*17da0*/  STL.64 [R1+0x1cf8], R8 ;  /* 0x001cf80801007387 */ /* 0x0081e80000100a00 */
[----:B0-----:R-:W2:Y:S01]  /*17db0*/  LDL.LU R8, [R1+0x2a0] ;  /* 0x0002a00001087983 */ /* 0x001ea20000300800 */
[----:B------:R-:W2:Y:S02]  /*17dc0*/  LDL.LU R9, [R1+0x2a4] ;  /* 0x0002a40001097983 */ /* 0x000ea40000300800 */
[----:B------:R-:W3:Y:S02]  /*17dd0*/  LDL.LU R10, [R1+0x2a8] ;  /* 0x0002a800010a7983 */ /* 0x000ee40000300800 */
[----:B------:R-:W3:Y:S02]  /*17de0*/  LDL.LU R11, [R1+0x2ac] ;  /* 0x0002ac00010b7983 */ /* 0x000ee40000300800 */
[----:B------:R-:W-:-:S02]  /*17df0*/  IMAD.MOV.U32 R12, RZ, RZ, R23 ;  /* 0x000000ffff0c7224 */ /* 0x000fc400078e0017 */
[----:B------:R-:W-:Y:S01]  /*17e00*/  IMAD.MOV.U32 R13, RZ, RZ, R22 ;  /* 0x000000ffff0d7224 */ /* 0x000fe200078e0016 */
[----:B------:R-:W4:Y:S01]  /*17e10*/  LDL.LU.64 R26, [R1+0x78] ;  /* 0x00007800011a7983 */ /* 0x000f220000300a00 */
[----:B------:R-:W-:-:S03]  /*17e20*/  IMAD.MOV.U32 R3, RZ, RZ, R19 ;  /* 0x000000ffff037224 */ /* 0x000fc600078e0013 */
[----:B---3--:R0:W-:Y:S01]  /*17e30*/  STL.64 [R1+0x1db0], R10 ;  /* 0x001db00a01007387 */ /* 0x0081e20000100a00 */
[----:B--2---:R-:W-:Y:S02]  /*17e40*/  STL.64 [R1+0x1da8], R8 ;  /* 0x001da80801007387 */ /* 0x004fe40000100a00 */
[----:B0-----:R-:W-:Y:S02]  /*17e50*/  IMAD.MOV.U32 R11, RZ, RZ, R12 ;  /* 0x000000ffff0b7224 */ /* 0x001fe400078e000c */
[----:B------:R-:W-:Y:S01]  /*17e60*/  IMAD.MOV.U32 R10, RZ, RZ, R13 ;  /* 0x000000ffff0a7224 */ /* 0x000fe200078e000d */
[----:B------:R-:W2:Y:S01]  /*17e70*/  LDL.LU R12, [R1+0x240] ;  /* 0x00024000010c7983 */ /* 0x000ea20000300800 */
[----:B------:R-:W2:Y:S02]  /*17e80*/  LDL.LU R13, [R1+0x244] ;  /* 0x00024400010d7983 */ /* 0x000ea40000300800 */
[----:B------:R-:W3:Y:S02]  /*17e90*/  LDL.LU R14, [R1+0x248] ;  /* 0x00024800010e7983 */ /* 0x000ee40000300800 */
[----:B------:R-:W3:Y:S01]  /*17ea0*/  LDL.LU R15, [R1+0x24c] ;  /* 0x00024c00010f7983 */ /* 0x000ee20000300800 */
[----:B------:R-:W2:Y:S01]  /*17eb0*/  LDL.LU R16, [R1+0x250] ;  /* 0x0002500001107983 */ /* 0x000ea20000300800 */
[----:B------:R-:W2:Y:S02]  /*17ec0*/  LDL.LU R17, [R1+0x254] ;  /* 0x0002540001117983 */ /* 0x000ea40000300800 */
[----:B------:R-:W2:Y:S02]  /*17ed0*/  LDL.LU R18, [R1+0x258] ;  /* 0x0002580001127983 */ /* 0x000ea40000300800 */
[----:B------:R-:W2:Y:S02]  /*17ee0*/  LDL.LU R19, [R1+0x25c] ;  /* 0x00025c0001137983 */ /* 0x000ea40000300800 */
[----:B--2---:R-:W-:Y:S01]  /*17ef0*/  STL.64 [R1+0x1e30], R18 ;  /* 0x001e301201007387 */ /* 0x004fe20000100a00 */
[----:B------:R0:W-:Y:S03]  /*17f00*/  STL.64 [R1+0x1e28], R16 ;  /* 0x001e281001007387 */ /* 0x0001e60000100a00 */
[----:B0-----:R-:W2:Y:S01]  /*17f10*/  LDL.LU R16, [R1+0x210] ;  /* 0x0002100001107983 */ /* 0x001ea20000300800 */
        /* <DEDUP_REMOVED lines=8> */
[----:B------:R-:W2:Y:S01]  /*17fa0*/  LDL.LU R19, [R1+0x20c] ;  /* 0x00020c0001137983 */ /* 0x000ea20000300800 */
[----:B------:R-:W2:Y:S01]  /*17fb0*/  LDL.LU.64 R22, [R1+0x58] ;  /* 0x0000580001167983 */ /* 0x000ea20000300a00 */
[----:B---3--:R-:W-:Y:S02]  /*17fc0*/  STL.64 [R1+0x1e10], R14 ;  /* 0x001e100e01007387 */ /* 0x008fe40000100a00 */
[----:B------:R0:W-:Y:S02]  /*17fd0*/  STL.64 [R1+0x1e08], R12 ;  /* 0x001e080c01007387 */ /* 0x0001e40000100a00 */
[----:B0-----:R-:W3:Y:S01]  /*17fe0*/  LDL.LU R12, [R1+0x270] ;  /* 0x00027000010c7983 */ /* 0x001ee20000300800 */
[----:B------:R-:W3:Y:S02]  /*17ff0*/  LDL.LU R13, [R1+0x274] ;  /* 0x00027400010d7983 */ /* 0x000ee40000300800 */
[----:B------:R-:W3:Y:S02]  /*18000*/  LDL.LU R14, [R1+0x278] ;  /* 0x00027800010e7983 */ /* 0x000ee40000300800 */
[----:B------:R-:W3:Y:S01]  /*18010*/  LDL.LU R15, [R1+0x27c] ;  /* 0x00027c00010f7983 */ /* 0x000ee20000300800 */
[----:B------:R0:W-:Y:S01]  /*18020*/  STL.64 [R1+0x1dc0], R10 ;  /* 0x001dc00a01007387 */ /* 0x0001e20000100a00 */
[----:B----4-:R-:W-:-:S02]  /*18030*/  IMAD.MOV.U32 R9, RZ, RZ, R26 ;  /* 0x000000ffff097224 */ /* 0x010fc400078e001a */
[----:B------:R-:W-:Y:S02]  /*18040*/  IMAD.MOV.U32 R8, RZ, RZ, R27 ;  /* 0x000000ffff087224 */ /* 0x000fe400078e001b */
[----:B0-----:R-:W-:Y:S02]  /*18050*/  IMAD.MOV.U32 R10, RZ, RZ, R25 ;  /* 0x000000ffff0a7224 */ /* 0x001fe400078e0019 */
[----:B------:R-:W-:-:S05]  /*18060*/  IMAD.MOV.U32 R11, RZ, RZ, R24 ;  /* 0x000000ffff0b7224 */ /* 0x000fca00078e0018 */
[----:B------:R-:W-:Y:S01]  /*18070*/  STL.64 [R1+0x1dd8], R10 ;  /* 0x001dd80a01007387 */ /* 0x000fe20000100a00 */
[C---:B--2---:R-:W-:Y:S11]  /*18080*/  HMMA.16816.F32 R16, R4.reuse, R26, R16 ;  /* 0x0000001a0410723c */ /* 0x044ff60000001810 */
[----:B------:R-:W-:Y:S11]  /*18090*/  @!UPT UIADD3 URZ, URZ, URZ, URZ ;  /* 0x0000003f3f3ff290 */ /* 0x000ff6000fffe03f */
[----:B------:R-:W-:Y:S01]  /*180a0*/  @!UPT UIADD3 URZ, URZ, URZ, URZ ;  /* 0x0000003f3f3ff290 */ /* 0x000fe2000fffe03f */
[----:B------:R-:W-:Y:S01]  /*180b0*/  STL.64 [R1+0x170], R16 ;  /* 0x0001701001007387 */ /* 0x000fe20000100a00 */
[----:B------:R0:W-:Y:S03]  /*180c0*/  STL.64 [R1+0x178], R18 ;  /* 0x0001781201007387 */ /* 0x0001e60000100a00 */
[----:B0-----:R-:W2:Y:S01]  /*180d0*/  LDL.LU.64 R18, [R1+0x1e48] ;  /* 0x001e480001127983 */ /* 0x001ea20000300a00 */
[----:B------:R-:W2:Y:S02]  /*180e0*/  LDL.LU.64 R16, [R1+0x1e40] ;  /* 0x001e400001107983 */ /* 0x000ea40000300a00 */
[----:B------:R-:W2:Y:S02]  /*180f0*/  LDL.LU.64 R26, [R1+0x1e38] ;  /* 0x001e3800011a7983 */ /* 0x000ea40000300a00 */
[C---:B--2---:R-:W-:Y:S11]  /*18100*/  HMMA.16816.F32 R16, R4.reuse, R26, R16 ;  /* 0x0000001a0410723c */ /* 0x044ff60000001810 */
[----:B------:R-:W-:Y:S11]  /*18110*/  @!UPT UIADD3 URZ, URZ, URZ, URZ ;  /* 0x0000003f3f3ff290 */ /* 0x000ff6000fffe03f */
[----:B------:R-:W-:Y:S01]  /*18120*/  @!UPT UIADD3 URZ, URZ, URZ, URZ ;  /* 0x0000003f3f3ff290 */ /* 0x000fe2000fffe03f */
[----:B------:R-:W-:Y:S01]  /*18130*/  STL.64 [R1+0x1d0], R16 ;  /* 0x0001d01001007387 */ /* 0x000fe20000100a00 */
[----:B------:R0:W-:Y:S03]  /*18140*/  STL.64 [R1+0x1d8], R18 ;  /* 0x0001d81201007387 */ /* 0x0001e60000100a00 */
[----:B0-----:R-:W2:Y:S01]  /*18150*/  LDL.LU.64 R18, [R1+0x1e30] ;  /* 0x001e300001127983 */ /* 0x001ea20000300a00 */
[----:B------:R-:W2:Y:S02]  /*18160*/  LDL.LU.64 R16, [R1+0x1e28] ;  /* 0x001e280001107983 */ /* 0x000ea40000300a00 */
[----:B------:R0:W-:Y:S02]  /*18170*/  STL.64 [R1+0x1db8], R26 ;  /* 0x001db81a01007387 */ /* 0x0001e40000100a00 */
[----:B------:R-:W4:Y:S01]  /*18180*/  LDL.LU R24, [R1+0x260] ;  /* 0x0002600001187983 */ /* 0x000f220000300800 */
[----:B------:R-:W4:Y:S04]  /*18190*/  LDL.LU R25, [R1+0x264] ;  /* 0x0002640001197983 */ /* 0x000f280000300800 */
[----:B0-----:R-:W2:Y:S01]  /*181a0*/  LDL.LU R26, [R1+0x268] ;  /* 0x00026800011a7983 */ /* 0x001ea20000300800 */
[----:B------:R-:W2:Y:S03]  /*181b0*/  LDL.LU R27, [R1+0x26c] ;  /* 0x00026c00011b7983 */ /* 0x000ea60000300800 */
[----:B--2---:R-:W-:Y:S01]  /*181c0*/  STL.64 [R1+0x1dd0], R26 ;  /* 0x001dd01a01007387 */ /* 0x004fe20000100a00 */
[----:B----4-:R0:W-:Y:S03]  /*181d0*/  STL.64 [R1+0x1dc8], R24 ;  /* 0x001dc81801007387 */ /* 0x0101e60000100a00 */
[----:B0-----:R-:W2:Y:S01]  /*181e0*/  LDL.LU R24, [R1+0x220] ;  /* 0x0002200001187983 */ /* 0x001ea20000300800 */
[----:B------:R-:W2:Y:S02]  /*181f0*/  LDL.LU R25, [R1+0x224] ;  /* 0x0002240001197983 */ /* 0x000ea40000300800 */
[----:B------:R-:W4:Y:S02]  /*18200*/  LDL.LU R26, [R1+0x228] ;  /* 0x00022800011a7983 */ /* 0x000f240000300800 */
[----:B------:R-:W4:Y:S01]  /*18210*/  LDL.LU R27, [R1+0x22c] ;  /* 0x00022c00011b7983 */ /* 0x000f220000300800 */
[C---:B------:R-:W-:Y:S01]  /*18220*/  HMMA.16816.F32 R16, R4.reuse, R22, R16 ;  /* 0x000000160410723c */ /* 0x040fe20000001810 */
[----:B----4-:R-:W-:Y:S01]  /*18230*/  STL.64 [R1+0x1de8], R26 ;  /* 0x001de81a01007387 */ /* 0x010fe20000100a00 */
[----:B--2---:R0:W-:Y:S03]  /*18240*/  STL.64 [R1+0x1de0], R24 ;  /* 0x001de01801007387 */ /* 0x0041e60000100a00 */
[----:B0-----:R-:W2:Y:S01]  /*18250*/  LDL.LU R24, [R1+0x230] ;  /* 0x0002300001187983 */ /* 0x001ea20000300800 */
[----:B------:R-:W2:Y:S02]  /*18260*/  LDL.LU R25, [R1+0x234] ;  /* 0x0002340001197983 */ /* 0x000ea40000300800 */
[----:B------:R-:W2:Y:S02]  /*18270*/  LDL.LU R26, [R1+0x238] ;  /* 0x00023800011a7983 */ /* 0x000ea40000300800 */
[----:B------:R-:W2:Y:S11]  /*18280*/  LDL.LU R27, [R1+0x23c] ;  /* 0x00023c00011b7983 */ /* 0x000eb60000300800 */
[----:B------:R-:W-:Y:S02]  /*18290*/  @!UPT UIADD3 URZ, URZ, URZ, URZ ;  /* 0x0000003f3f3ff290 */ /* 0x000fe4000fffe03f */
[----:B------:R0:W-:Y:S01]  /*182a0*/  STL.64 [R1+0x1f0], R16 ;  /* 0x0001f01001007387 */ /* 0x0001e20000100a00 */
[----:B------:R1:W-:Y:S02]  /*182b0*/  STL.64 [R1+0x1f8], R18 ;  /* 0x0001f81201007387 */ /* 0x0003e40000100a00 */
[----:B0-----:R-:W-:Y:S01]  /*182c0*/  IMAD.MOV.U32 R17, RZ, RZ, R22 ;  /* 0x000000ffff117224 */ /* 0x001fe200078e0016 */
[----:B-1----:R-:W4:Y:S01]  /*182d0*/  LDL.LU.64 R18, [R1+0x1e20] ;  /* 0x001e200001127983 */ /* 0x002f220000300a00 */
[----:B------:R-:W-:Y:S02]  /*182e0*/  IMAD.MOV.U32 R16, RZ, RZ, R23 ;  /* 0x000000ffff107224 */ /* 0x000fe400078e0017 */
[----:B------:R-:W3:Y:S02]  /*182f0*/  LDL.LU.64 R22, [R1+0x1e18] ;  /* 0x001e180001167983 */ /* 0x000ee40000300a00 */
[C---:B---3--:R-:W-:Y:S11]  /*18300*/  HMMA.16816.F32 R12, R4.reuse, R22, R12 ;  /* 0x00000016040c723c */ /* 0x048ff6000000180c */
[----:B------:R-:W-:Y:S11]  /*18310*/  @!UPT UIADD3 URZ, URZ, URZ, URZ ;  /* 0x0000003f3f3ff290 */ /* 0x000ff6000fffe03f */
[----:B------:R-:W-:Y:S01]  /*18320*/  @!UPT UIADD3 URZ, URZ, URZ, URZ ;  /* 0x0000003f3f3ff290 */ /* 0x000fe2000fffe03f */
[----:B------:R-:W-:Y:S01]  /*18330*/  STL.64 [R1+0x370], R12 ;  /* 0x0003700c01007387 */ /* 0x000fe20000100a00 */
[----:B------:R0:W-:Y:S03]  /*18340*/  STL.64 [R1+0x378], R14 ;  /* 0x0003780e01007387 */ /* 0x0001e60000100a00 */
[----:B0-----:R-:W4:Y:S01]  /*18350*/  LDL.LU.64 R14, [R1+0x1e10] ;  /* 0x001e1000010e7983 */ /* 0x001f220000300a00 */
[----:B------:R-:W4:Y:S02]  /*18360*/  LDL.LU.64 R12, [R1+0x1e08] ;  /* 0x001e0800010c7983 */ /* 0x000f240000300a00 */
[----:B------:R0:W-:Y:S02]  /*18370*/  STL.64 [R1+0x1d88], R22 ;  /* 0x001d881601007387 */ /* 0x0001e40000100a00 */
[----:B------:R-:W-:Y:S02]  /*18380*/  IMAD.MOV.U32 R10, RZ, RZ, R21 ;  /* 0x000000ffff0a7224 */ /* 0x000fe400078e0015 */
[----:B------:R-:W-:Y:S01]  /*18390*/  IMAD.MOV.U32 R11, RZ, RZ, R20 ;  /* 0x000000ffff0b7224 */ /* 0x000fe200078e0014 */
[----:B----4-:R-:W-:Y:S01]  /*183a0*/  HMMA.16816.F32 R4, R4, R18, R12 ;  /* 0x000000120404723c */ /* 0x010fe2000000180c */
[----:B------:R-:W2:Y:S01]  /*183b0*/  LDL.LU.64 R14, [R1+0x1e00] ;  /* 0x001e0000010e7983 */ /* 0x000ea20000300a00 */
[----:B------:R-:W2:Y:S02]  /*183c0*/  LDL.LU.64 R12, [R1+0x1df8] ;  /* 0x001df800010c7983 */ /* 0x000ea40000300a00 */
[----:B0-----:R-:W-:-:S02]  /*183d0*/  IMAD.MOV.U32 R22, RZ, RZ, R9 ;  /* 0x000000ffff167224 */ /* 0x001fc400078e0009 */
[----:B------:R-:W-:Y:S01]  /*183e0*/  IMAD.MOV.U32 R23, RZ, RZ, R8 ;  /* 0x000000ffff177224 */ /* 0x000fe200078e0008 */
[----:B------:R-:W-:Y:S11]  /*183f0*/  STL.64 [R1+0x1d80], R18 ;  /* 0x001d801201007387 */ /* 0x000ff60000100a00 */
[----:B------:R-:W-:Y:S05]  /*18400*/  @!UPT UIADD3 URZ, URZ, URZ, URZ ;  /* 0x0000003f3f3ff290 */ /* 0x000fea000fffe03f */
[----:B------:R0:W-:Y:S01]  /*18410*/  STL.64 [R1+0x360], R4 ;  /* 0x0003600401007387 */ /* 0x0001e20000100a00 */
[----:B------:R-:W-:Y:S02]  /*18420*/  STL.64 [R1+0x368], R6 ;  /* 0x0003680601007387 */ /* 0x000fe40000100a00 */
[----:B0-----:R-:W-:Y:S02]  /*18430*/  IMAD.MOV.U32 R4, RZ, RZ, R2 ;  /* 0x000000ffff047224 */ /* 0x001fe400078e0002 */
[----:B------:R-:W-:Y:S01]  /*18440*/  IMAD.MOV.U32 R5, RZ, RZ, R0 ;  /* 0x000000ffff057224 */ /* 0x000fe200078e0000 */
[----:B------:R-:W3:Y:S01]  /*18450*/  LDL.LU R2, [R1+0x1df4] ;  /* 0x001df40001027983 */ /* 0x000ee20000300800 */
[----:B------:R-:W4:Y:S03]  /*18460*/  LDL.LU R0, [R1+0x1df0] ;  /* 0x001df00001007983 */ /* 0x000f260000300800 */
[----:B------:R0:W-:Y:S04]  /*18470*/  STL.64 [R1+0x1d48], R4 ;  /* 0x001d480401007387 */ /* 0x0001e80000100a00 */
[----:B0-----:R-:W3:Y:S01]  /*18480*/  LDL.LU R4, [R1+0x290] ;  /* 0x0002900001047983 */ /* 0x001ee20000300800 */
[----:B------:R-:W3:Y:S02]  /*18490*/  LDL.LU R5, [R1+0x294] ;  /* 0x0002940001057983 */ /* 0x000ee40000300800 */
[----:B------:R-:W3:Y:S02]  /*184a0*/  LDL.LU R6, [R1+0x298] ;  /* 0x0002980001067983 */ /* 0x000ee40000300800 */
[----:B------:R-:W3:Y:S01]  /*184b0*/  LDL.LU R7, [R1+0x29c] ;  /* 0x00029c0001077983 */ /* 0x000ee20000300800 */
        /* <DEDUP_REMOVED lines=20> */
[----:B------:R-:W2:Y:S01]  /*18600*/  LDL.LU.64 R8, [R1+0x1da8] ;  /* 0x001da80001087983 */ /* 0x000ea20000300a00 */
[C---:B---3--:R-:W-:Y:S11]  /*18610*/  HMMA.16816.F32 R4, R12.reuse, R22, R4 ;  /* 0x000000160c04723c */ /* 0x048ff60000001804 */
[----:B------:R-:W-:Y:S11]  /*18620*/  @!UPT UIADD3 URZ, URZ, URZ, URZ ;  /* 0x0000003f3f3ff290 */ /* 0x000ff6000fffe03f */
[----:B------:R-:W-:Y:S01]  /*18630*/  @!UPT UIADD3 URZ, URZ, URZ, URZ ;  /* 0x0000003f3f3ff290 */ /* 0x000fe2000fffe03f */
[----:B------:R-:W-:Y:S01]  /*18640*/  STL.64 [R1+0x260], R4 ;  /* 0x0002600401007387 */ /* 0x000fe20000100a00 */
[----:B------:R2:W-:Y:S02]  /*18650*/  STL.64 [R1+0x268], R6 ;  /* 0x0002680601007387 */ /* 0x0005e40000100a00 */
[----:B------:R-:W-:Y:S02]  /*18660*/  IMAD.MOV.U32 R23, RZ, RZ, R16 ;  /* 0x000000ffff177224 */ /* 0x000fe400078e0010 */
[----:B------:R-:W3:Y:S01]  /*18670*/  LDL.LU R16, [R1+0x340] ;  /* 0x0003400001107983 */ /* 0x000ee20000300800 */
[----:B------:R-:W-:Y:S01]  /*18680*/  IMAD.MOV.U32 R22, RZ, RZ, R17 ;  /* 0x000000ffff167224 */ /* 0x000fe200078e0011 */
[C---:B--2---:R-:W-:Y:S11]  /*18690*/  HMMA.16816.F32 R4, R12.reuse, R26, R8 ;  /* 0x0000001a0c04723c */ /* 0x044ff60000001808 */
[----:B------:R-:W-:Y:S11]  /*186a0*/  @!UPT UIADD3 URZ, URZ, URZ, URZ ;  /* 0x0000003f3f3ff290 */ /* 0x000ff6000fffe03f */
[----:B------:R-:W-:Y:S01]  /*186b0*/  @!UPT UIADD3 URZ, URZ, URZ, URZ ;  /* 0x0000003f3f3ff290 */ /* 0x000fe2000fffe03f */
[----:B------:R-:W-:Y:S01]  /*186c0*/  STL.64 [R1+0x250], R4 ;  /* 0x0002500401007387 */ /* 0x000fe20000100a00 */
[----:B------:R-:W-:Y:S02]  /*186d0*/  STL.64 [R1+0x258], R6 ;  /* 0x0002580601007387 */ /* 0x000fe40000100a00 */
[----:B------:R-:W3:Y:S02]  /*186e0*/  LDL.LU R17, [R1+0x344] ;  /* 0x0003440001117983 */ /* 0x000ee40000300800 */
[----:B------:R-:W2:Y:S01]  /*186f0*/  LDL.LU R18, [R1+0x348] ;  /* 0x0003480001127983 */ /* 0x000ea20000300800 */
[----:B------:R-:W2:Y:S01]  /*18700*/  LDL.LU R19, [R1+0x34c] ;  /* 0x00034c0001137983 */ /* 0x000ea20000300800 */
[----:B----4-:R-:W-:Y:S02]  /*18710*/  IMAD.MOV.U32 R10, RZ, RZ, R0 ;  /* 0x000000ffff0a7224 */ /* 0x010fe400078e0000 */
[----:B------:R-:W-:Y:S01]  /*18720*/  IMAD.MOV.U32 R11, RZ, RZ, R2 ;  /* 0x000000ffff0b7224 */ /* 0x000fe200078e0002 */
[----:B--2---:R-:W-:Y:S01]  /*18730*/  STL.64 [R1+0x1d98], R18 ;  /* 0x001d981201007387 */ /* 0x004fe20000100a00 */
[----:B---3--:R0:W-:Y:S03]  /*18740*/  STL.64 [R1+0x1d90], R16 ;  /* 0x001d901001007387 */ /* 0x0081e60000100a00 */
[----:B0-----:R-:W2:Y:S01]  /*18750*/  LDL.LU R16, [R1+0x2c0] ;  /* 0x0002c00001107983 */ /* 0x001ea20000300800 */
[----:B------:R-:W2:Y:S02]  /*18760*/  LDL.LU R17, [R1+0x2c4] ;  /* 0x0002c40001117983 */ /* 0x000ea40000300800 */
[----:B------:R-:W2:Y:S02]  /*18770*/  LDL.LU R18, [R1+0x2c8] ;  /* 0x0002c80001127983 */ /* 0x000ea40000300800 */
[----:B------:R-:W2:Y:S01]  /*18780*/  LDL.LU R19, [R1+0x2cc] ;  /* 0x0002cc0001137983 */ /* 0x000ea20000300800 */
[----:B------:R-:W3:Y:S01]  /*18790*/  LDL.LU R8, [R1+0x300] ;  /* 0x0003000001087983 */ /* 0x000ee20000300800 */
[----:B------:R-:W3:Y:S02]  /*187a0*/  LDL.LU R9, [R1+0x304] ;  /* 0x0003040001097983 */ /* 0x000ee40000300800 */
[----:B------:R-:W4:Y:S02]  /*187b0*/  LDL.LU R0, [R1+0x1da4] ;  /* 0x001da40001007983 */ /* 0x000f240000300800 */
[----:B------:R-:W2:Y:S01]  /*187c0*/  LDL.LU R2, [R1+0x1da0] ;  /* 0x001da00001027983 */ /* 0x000ea20000300800 */
[----:B------:R-:W2:Y:S01]  /*187d0*/  LDL.LU R4, [R1+0x310] ;  /* 0x0003100001047983 */ /* 0x000ea20000300800 */
[----:B------:R-:W2:Y:S02]  /*187e0*/  LDL.LU R5, [R1+0x314] ;  /* 0x0003140001057983 */ /* 0x000ea40000300800 */
[----:B------:R-:W2:Y:S02]  /*187f0*/  LDL.LU R6, [R1+0x318] ;  /* 0x0003180001067983 */ /* 0x000ea40000300800 */
[----:B------:R-:W2:Y:S02]  /*18800*/  LDL.LU R7, [R1+0x31c] ;  /* 0x00031c0001077983 */ /* 0x000ea40000300800 */
[----:B--2---:R-:W-:Y:S01]  /*18810*/  STL.64 [R1+0x1d58], R6 ;  /* 0x001d580601007387 */ /* 0x004fe20000100a00 */
[----:B------:R0:W-:Y:S03]  /*18820*/  STL.64 [R1+0x1d50], R4 ;  /* 0x001d500401007387 */ /* 0x0001e60000100a00 */
[----:B0-----:R-:W2:Y:S01]  /*18830*/  LDL.64 R4, [R1+0x20] ;  /* 0x0000200001047983 */ /* 0x001ea20000100a00 */
[----:B------:R-:W-:Y:S03]  /*18840*/  HMMA.16816.F32 R20, R12, R22, R16 ;  /* 0x000000160c14723c */ /* 0x000fe60000001810 */
[----:B--2---:R0:W-:Y:S04]  /*18850*/  STL.64 [R1+0x1d78], R4 ;  /* 0x001d780401007387 */ /* 0x0041e80000100a00 */
[----:B0-----:R-:W2:Y:S01]  /*18860*/  LDL.LU R4, [R1+0x330] ;  /* 0x0003300001047983 */ /* 0x001ea20000300800 */
[----:B------:R-:W2:Y:S02]  /*18870*/  LDL.LU R5, [R1+0x334] ;  /* 0x0003340001057983 */ /* 0x000ea40000300800 */
[----:B------:R-:W2:Y:S02]  /*18880*/  LDL.LU R6, [R1+0x338] ;  /* 0x0003380001067983 */ /* 0x000ea40000300800 */
[----:B------:R-:W2:Y:S01]  /*18890*/  LDL.LU R7, [R1+0x33c] ;  /* 0x00033c0001077983 */ /* 0x000ea20000300800 */
[----:B------:R-:W-:Y:S01]  /*188a0*/  STL.64 [R1+0x1d40], R10 ;  /* 0x001d400a01007387 */ /* 0x000fe20000100a00 */
[----:B---3--:R0:W-:Y:S03]  /*188b0*/  STL.64 [R1+0x1d38], R8 ;  /* 0x001d380801007387 */ /* 0x0081e60000100a00 */
[----:B0-----:R-:W3:Y:S01]  /*188c0*/  LDL.64 R8, [R1+0x10] ;  /* 0x0000100001087983 */ /* 0x001ee20000100a00 */
[----:B------:R-:W-:-:S02]  /*188d0*/  IMAD.MOV.U32 R10, RZ, RZ, R2 ;  /* 0x000000ffff0a7224 */ /* 0x000fc400078e0002 */
[----:B----4-:R-:W-:-:S04]  /*188e0*/  IMAD.MOV.U32 R11, RZ, RZ, R0 ;  /* 0x000000ffff0b7224 */ /* 0x010fc800078e0000 */
[----:B------:R-:W-:Y:S02]  /*188f0*/  IMAD.MOV.U32 R2, RZ, RZ, R22 ;  /* 0x000000ffff027224 */ /* 0x000fe400078e0016 */
[----:B------:R-:W-:Y:S01]  /*18900*/  IMAD.MOV.U32 R0, RZ, RZ, R23 ;  /* 0x000000ffff007224 */ /* 0x000fe200078e0017 */
[----:B---3--:R0:W-:Y:S04]  /*18910*/  STL.64 [R1+0x1d60], R8 ;  /* 0x001d600801007387 */ /* 0x0081e80000100a00 */
[----:B0-----:R-:W3:Y:S01]  /*18920*/  LDL.LU R8, [R1+0x320] ;  /* 0x0003200001087983 */ /* 0x001ee20000300800 */
[----:B------:R-:W3:Y:S02]  /*18930*/  LDL.LU R9, [R1+0x324] ;  /* 0x0003240001097983 */ /* 0x000ee40000300800 */
[----:B------:R-:W4:Y:S02]  /*18940*/  LDL.64 R24, [R1] ;  /* 0x0000000001187983 */ /* 0x000f240000100a00 */
[----:B------:R-:W2:Y:S01]  /*18950*/  LDL.LU.64 R18, [R1+0x1d98] ;  /* 0x001d980001127983 */ /* 0x000ea20000300a00 */
[----:B------:R-:W2:Y:S01]  /*18960*/  LDL.LU.64 R16, [R1+0x1d90] ;  /* 0x001d900001107983 */ /* 0x000ea20000300a00 */
[----:B------:R2:W-:Y:S02]  /*18970*/  STL.64 [R1+0x240], R20 ;  /* 0x0002401401007387 */ /* 0x0005e40000100a00 */
[----:B------:R-:W2:Y:S02]  /*18980*/  LDL.LU.64 R22, [R1+0x1d88] ;  /* 0x001d880001167983 */ /* 0x000ea40000300a00 */
[----:B------:R-:W-:Y:S01]  /*18990*/  STL [R1+0x1bcc], R0 ;  /* 0x001bcc0001007387 */ /* 0x000fe20000100800 */
[----:B------:R-:W-:Y:S01]  /*189a0*/  STL [R1+0x1bc8], R2 ;  /* 0x001bc80201007387 */ /* 0x000fe20000100800 */
[C---:B--2---:R-:W-:Y:S03]  /*189b0*/  HMMA.16816.F32 R20, R12.reuse, R22, R16 ;  /* 0x000000160c14723c */ /* 0x044fe60000001810 */
[----:B------:R-:W2:Y:S11]  /*189c0*/  LDL.LU.64 R18, [R1+0x1d80] ;  /* 0x001d800001127983 */ /* 0x000eb60000300a00 */
[----:B------:R-:W-:Y:S09]  /*189d0*/  @!UPT UIADD3 URZ, URZ, URZ, URZ ;  /* 0x0000003f3f3ff290 */ /* 0x000ff2000fffe03f */
[----:B------:R0:W-:Y:S01]  /*189e0*/  STL.64 [R1+0x230], R20 ;  /* 0x0002301401007387 */ /* 0x0001e20000100a00 */
[----:B------:R1:W-:Y:S03]  /*189f0*/  STL.64 [R1+0x238], R22 ;  /* 0x0002381601007387 */ /* 0x0003e60000100a00 */
[----:B0-----:R-:W2:Y:S01]  /*18a00*/  LDL.LU R20, [R1+0x2e0] ;  /* 0x0002e00001147983 */ /* 0x001ea20000300800 */
[----:B------:R-:W2:Y:S02]  /*18a10*/  LDL.LU R21, [R1+0x2e4] ;  /* 0x0002e40001157983 */ /* 0x000ea40000300800 */
[----:B-1----:R-:W2:Y:S02]  /*18a20*/  LDL.LU R22, [R1+0x2e8] ;  /* 0x0002e80001167983 */ /* 0x002ea40000300800 */
[----:B------:R-:W2:Y:S02]  /*18a30*/  LDL.LU R23, [R1+0x2ec] ;  /* 0x0002ec0001177983 */ /* 0x000ea40000300800 */
[----:B--2---:R-:W-:Y:S01]  /*18a40*/  STL.64 [R1+0x1d18], R22 ;  /* 0x001d181601007387 */ /* 0x004fe20000100a00 */
[----:B------:R0:W-:Y:S03]  /*18a50*/  STL.64 [R1+0x1d10], R20 ;  /* 0x001d101401007387 */ /* 0x0001e60000100a00 */
[----:B0-----:R-:W2:Y:S01]  /*18a60*/  LDL.LU R20, [R1+0x2f0] ;  /* 0x0002f00001147983 */ /* 0x001ea20000300800 */
[----:B------:R-:W2:Y:S02]  /*18a70*/  LDL.LU R21, [R1+0x2f4] ;  /* 0x0002f40001157983 */ /* 0x000ea40000300800 */
[----:B------:R-:W2:Y:S02]  /*18a80*/  LDL.LU R22, [R1+0x2f8] ;  /* 0x0002f80001167983 */ /* 0x000ea40000300800 */
[----:B------:R-:W2:Y:S01]  /*18a90*/  LDL.LU R23, [R1+0x2fc] ;  /* 0x0002fc0001177983 */ /* 0x000ea20000300800 */
[----:B------:R-:W-:Y:S01]  /*18aa0*/  HMMA.16816.F32 R12, R12, R18, R4 ;  /* 0x000000120c0c723c */ /* 0x000fe20000001804 */
[----:B--2---:R-:W-:Y:S01]  /*18ab0*/  STL.64 [R1+0x1d28], R22 ;  /* 0x001d281601007387 */ /* 0x004fe20000100a00 */
[----:B------:R0:W-:Y:S03]  /*18ac0*/  STL.64 [R1+0x1d20], R20 ;  /* 0x001d201401007387 */ /* 0x0001e60000100a00 */
[----:B0-----:R-:W2:Y:S01]  /*18ad0*/  LDL.LU R20, [R1+0x2d0] ;  /* 0x0002d00001147983 */ /* 0x001ea20000300800 */
[----:B------:R-:W2:Y:S02]  /*18ae0*/  LDL.LU R21, [R1+0x2d4] ;  /* 0x0002d40001157983 */ /* 0x000ea40000300800 */
[----:B------:R-:W2:Y:S02]  /*18af0*/  LDL.LU R22, [R1+0x2d8] ;  /* 0x0002d80001167983 */ /* 0x000ea40000300800 */
[----:B------:R-:W2:Y:S01]  /*18b00*/  LDL.LU R23, [R1+0x2dc] ;  /* 0x0002dc0001177983 */ /* 0x000ea20000300800 */
[----:B------:R-:W3:Y:S01]  /*18b10*/  LDL.LU.64 R4, [R1+0x1d78] ;  /* 0x001d780001047983 */ /* 0x000ee20000300a00 */
[----:B------:R-:W3:Y:S02]  /*18b20*/  LDL.LU.64 R18, [R1+0x1d70] ;  /* 0x001d700001127983 */ /* 0x000ee40000300a00 */
[----:B------:R-:W3:Y:S09]  /*18b30*/  LDL.LU.64 R16, [R1+0x1d68] ;  /* 0x001d680001107983 */ /* 0x000ef20000300a00 */
[----:B------:R0:W-:Y:S01]  /*18b40*/  STL.64 [R1+0x210], R12 ;  /* 0x0002100c01007387 */ /* 0x0001e20000100a00 */
[----:B------:R-:W-:Y:S04]  /*18b50*/  STL.64 [R1+0x218], R14 ;  /* 0x0002180e01007387 */ /* 0x000fe80000100a00 */
[----:B0-----:R-:W2:Y:S01]  /*18b60*/  LDL.LU.64 R12, [R1+0xc0] ;  /* 0x0000c000010c7983 */ /* 0x001ea20000300a00 */
[----:B---3--:R-:W-:Y:S01]  /*18b70*/  HMMA.16816.F32 R8, R16, R4, R8 ;  /* 0x000000041008723c */ /* 0x008fe20000001808 */
[----:B------:R-:W-:-:S02]  /*18b80*/  IMAD.MOV.U32 R2, RZ, RZ, R4 ;  /* 0x000000ffff027224 */ /* 0x000fc400078e0004 */
[----:B------:R-:W-:Y:S11]  /*18b90*/  IMAD.MOV.U32 R0, RZ, RZ, R5 ;  /* 0x000000ffff007224 */ /* 0x000ff600078e0005 */
[----:B------:R-:W-:Y:S09]  /*18ba0*/  @!UPT UIADD3 URZ, URZ, URZ, URZ ;  /* 0x0000003f3f3ff290 */ /* 0x000ff2000fffe03f */
[----:B------:R0:W-:Y:S01]  /*18bb0*/  STL.64 [R1+0x220], R8 ;  /* 0x0002200801007387 */ /* 0x0001e20000100a00 */
[----:B------:R-:W-:Y:S03]  /*18bc0*/  STL.64 [R1+0x228], R10 ;  /* 0x0002280a01007387 */ /* 0x000fe60000100a00 */
[----:B0-----:R-:W3:Y:S01]  /*18bd0*/  LDL.LU.64 R8, [R1+0x1d60] ;  /* 0x001d600001087983 */ /* 0x001ee20000300a00 */
[----:B------:R-:W3:Y:S02]  /*18be0*/  LDL.LU.64 R6, [R1+0x1d58] ;  /* 0x001d580001067983 */ /* 0x000ee40000300a00 */
[----:B------:R-:W3:Y:S02]  /*18bf0*/  LDL.LU.64 R4, [R1+0x1d50] ;  /* 0x001d500001047983 */ /* 0x000ee40000300a00 */
[C---:B---3--:R-:W-:Y:S11]  /*18c00*/  HMMA.16816.F32 R4, R16.reuse, R8, R4 ;  /* 0x000000081004723c */ /* 0x048ff60000001804 */
[----:B------:R-:W-:Y:S11]  /*18c10*/  @!UPT UIADD3 URZ, URZ, URZ, URZ ;  /* 0x0000003f3f3ff290 */ /* 0x000ff6000fffe03f */
[----:B------:R-:W-:Y:S01]  /*18c20*/  @!UPT UIADD3 URZ, URZ, URZ, URZ ;  /* 0x0000003f3f3ff290 */ /* 0x000fe2000fffe03f */
[----:B------:R0:W-:Y:S01]  /*18c30*/  STL.64 [R1+0x2a0], R4 ;  /* 0x0002a00401007387 */ /* 0x0001e20000100a00 */
[----:B------:R1:W-:Y:S03]  /*18c40*/  STL.64 [R1+0x2a8], R6 ;  /* 0x0002a80601007387 */ /* 0x0003e60000100a00 */
[----:B0-----:R-:W3:Y:S01]  /*18c50*/  LDL.LU.64 R4, [R1+0x1d48] ;  /* 0x001d480001047983 */ /* 0x001ee20000300a00 */
[----:B-1----:R-:W-:Y:S02]  /*18c60*/  IMAD.MOV.U32 R7, RZ, RZ, R8 ;  /* 0x000000ffff077224 */ /* 0x002fe400078e0008 */
[----:B------:R-:W-:Y:S02]  /*18c70*/  IMAD.MOV.U32 R6, RZ, RZ, R9 ;  /* 0x000000ffff067224 */ /* 0x000fe400078e0009 */
[----:B------:R-:W4:Y:S01]  /*18c80*/  LDL.LU.64 R10, [R1+0x1d40] ;  /* 0x001d4000010a7983 */ /* 0x000f220000300a00 */
[----:B------:R-:W4:Y:S02]  /*18c90*/  LDL.LU.64 R8, [R1+0x1d38] ;  /* 0x001d380001087983 */ /* 0x000f240000300a00 */
[C---:B----4-:R-:W-:Y:S11]  /*18ca0*/  HMMA.16816.F32 R8, R16.reuse, R24, R8 ;  /* 0x000000181008723c */ /* 0x050ff60000001808 */
[----:B------:R-:W-:Y:S11]  /*18cb0*/  @!UPT UIADD3 URZ, URZ, URZ, URZ ;  /* 0x0000003f3f3ff290 */ /* 0x000ff6000fffe03f */
[----:B------:R-:W-:Y:S01]  /*18cc0*/  @!UPT UIADD3 URZ, URZ, URZ, URZ ;  /* 0x0000003f3f3ff290 */ /* 0x000fe2000fffe03f */
[----:B------:R0:W-:Y:S01]  /*18cd0*/  STL.64 [R1+0x2c0], R8 ;  /* 0x0002c00801007387 */ /* 0x0001e20000100a00 */
[----:B------:R-:W-:Y:S02]  /*18ce0*/  STL.64 [R1+0x2c8], R10 ;  /* 0x0002c80a01007387 */ /* 0x000fe40000100a00 */
[----:B0-----:R-:W-:Y:S02]  /*18cf0*/  IMAD.MOV.U32 R9, RZ, RZ, R24 ;  /* 0x000000ffff097224 */ /* 0x001fe400078e0018 */
[----:B------:R-:W-:Y:S02]  /*18d00*/  IMAD.MOV.U32 R8, RZ, RZ, R25 ;  /* 0x000000ffff087224 */ /* 0x000fe400078e0019 */
        /* <DEDUP_REMOVED lines=8> */
[----:B--2---:R-:W-:Y:S11]  /*18d90*/  HMMA.16816.F32 R20, R16, R12, R20 ;  /* 0x0000000c1014723c */ /* 0x004ff60000001814 */
[----:B------:R-:W-:Y:S11]  /*18da0*/  @!UPT UIADD3 URZ, URZ, URZ, URZ ;  /* 0x0000003f3f3ff290 */ /* 0x000ff6000fffe03f */
[----:B------:R-:W-:Y:S01]  /*18db0*/  @!UPT UIADD3 URZ, URZ, URZ, URZ ;  /* 0x0000003f3f3ff290 */ /* 0x000fe2000fffe03f */
[----:B------:R-:W-:Y:S01]  /*18dc0*/  STL.64 [R1+0x2f0], R20 ;  /* 0x0002f01401007387 */ /* 0x000fe20000100a00 */
[----:B------:R0:W-:Y:S02]  /*18dd0*/  STL [R1+0x2f8], R22 ;  /* 0x0002f81601007387 */ /* 0x0001e40000100800 */
[----:B------:R-:W-:Y:S02]  /*18de0*/  IMAD.MOV.U32 R26, RZ, RZ, R23 ;  /* 0x000000ffff1a7224 */ /* 0x000fe400078e0017 */
[----:B0-----:R-:W3:Y:S01]  /*18df0*/  LDL.LU.64 R22, [R1+0x1d18] ;  /* 0x001d180001167983 */ /* 0x001ee20000300a00 */
[----:B------:R-:W3:Y:S02]  /*18e00*/  LDL.LU.64 R20, [R1+0x1d10] ;  /* 0x001d100001147983 */ /* 0x000ee40000300a00 */
[----:B------:R0:W-:Y:S02]  /*18e10*/  STL.64 [R1+0x1c90], R12 ;  /* 0x001c900c01007387 */ /* 0x0001e40000100a00 */
[----:B0-----:R-:W2:Y:S01]  /*18e20*/  LDL.LU R12, [R1+0x150] ;  /* 0x00015000010c7983 */ /* 0x001ea20000300800 */
[----:B------:R-:W2:Y:S02]  /*18e30*/  LDL.LU R13, [R1+0x154] ;  /* 0x00015400010d7983 */ /* 0x000ea40000300800 */
[----:B------:R-:W4:Y:S02]  /*18e40*/  LDL.LU R14, [R1+0x158] ;  /* 0x00015800010e7983 */ /* 0x000f240000300800 */
[----:B------:R-:W4:Y:S02]  /*18e50*/  LDL.LU R15, [R1+0x15c] ;  /* 0x00015c00010f7983 */ /* 0x000f240000300800 */
[----:B----4-:R-:W-:Y:S01]  /*18e60*/  STL.64 [R1+0x1ca0], R14 ;  /* 0x001ca00e01007387 */ /* 0x010fe20000100a00 */
[----:B--2---:R0:W-:Y:S02]  /*18e70*/  STL.64 [R1+0x1c98], R12 ;  /* 0x001c980c01007387 */ /* 0x0041e40000100a00 */
[----:B0-----:R-:W-:-:S02]  /*18e80*/  IMAD.MOV.U32 R12, RZ, RZ, R9 ;  /* 0x000000ffff0c7224 */ /* 0x001fc400078e0009 */
[----:B------:R-:W-:-:S05]  /*18e90*/  IMAD.MOV.U32 R13, RZ, RZ, R8 ;  /* 0x000000ffff0d7224 */ /* 0x000fca00078e0008 */
[----:B------:R0:W-:Y:S01]  /*18ea0*/  STL.64 [R1+0x1cb8], R12 ;  /* 0x001cb80c01007387 */ /* 0x0001e20000100a00 */
[----:B------:R-:W2:Y:S02]  /*18eb0*/  LDL.LU R8, [R1+0x2b0] ;  /* 0x0002b00001087983 */ /* 0x000ea40000300800 */
[----:B------:R-:W2:Y:S02]  /*18ec0*/  LDL.LU R9, [R1+0x2b4] ;  /* 0x0002b40001097983 */ /* 0x000ea40000300800 */
[----:B------:R-:W2:Y:S01]  /*18ed0*/  LDL.LU R10, [R1+0x2b8] ;  /* 0x0002b800010a7983 */ /* 0x000ea20000300800 */
[----:B------:R-:W2:Y:S01]  /*18ee0*/  LDL.LU R11, [R1+0x2bc] ;  /* 0x0002bc00010b7983 */ /* 0x000ea20000300800 */
[----:B0-----:R-:W-:Y:S02]  /*18ef0*/  IMAD.MOV.U32 R12, RZ, RZ, R7 ;  /* 0x000000ffff0c7224 */ /* 0x001fe400078e0007 */
[----:B------:R-:W-:-:S05]  /*18f00*/  IMAD.MOV.U32 R13, RZ, RZ, R6 ;  /* 0x000000ffff0d7224 */ /* 0x000fca00078e0006 */
[----:B------:R3:W-:Y:S02]  /*18f10*/  STL.64 [R1+0x1cd0], R12 ;  /* 0x001cd00c01007387 */ /* 0x0007e40000100a00 */
[C---:B---3--:R-:W-:Y:S02]  /*18f20*/  HMMA.16816.F32 R12, R16.reuse, R4, R20 ;  /* 0x00000004100c723c */ /* 0x048fe40000001814 */
[----:B------:R-:W-:Y:S01]  /*18f30*/  STL [R1+0x1b50], R26 ;  /* 0x001b501a01007387 */ /* 0x000fe20000100800 */
[----:B------:R0:W-:Y:S03]  /*18f40*/  STL.64 [R1+0x1d08], R24 ;  /* 0x001d081801007387 */ /* 0x0001e60000100a00 */
[----:B0-----:R-:W2:Y:S01]  /*18f50*/  LDL.64 R24, [R1+0xe0] ;  /* 0x0000e00001187983 */ /* 0x001ea20000100a00 */
[----:B------:R-:W3:Y:S11]  /*18f60*/  LDL.LU R20, [R1+0x1b0] ;  /* 0x0001b00001147983 */ /* 0x000ef60000300800 */
[----:B------:R-:W-:Y:S05]  /*18f70*/  @!UPT UIADD3 URZ, URZ, URZ, URZ ;  /* 0x0000003f3f3ff290 */ /* 0x000fea000fffe03f */
[----:B------:R-:W-:Y:S01]  /*18f80*/  STL.64 [R1+0x300], R12 ;  /* 0x0003000c01007387 */ /* 0x000fe20000100a00 */
[----:B------:R-:W-:Y:S02]  /*18f90*/  STL.64 [R1+0x308], R14 ;  /* 0x0003080e01007387 */ /* 0x000fe40000100a00 */
[----:B------:R-:W3:Y:S02]  /*18fa0*/  LDL.LU R21, [R1+0x1b4] ;  /* 0x0001b40001157983 */ /* 0x000ee40000300800 */
[----:B------:R-:W3:Y:S01]  /*18fb0*/  LDL.LU R22, [R1+0x1b8] ;  /* 0x0001b80001167983 */ /* 0x000ee20000300800 */
[----:B------:R-:W3:Y:S01]  /*18fc0*/  LDL.LU R23, [R1+0x1bc] ;  /* 0x0001bc0001177983 */ /* 0x000ee20000300800 */
[----:B------:R0:W-:Y:S03]  /*18fd0*/  STL.64 [R1+0x1c88], R4 ;  /* 0x001c880401007387 */ /* 0x0001e60000100a00 */
[----:B0-----:R-:W4:Y:S01]  /*18fe0*/  LDL.LU R4, [R1+0x140] ;  /* 0x0001400001047983 */ /* 0x001f220000300800 */
[----:B------:R-:W4:Y:S02]  /*18ff0*/  LDL.LU R5, [R1+0x144] ;  /* 0x0001440001057983 */ /* 0x000f240000300800 */
[----:B------:R-:W2:Y:S02]  /*19000*/  LDL.LU R6, [R1+0x148] ;  /* 0x0001480001067983 */ /* 0x000ea40000300800 */
[----:B------:R-:W2:Y:S02]  /*19010*/  LDL.LU R7, [R1+0x14c] ;  /* 0x00014c0001077983 */ /* 0x000ea40000300800 */
[----:B--2---:R-:W-:Y:S01]  /*19020*/  STL.64 [R1+0x1cb0], R6 ;  /* 0x001cb00601007387 */ /* 0x004fe20000100a00 */
[----:B----4-:R0:W-:Y:S03]  /*19030*/  STL.64 [R1+0x1ca8], R4 ;  /* 0x001ca80401007387 */ /* 0x0101e60000100a00 */
[----:B0-----:R-:W2:Y:S01]  /*19040*/  LDL.LU R4, [R1+0x180] ;  /* 0x0001800001047983 */ /* 0x001ea20000300800 */
[----:B------:R-:W2:Y:S02]  /*19050*/  LDL.LU R5, [R1+0x184] ;  /* 0x0001840001057983 */ /* 0x000ea40000300800 */
[----:B------:R-:W4:Y:S02]  /*19060*/  LDL.LU R6, [R1+0x188] ;  /* 0x0001880001067983 */ /* 0x000f240000300800 */
[----:B------:R-:W4:Y:S01]  /*19070*/  LDL.LU R7, [R1+0x18c] ;  /* 0x00018c0001077983 */ /* 0x000f220000300800 */
[----:B------:R-:W-:Y:S01]  /*19080*/  HMMA.16816.F32 R8, R16, R24, R8 ;  /* 0x000000181008723c */ /* 0x000fe20000001808 */
[----:B----4-:R-:W-:Y:S01]  /*19090*/  STL.64 [R1+0x1cc8], R6 ;  /* 0x001cc80601007387 */ /* 0x010fe20000100a00 */
[----:B--2---:R0:W-:Y:S03]  /*190a0*/  STL.64 [R1+0x1cc0], R4 ;  /* 0x001cc00401007387 */ /* 0x0041e60000100a00 */
[----:B0-----:R-:W2:Y:S01]  /*190b0*/  LDL.LU R4, [R1+0x190] ;  /* 0x0001900001047983 */ /* 0x001ea20000300800 */
[----:B------:R-:W2:Y:S02]  /*190c0*/  LDL.LU R5, [R1+0x194] ;  /* 0x0001940001057983 */ /* 0x000ea40000300800 */
[----:B------:R-:W4:Y:S02]  /*190d0*/  LDL.LU R6, [R1+0x198] ;  /* 0x0001980001067983 */ /* 0x000f240000300800 */
[----:B------:R-:W4:Y:S02]  /*190e0*/  LDL.LU R7, [R1+0x19c] ;  /* 0x00019c0001077983 */ /* 0x000f240000300800 */
[----:B------:R-:W-:-:S02]  /*190f0*/  IMAD.MOV.U32 R12, RZ, RZ, R2 ;  /* 0x000000ffff0c7224 */ /* 0x000fc400078e0002 */
[----:B------:R-:W-:Y:S02]  /*19100*/  IMAD.MOV.U32 R13, RZ, RZ, R0 ;  /* 0x000000ffff0d7224 */ /* 0x000fe400078e0000 */
[----:B------:R-:W-:Y:S02]  /*19110*/  IMAD.MOV.U32 R2, RZ, RZ, R24 ;  /* 0x000000ffff027224 */ /* 0x000fe400078e0018 */
[----:B------:R-:W-:-:S06]  /*19120*/  IMAD.MOV.U32 R0, RZ, RZ, R25 ;  /* 0x000000ffff007224 */ /* 0x000fcc00078e0019 */
[----:B------:R-:W-:Y:S01]  /*19130*/  IMAD.MOV.U32 R27, RZ, RZ, R8 ;  /* 0x000000ffff1b7224 */ /* 0x000fe200078e0008 */
[----:B----4-:R-:W-:Y:S01]  /*19140*/  STL.64 [R1+0x1ce0], R6 ;  /* 0x001ce00601007387 */ /* 0x010fe20000100a00 */
[----:B--2---:R0:W-:Y:S03]  /*19150*/  STL.64 [R1+0x1cd8], R4 ;  /* 0x001cd80401007387 */ /* 0x0041e60000100a00 */
[----:B0-----:R-:W2:Y:S01]  /*19160*/  LDL.LU R4, [R1+0x1a0] ;  /* 0x0001a00001047983 */ /* 0x001ea20000300800 */
[----:B------:R-:W2:Y:S02]  /*19170*/  LDL.LU R5, [R1+0x1a4] ;  /* 0x0001a40001057983 */ /* 0x000ea40000300800 */
[----:B------:R-:W2:Y:S02]  /*19180*/  LDL.LU R6, [R1+0x1a8] ;  /* 0x0001a80001067983 */ /* 0x000ea40000300800 */
[----:B------:R-:W2:Y:S01]  /*19190*/  LDL.LU R7, [R1+0x1ac] ;  /* 0x0001ac0001077983 */ /* 0x000ea20000300800 */
[----:B------:R-:W4:Y:S01]  /*191a0*/  LDL.LU.64 R24, [R1+0x1d08] ;  /* 0x001d080001187983 */ /* 0x000f220000300a00 */
[----:B------:R-:W-:Y:S02]  /*191b0*/  STL [R1+0x2e4], R9 ;  /* 0x0002e40901007387 */ /* 0x000fe40000100800 */
[----:B------:R0:W-:Y:S02]  /*191c0*/  STL.64 [R1+0x2e8], R10 ;  /* 0x0002e80a01007387 */ /* 0x0001e40000100a00 */
[----:B0-----:R-:W2:Y:S01]  /*191d0*/  LDL.LU.64 R10, [R1+0x1d00] ;  /* 0x001d0000010a7983 */ /* 0x001ea20000300a00 */
[----:B------:R-:W3:Y:S02]  /*191e0*/  LDL.LU.64 R8, [R1+0x1cf8] ;  /* 0x001cf80001087983 */ /* 0x000ee40000300a00 */
[----:B------:R-:W-:Y:S01]  /*191f0*/  STL [R1+0x1b70], R27 ;  /* 0x001b701b01007387 */ /* 0x000fe20000100800 */
[----:B---3--:R-:W-:Y:S01]  /*19200*/  HMMA.16816.F32 R16, R16, R8, R20 ;  /* 0x000000081010723c */ /* 0x008fe20000001814 */
[----:B------:R-:W2:Y:S01]  /*19210*/  LDL.LU.64 R22, [R1+0x1cf0] ;  /* 0x001cf00001167983 */ /* 0x000ea20000300a00 */
[----:B------:R-:W2:Y:S11]  /*19220*/  LDL.LU.64 R20, [R1+0x1ce8] ;  /* 0x001ce80001147983 */ /* 0x000eb60000300a00 */
[----:B------:R-:W-:Y:S10]  /*19230*/  @!UPT UIADD3 URZ, URZ, URZ, URZ ;  /* 0x0000003f3f3ff290 */ /* 0x000ff4000fffe03f */
[----:B------:R0:W-:Y:S01]  /*19240*/  STL.64 [R1+0x2b0], R16 ;  /* 0x0002b01001007387 */ /* 0x0001e20000100a00 */
[----:B------:R1:W-:Y:S02]  /*19250*/  STL [R1+0x2b8], R18 ;  /* 0x0002b81201007387 */ /* 0x0003e40000100800 */
[----:B------:R-:W-:Y:S01]  /*19260*/  IMAD.MOV.U32 R26, RZ, RZ, R19 ;  /* 0x000000ffff1a7224 */ /* 0x000fe200078e0013 */
[----:B0-----:R-:W3:Y:S01]  /*19270*/  LDL.LU R16, [R1+0x130] ;  /* 0x0001300001107983 */ /* 0x001ee20000300800 */
[----:B------:R-:W3:Y:S02]  /*19280*/  LDL.LU R17, [R1+0x134] ;  /* 0x0001340001117983 */ /* 0x000ee40000300800 */
[----:B-1----:R-:W3:Y:S02]  /*19290*/  LDL.LU R18, [R1+0x138] ;  /* 0x0001380001127983 */ /* 0x002ee40000300800 */
[----:B------:R-:W3:Y:S01]  /*192a0*/  LDL.LU R19, [R1+0x13c] ;  /* 0x00013c0001137983 */ /* 0x000ee20000300800 */
[----:B------:R-:W-:Y:S01]  /*192b0*/  STL.64 [R1+0x1c78], R8 ;  /* 0x001c780801007387 */ /* 0x000fe20000100a00 */
[----:B------:R-:W-:Y:S01]  /*192c0*/  STL [R1+0x1b74], R26 ;  /* 0x001b741a01007387 */ /* 0x000fe20000100800 */
        /* <DEDUP_REMOVED lines=20> */
[----:B0-----:R-:W4:Y:S01]  /*19410*/  LDL.LU.64 R14, [R1+0x1ca0] ;  /* 0x001ca000010e7983 */ /* 0x001f220000300a00 */
[----:B------:R-:W4:Y:S02]  /*19420*/  LDL.LU.64 R12, [R1+0x1c98] ;  /* 0x001c9800010c7983 */ /* 0x000f240000300a00 */
[----:B----4-:R-:W-:Y:S11]  /*19430*/  HMMA.16816.F32 R12, R20, R24, R12 ;  /* 0x00000018140c723c */ /* 0x010ff6000000180c */
[----:B------:R-:W-:Y:S11]  /*19440*/  @!UPT UIADD3 URZ, URZ, URZ, URZ ;  /* 0x0000003f3f3ff290 */ /* 0x000ff6000fffe03f */
[----:B------:R-:W-:Y:S01]  /*19450*/  @!UPT UIADD3 URZ, URZ, URZ, URZ ;  /* 0x0000003f3f3ff290 */ /* 0x000fe2000fffe03f */
[----:B------:R0:W-:Y:S04]  /*19460*/  STL.64 [R1+0x1c0], R12 ;  /* 0x0001c00c01007387 */ /* 0x0001e80000100a00 */
[----:B0-----:R-:W2:Y:S01]  /*19470*/  LDL.LU.64 R12, [R1+0x1c90] ;  /* 0x001c9000010c7983 */ /* 0x001ea20000300a00 */
[----:B------:R-:W-:Y:S02]  /*19480*/  IMAD.MOV.U32 R27, RZ, RZ, R15 ;  /* 0x000000ffff1b7224 */ /* 0x000fe400078e000f */
[----:B------:R-:W-:-:S03]  /*19490*/  IMAD.MOV.U32 R26, RZ, RZ, R14 ;  /* 0x000000ffff1a7224 */ /* 0x000fc600078e000e */
[----:B------:R-:W-:Y:S02]  /*194a0*/  STL [R1+0x1bac], R27 ;  /* 0x001bac1b01007387 */ /* 0x000fe40000100800 */
[----:B------:R-:W-:Y:S02]  /*194b0*/  STL [R1+0x1ba8], R26 ;  /* 0x001ba81a01007387 */ /* 0x000fe40000100800 */
[----:B------:R0:W-:Y:S02]  /*194c0*/  STL.64 [R1+0x1c80], R24 ;  /* 0x001c801801007387 */ /* 0x0001e40000100a00 */
[----:B0-----:R-:W4:Y:S01]  /*194d0*/  LDL.LU R24, [R1+0x120] ;  /* 0x0001200001187983 */ /* 0x001f220000300800 */
[----:B------:R-:W4:Y:S01]  /*194e0*/  LDL.LU R25, [R1+0x124] ;  /* 0x0001240001197983 */ /* 0x000f220000300800 */
[C---:B--2---:R-:W-:Y:S11]  /*194f0*/  HMMA.16816.F32 R4, R20.reuse, R12, R4 ;  /* 0x0000000c1404723c */ /* 0x044ff60000001804 */
[----:B------:R-:W-:Y:S11]  /*19500*/  @!UPT UIADD3 URZ, URZ, URZ, URZ ;  /* 0x0000003f3f3ff290 */ /* 0x000ff6000fffe03f */
[----:B------:R-:W-:Y:S01]  /*19510*/  @!UPT UIADD3 URZ, URZ, URZ, URZ ;  /* 0x0000003f3f3ff290 */ /* 0x000fe2000fffe03f */
[----:B------:R0:W-:Y:S01]  /*19520*/  STL.64 [R1+0x1b0], R4 ;  /* 0x0001b00401007387 */ /* 0x0001e20000100a00 */
[----:B------:R3:W-:Y:S03]  /*19530*/  STL.64 [R1+0x1b8], R6 ;  /* 0x0001b80601007387 */ /* 0x0007e60000100a00 */
[----:B0-----:R-:W3:Y:S01]  /*19540*/  LDL.LU.64 R4, [R1+0x1c88] ;  /* 0x001c880001047983 */ /* 0x001ee20000300a00 */
[----:B------:R-:W-:Y:S02]  /*19550*/  STL.64 [R1+0x1c38], R12 ;  /* 0x001c380c01007387 */ /* 0x000fe40000100a00 */
[----:B------:R-:W-:Y:S02]  /*19560*/  IMAD.MOV.U32 R26, RZ, RZ, R29 ;  /* 0x000000ffff1a7224 */ /* 0x000fe400078e001d */
[----:B------:R-:W-:Y:S01]  /*19570*/  IMAD.MOV.U32 R27, RZ, RZ, R28 ;  /* 0x000000ffff1b7224 */ /* 0x000fe200078e001c */
[----:B---3--:R-:W-:Y:S11]  /*19580*/  HMMA.16816.F32 R4, R20, R4, R16 ;  /* 0x000000041404723c */ /* 0x008ff60000001810 */
[----:B------:R-:W-:Y:S11]  /*19590*/  @!UPT UIADD3 URZ, URZ, URZ, URZ ;  /* 0x0000003f3f3ff290 */ /* 0x000ff6000fffe03f */
[----:B------:R-:W-:Y:S01]  /*195a0*/  @!UPT UIADD3 URZ, URZ, URZ, URZ ;  /* 0x0000003f3f3ff290 */ /* 0x000fe2000fffe03f */
[----:B------:R0:W-:Y:S01]  /*195b0*/  STL.64 [R1+0x1a0], R4 ;  /* 0x0001a00401007387 */ /* 0x0001e20000100a00 */
[----:B------:R-:W-:Y:S02]  /*195c0*/  IMAD.MOV.U32 R29, RZ, RZ, R6 ;  /* 0x000000ffff1d7224 */ /* 0x000fe400078e0006 */
[----:B------:R-:W-:Y:S01]  /*195d0*/  IMAD.MOV.U32 R28, RZ, RZ, R7 ;  /* 0x000000ffff1c7224 */ /* 0x000fe200078e0007 */
[----:B0-----:R-:W2:Y:S01]  /*195e0*/  LDL.LU R4, [R1+0x170] ;  /* 0x0001700001047983 */ /* 0x001ea20000300800 */
[----:B------:R-:W2:Y:S02]  /*195f0*/  LDL.LU R5, [R1+0x174] ;  /* 0x0001740001057983 */ /* 0x000ea40000300800 */
[----:B------:R-:W3:Y:S02]  /*19600*/  LDL.LU R6, [R1+0x178] ;  /* 0x0001780001067983 */ /* 0x000ee40000300800 */
[----:B------:R-:W3:Y:S02]  /*19610*/  LDL.LU R7, [R1+0x17c] ;  /* 0x00017c0001077983 */ /* 0x000ee40000300800 */
[----:B---3--:R-:W-:Y:S01]  /*19620*/  STL.64 [R1+0x1c48], R6 ;  /* 0x001c480601007387 */ /* 0x008fe20000100a00 */
[----:B--2---:R0:W-:Y:S03]  /*19630*/  STL.64 [R1+0x1c40], R4 ;  /* 0x001c400401007387 */ /* 0x0041e60000100a00 */
[----:B0-----:R-:W2:Y:S01]  /*19640*/  LDL.LU R4, [R1+0xd0] ;  /* 0x0000d00001047983 */ /* 0x001ea20000300800 */
[----:B------:R-:W2:Y:S02]  /*19650*/  LDL.LU R5, [R1+0xd4] ;  /* 0x0000d40001057983 */ /* 0x000ea40000300800 */
[----:B------:R-:W3:Y:S02]  /*19660*/  LDL.LU R6, [R1+0xd8] ;  /* 0x0000d80001067983 */ /* 0x000ee40000300800 */
[----:B------:R-:W3:Y:S02]  /*19670*/  LDL.LU R7, [R1+0xdc] ;  /* 0x0000dc0001077983 */ /* 0x000ee40000300800 */
[----:B------:R-:W-:-:S02]  /*19680*/  IMAD.MOV.U32 R8, RZ, RZ, R2 ;  /* 0x000000ffff087224 */ /* 0x000fc400078e0002 */
[----:B------:R-:W-:Y:S02]  /*19690*/  IMAD.MOV.U32 R9, RZ, RZ, R0 ;  /* 0x000000ffff097224 */ /* 0x000fe400078e0000 */
[----:B------:R-:W-:Y:S02]  /*196a0*/  IMAD.MOV.U32 R17, RZ, RZ, R11 ;  /* 0x000000ffff117224 */ /* 0x000fe400078e000b */
[----:B------:R-:W-:-:S03]  /*196b0*/  IMAD.MOV.U32 R18, RZ, RZ, R10 ;  /* 0x000000ffff127224 */ /* 0x000fc600078e000a */
[----:B----4-:R-:W-:Y:S01]  /*196c0*/  HMMA.16816.F32 R8, R20, R8, R24 ;  /* 0x000000081408723c */ /* 0x010fe20000001818 */
[----:B---3--:R-:W-:Y:S01]  /*196d0*/  STL.64 [R1+0x1c58], R6 ;  /* 0x001c580601007387 */ /* 0x008fe20000100a00 */
[----:B--2---:R0:W-:Y:S03]  /*196e0*/  STL.64 [R1+0x1c50], R4 ;  /* 0x001c500401007387 */ /* 0x0041e60000100a00 */
[----:B0-----:R-:W2:Y:S04]  /*196f0*/  LDL.LU.64 R4, [R1+0x20] ;  /* 0x0000200001047983 */ /* 0x001ea80000300a00 */
[----:B--2---:R0:W-:Y:S04]  /*19700*/  STL.64 [R1+0x1c70], R4 ;  /* 0x001c700401007387 */ /* 0x0041e80000100a00 */
[----:B0-----:R-:W2:Y:S01]  /*19710*/  LDL.LU R4, [R1+0x110] ;  /* 0x0001100001047983 */ /* 0x001ea20000300800 */
[----:B------:R-:W2:Y:S02]  /*19720*/  LDL.LU R5, [R1+0x114] ;  /* 0x0001140001057983 */ /* 0x000ea40000300800 */
[----:B------:R-:W2:Y:S02]  /*19730*/  LDL.LU R6, [R1+0x118] ;  /* 0x0001180001067983 */ /* 0x000ea40000300800 */
[----:B------:R-:W2:Y:S01]  /*19740*/  LDL.LU R7, [R1+0x11c] ;  /* 0x00011c0001077983 */ /* 0x000ea20000300800 */
[----:B------:R-:W3:Y:S01]  /*19750*/  LDL.LU R16, [R1+0x160] ;  /* 0x0001600001107983 */ /* 0x000ee20000300800 */
[----:B------:R-:W3:Y:S02]  /*19760*/  LDL.LU.64 R12, [R1] ;  /* 0x00000000010c7983 */ /* 0x000ee40000300a00 */
[----:B------:R-:W-:Y:S02]  /*19770*/  STL [R1+0x1bfc], R28 ;  /* 0x001bfc1c01007387 */ /* 0x000fe40000100800 */
[----:B------:R-:W-:Y:S01]  /*19780*/  STL [R1+0x1bf8], R29 ;  /* 0x001bf81d01007387 */ /* 0x000fe20000100800 */
[----:B------:R-:W4:Y:S01]  /*19790*/  LDL.LU.64 R24, [R1+0x1c80] ;  /* 0x001c800001187983 */ /* 0x000f220000300a00 */
[----:B------:R0:W-:Y:S03]  /*197a0*/  STL.64 [R1+0x180], R8 ;  /* 0x0001800801007387 */ /* 0x0001e60000100a00 */
[----:B0-----:R-:W2:Y:S01]  /*197b0*/  LDL.LU.64 R8, [R1+0x1c78] ;  /* 0x001c780001087983 */ /* 0x001ea20000300a00 */
[----:B------:R-:W-:-:S02]  /*197c0*/  IMAD.MOV.U32 R27, RZ, RZ, R10 ;  /* 0x000000ffff1b7224 */ /* 0x000fc400078e000a */
[----:B------:R-:W-:Y:S02]  /*197d0*/  IMAD.MOV.U32 R26, RZ, RZ, R11 ;  /* 0x000000ffff1a7224 */ /* 0x000fe400078e000b */
[----:B------:R-:W-:Y:S01]  /*197e0*/  IMAD.MOV.U32 R19, RZ, RZ, R3 ;  /* 0x000000ffff137224 */ /* 0x000fe200078e0003 */
[----:B--2---:R-:W-:Y:S01]  /*197f0*/  HMMA.16816.F32 R20, R20, R8, R4 ;  /* 0x000000081414723c */ /* 0x004fe20000001804 */
[----:B------:R-:W2:Y:S01]  /*19800*/  LDL.LU.64 R4, [R1+0x1c70] ;  /* 0x001c700001047983 */ /* 0x000ea20000300a00 */
[----:B------:R-:W-:Y:S02]  /*19810*/  IMAD.MOV.U32 R2, RZ, RZ, R8 ;  /* 0x000000ffff027224 */ /* 0x000fe400078e0008 */
[----:B------:R-:W-:Y:S02]  /*19820*/  IMAD.MOV.U32 R0, RZ, RZ, R9 ;  /* 0x000000ffff007224 */ /* 0x000fe400078e0009 */
[----:B------:R-:W2:Y:S01]  /*19830*/  LDL.LU.64 R10, [R1+0x1c68] ;  /* 0x001c6800010a7983 */ /* 0x000ea20000300a00 */
[----:B------:R-:W2:Y:S11]  /*19840*/  LDL.LU.64 R8, [R1+0x1c60] ;  /* 0x001c600001087983 */ /* 0x000eb60000300a00 */
[----:B------:R-:W-:Y:S05]  /*19850*/  @!UPT UIADD3 URZ, URZ, URZ, URZ ;  /* 0x0000003f3f3ff290 */ /* 0x000fea000fffe03f */
[----:B------:R0:W-:Y:S01]  /*19860*/  STL.64 [R1+0x150], R20 ;  /* 0x0001501401007387 */ /* 0x0001e20000100a00 */
[----:B------:R1:W-:Y:S02]  /*19870*/  STL [R1+0x158], R22 ;  /* 0x0001581601007387 */ /* 0x0003e40000100800 */
[----:B------:R-:W-:Y:S01]  /*19880*/  IMAD.MOV.U32 R3, RZ, RZ, R23 ;  /* 0x000000ffff037224 */ /* 0x000fe200078e0017 */
[----:B0-----:R-:W2:Y:S01]  /*19890*/  LDL.LU R20, [R1+0xf0] ;  /* 0x0000f00001147983 */ /* 0x001ea20000300800 */
[----:B------:R-:W2:Y:S02]  /*198a0*/  LDL.LU R21, [R1+0xf4] ;  /* 0x0000f40001157983 */ /* 0x000ea40000300800 */
[----:B-1----:R-:W2:Y:S02]  /*198b0*/  LDL.LU R22, [R1+0xf8] ;  /* 0x0000f80001167983 */ /* 0x002ea40000300800 */
[----:B------:R-:W2:Y:S01]  /*198c0*/  LDL.LU R23, [R1+0xfc] ;  /* 0x0000fc0001177983 */ /* 0x000ea20000300800 */
[----:B------:R-:W-:Y:S01]  /*198d0*/  STL [R1+0x1c00], R3 ;  /* 0x001c000301007387 */ /* 0x000fe20000100800 */
[C---:B--2---:R-:W-:Y:S11]  /*198e0*/  HMMA.16816.F32 R20, R8.reuse, R4, R20 ;  /* 0x000000040814723c */ /* 0x044ff60000001814 */
[----:B------:R-:W-:Y:S11]  /*198f0*/  @!UPT UIADD3 URZ, URZ, URZ, URZ ;  /* 0x0000003f3f3ff290 */ /* 0x000ff6000fffe03f */
[----:B------:R-:W-:Y:S01]  /*19900*/  @!UPT UIADD3 URZ, URZ, URZ, URZ ;  /* 0x0000003f3f3ff290 */ /* 0x000fe2000fffe03f */
[----:B------:R0:W-:Y:S01]  /*19910*/  STL.64 [R1+0x130], R20 ;  /* 0x0001301401007387 */ /* 0x0001e20000100a00 */
[----:B------:R-:W-:Y:S02]  /*19920*/  STL.64 [R1+0x138], R22 ;  /* 0x0001381601007387 */ /* 0x000fe40000100a00 */
[----:B------:R-:W2:Y:S02]  /*19930*/  LDL.LU.64 R6, [R1+0x1c58] ;  /* 0x001c580001067983 */ /* 0x000ea40000300a00 */
[----:B0-----:R-:W-:Y:S02]  /*19940*/  IMAD.MOV.U32 R21, RZ, RZ, R4 ;  /* 0x000000ffff157224 */ /* 0x001fe400078e0004 */
[----:B------:R-:W-:Y:S02]  /*19950*/  IMAD.MOV.U32 R20, RZ, RZ, R5 ;  /* 0x000000ffff147224 */ /* 0x000fe400078e0005 */
[----:B------:R-:W2:Y:S03]  /*19960*/  LDL.LU.64 R4, [R1+0x1c50] ;  /* 0x001c500001047983 */ /* 0x000ea60000300a00 */
[----:B------:R0:W-:Y:S02]  /*19970*/  STL.64 [R1+0x1c20], R20 ;  /* 0x001c201401007387 */ /* 0x0001e40000100a00 */
[----:B0-----:R-:W2:Y:S02]  /*19980*/  LDL.LU.64 R20, [R1+0x10] ;  /* 0x0000100001147983 */ /* 0x001ea40000300a00 */
[----:B--2---:R-:W-:Y:S01]  /*19990*/  HMMA.16816.F32 R4, R8, R20, R4 ;  /* 0x000000140804723c */ /* 0x004fe20000001804 */
[----:B------:R-:W-:-:S02]  /*199a0*/  IMAD.MOV.U32 R28, RZ, RZ, R20 ;  /* 0x000000ffff1c7224 */ /* 0x000fc400078e0014 */
[----:B------:R-:W-:Y:S11]  /*199b0*/  IMAD.MOV.U32 R29, RZ, RZ, R21 ;  /* 0x000000ffff1d7224 */ /* 0x000ff600078e0015 */
[----:B------:R-:W-:Y:S09]  /*199c0*/  @!UPT UIADD3 URZ, URZ, URZ, URZ ;  /* 0x0000003f3f3ff290 */ /* 0x000ff2000fffe03f */
[----:B------:R-:W-:Y:S01]  /*199d0*/  STL.64 [R1+0x110], R4 ;  /* 0x0001100401007387 */ /* 0x000fe20000100a00 */
[----:B------:R0:W-:Y:S03]  /*199e0*/  STL.64 [R1+0x118], R6 ;  /* 0x0001180601007387 */ /* 0x0001e60000100a00 */
[----:B0-----:R-:W4:Y:S01]  /*199f0*/  LDL.LU.64 R6, [R1+0x1c48] ;  /* 0x001c480001067983 */ /* 0x001f220000300a00 */
[----:B------:R-:W4:Y:S02]  /*19a00*/  LDL.LU.64 R4, [R1+0x1c40] ;  /* 0x001c400001047983 */ /* 0x000f240000300a00 */
[----:B------:R-:W2:Y:S02]  /*19a10*/  LDL.LU R20, [R1+0x370] ;  /* 0x0003700001147983 */ /* 0x000ea40000300800 */
[----:B------:R-:W2:Y:S01]  /*19a20*/  LDL.LU R21, [R1+0x374] ;  /* 0x0003740001157983 */ /* 0x000ea20000300800 */
[----:B------:R-:W2:Y:S01]  /*19a30*/  LDL.LU R22, [R1+0x378] ;  /* 0x0003780001167983 */ /* 0x000ea20000300800 */
[----:B------:R-:W2:Y:S01]  /*19a40*/  LDL.LU R23, [R1+0x37c] ;  /* 0x00037c0001177983 */ /* 0x000ea20000300800 */
[----:B---3--:R-:W-:Y:S02]  /*19a50*/  HMMA.16816.F32 R16, R8, R12, R16 ;  /* 0x0000000c0810723c */ /* 0x008fe40000001810 */
[----:B--2---:R-:W-:Y:S01]  /*19a60*/  STL.64 [R1+0x1c30], R22 ;  /* 0x001c301601007387 */ /* 0x004fe20000100a00 */
[----:B------:R0:W-:Y:S03]  /*19a70*/  STL.64 [R1+0x1c28], R20 ;  /* 0x001c281401007387 */ /* 0x0001e60000100a00 */
[----:B0-----:R-:W2:Y:S01]  /*19a80*/  LDL.LU R20, [R1+0x1d0] ;  /* 0x0001d00001147983 */ /* 0x001ea20000300800 */
[----:B------:R-:W2:Y:S02]  /*19a90*/  LDL.LU R21, [R1+0x1d4] ;  /* 0x0001d40001157983 */ /* 0x000ea40000300800 */
[----:B------:R-:W2:Y:S02]  /*19aa0*/  LDL.LU R22, [R1+0x1d8] ;  /* 0x0001d80001167983 */ /* 0x000ea40000300800 */
[----:B------:R-:W2:Y:S01]  /*19ab0*/  LDL.LU R23, [R1+0x1dc] ;  /* 0x0001dc0001177983 */ /* 0x000ea20000300800 */
[----:B------:R0:W-:Y:S04]  /*19ac0*/  STL [R1+0x1c08], R29 ;  /* 0x001c081d01007387 */ /* 0x0001e80000100800 */
[----:B0-----:R-:W3:Y:S01]  /*19ad0*/  LDL R29, [R1+0x384] ;  /* 0x00038400011d7983 */ /* 0x001ee20000100800 */
[----:B------:R-:W-:Y:S06]  /*19ae0*/  STL [R1+0x1c04], R28 ;  /* 0x001c041c01007387 */ /* 0x000fec0000100800 */
[----:B------:R0:W-:Y:S02]  /*19af0*/  STL.64 [R1+0xf0], R16 ;  /* 0x0000f01001007387 */ /* 0x0001e40000100a00 */
[----:B------:R-:W-:Y:S02]  /*19b00*/  STL.64 [R1+0xf8], R18 ;  /* 0x0000f81201007387 */ /* 0x000fe40000100a00 */
[----:B0-----:R-:W-:-:S02]  /*19b10*/  IMAD.MOV.U32 R17, RZ, RZ, R12 ;  /* 0x000000ffff117224 */ /* 0x001fc400078e000c */
[----:B------:R-:W-:Y:S02]  /*19b20*/  IMAD.MOV.U32 R16, RZ, RZ, R13 ;  /* 0x000000ffff107224 */ /* 0x000fe400078e000d */
[----:B------:R-:W2:Y:S01]  /*19b30*/  LDL.LU.64 R12, [R1+0x1c38] ;  /* 0x001c3800010c7983 */ /* 0x000ea20000300a00 */
[C---:B----4-:R-:W-:Y:S01]  /*19b40*/  HMMA.16816.F32 R4, R8.reuse, R24, R4 ;  /* 0x000000180804723c */ /* 0x050fe20000001804 */
[----:B------:R-:W-:Y:S02]  /*19b50*/  STL.64 [R1+0x1bd8], R26 ;  /* 0x001bd81a01007387 */ /* 0x000fe40000100a00 */
[----:B------:R0:W-:Y:S11]  /*19b60*/  STL.64 [R1+0x1bd0], R24 ;  /* 0x001bd01801007387 */ /* 0x0001f60000100a00 */
[----:B------:R-:W-:Y:S09]  /*19b70*/  @!UPT UIADD3 URZ, URZ, URZ, URZ ;  /* 0x0000003f3f3ff290 */ /* 0x000ff2000fffe03f */
[----:B------:R-:W-:Y:S01]  /*19b80*/  STL.64 [R1+0xd0], R4 ;  /* 0x0000d00401007387 */ /* 0x000fe20000100a00 */
[----:B------:R-:W-:Y:S02]  /*19b90*/  STL.64 [R1+0xd8], R6 ;  /* 0x0000d80601007387 */ /* 0x000fe40000100a00 */
[----:B0-----:R-:W4:Y:S01]  /*19ba0*/  LDL.LU.64 R24, [R1+0xe0] ;  /* 0x0000e00001187983 */ /* 0x001f220000300a00 */
[----:B---3--:R-:W0:Y:S01]  /*19bb0*/  LDSM.16.MT88.4 R4, [R29+0x8300] ;  /* 0x008300001d04783b */ /* 0x008e220000004200 */
[C---:B--2---:R-:W-:Y:S01]  /*19bc0*/  HMMA.16816.F32 R20, R8.reuse, R12, R20 ;  /* 0x0000000c0814723c */ /* 0x044fe20000001814 */
[----:B------:R-:W-:Y:S02]  /*19bd0*/  IMAD.MOV.U32 R28, RZ, RZ, R12 ;  /* 0x000000ffff1c7224 */ /* 0x000fe400078e000c */
[----:B------:R-:W-:Y:S02]  /*19be0*/  IMAD.MOV.U32 R3, RZ, RZ, R13 ;  /* 0x000000ffff037224 */ /* 0x000fe400078e000d */
[----:B------:R-:W1:Y:S04]  /*19bf0*/  LDSM.16.MT88.4 R12, [R29+0xc000] ;  /* 0x00c000001d0c783b */ /* 0x000e680000004200 */
[----:B0-----:R-:W-:Y:S01]  /*19c00*/  STL.64 [R1+0x1c18], R6 ;  /* 0x001c180601007387 */ /* 0x001fe20000100a00 */
[----:B------:R0:W-:Y:S03]  /*19c10*/  STL.64 [R1+0x1c10], R4 ;  /* 0x001c100401007387 */ /* 0x0001e60000100a00 */
[----:B0-----:R-:W2:Y:S10]  /*19c20*/  LDL.LU.64 R4, [R1+0xb0] ;  /* 0x0000b00001047983 */ /* 0x001eb40000300a00 */
[----:B------:R-:W-:Y:S02]  /*19c30*/  STL.64 [R1+0xa0], R20 ;  /* 0x0000a01401007387 */ /* 0x000fe40000100a00 */
[----:B------:R0:W-:Y:S02]  /*19c40*/  STL.64 [R1+0xa8], R22 ;  /* 0x0000a81601007387 */ /* 0x0001e40000100a00 */
[----:B0-----:R-:W4:Y:S01]  /*19c50*/  LDL.LU.64 R22, [R1+0x1c30] ;  /* 0x001c300001167983 */ /* 0x001f220000300a00 */
[----:B------:R-:W4:Y:S02]  /*19c60*/  LDL.LU.64 R20, [R1+0x1c28] ;  /* 0x001c280001147983 */ /* 0x000f240000300a00 */
[----:B-1----:R-:W-:Y:S02]  /*19c70*/  STL.64 [R1+0x1b80], R14 ;  /* 0x001b800e01007387 */ /* 0x002fe40000100a00 */
[----:B------:R0:W-:Y:S02]  /*19c80*/  STL.64 [R1+0x1b78], R12 ;  /* 0x001b780c01007387 */ /* 0x0001e40000100a00 */
[----:B0-----:R-:W2:Y:S01]  /*19c90*/  LDL.LU R12, [R1+0x1f0] ;  /* 0x0001f000010c7983 */ /* 0x001ea20000300800 */
[----:B------:R-:W2:Y:S02]  /*19ca0*/  LDL.LU R13, [R1+0x1f4] ;  /* 0x0001f400010d7983 */ /* 0x000ea40000300800 */
[----:B------:R-:W2:Y:S02]  /*19cb0*/  LDL.LU R14, [R1+0x1f8] ;  /* 0x0001f800010e7983 */ /* 0x000ea40000300800 */
[----:B------:R-:W2:Y:S02]  /*19cc0*/  LDL.LU R15, [R1+0x1fc] ;  /* 0x0001fc00010f7983 */ /* 0x000ea40000300800 */
[C---:B--2---:R-:W-:Y:S08]  /*19cd0*/  HMMA.16816.F32 R12, R8.reuse, R4, R12 ;  /* 0x00000004080c723c */ /* 0x044ff0000000180c */
[----:B----4-:R-:W-:Y:S11]  /*19ce0*/  HMMA.16816.F32 R20, R8, R24, R20 ;  /* 0x000000180814723c */ /* 0x010ff60000001814 */
[----:B------:R-:W-:Y:S04]  /*19cf0*/  @!UPT UIADD3 URZ, URZ, URZ, URZ ;  /* 0x0000003f3f3ff290 */ /* 0x000fe8000fffe03f */
[----:B------:R0:W-:Y:S02]  /*19d00*/  STL.64 [R1+0x90], R12 ;  /* 0x0000900c01007387 */ /* 0x0001e40000100a00 */
[----:B0-----:R-:W-:Y:S02]  /*19d10*/  IMAD.MOV.U32 R12, RZ, RZ, R17 ;  /* 0x000000ffff0c7224 */ /* 0x001fe400078e0011 */
[----:B------:R-:W-:Y:S02]  /*19d20*/  IMAD.MOV.U32 R13, RZ, RZ, R16 ;  /* 0x000000ffff0d7224 */ /* 0x000fe400078e0010 */
[----:B------:R-:W0:Y:S04]  /*19d30*/  LDSM.16.MT88.4 R16, [R29+0xc100] ;  /* 0x00c100001d10783b */ /* 0x000e280000004200 */
[----:B------:R1:W-:Y:S02]  /*19d40*/  STL.64 [R1+0x98], R14 ;  /* 0x0000980e01007387 */ /* 0x0003e40000100a00 */
[----:B-1----:R-:W-:-:S02]  /*19d50*/  IMAD.MOV.U32 R15, RZ, RZ, R4 ;  /* 0x000000ffff0f7224 */ /* 0x002fc400078e0004 */
[----:B------:R-:W-:Y:S01]  /*19d60*/  IMAD.MOV.U32 R14, RZ, RZ, R5 ;  /* 0x000000ffff0e7224 */ /* 0x000fe200078e0005 */
[----:B------:R-:W2:Y:S01]  /*19d70*/  LDL.LU R4, [R1+0x360] ;  /* 0x0003600001047983 */ /* 0x000ea20000300800 */
[----:B------:R-:W2:Y:S02]  /*19d80*/  LDL.LU R5, [R1+0x364] ;  /* 0x0003640001057983 */ /* 0x000ea40000300800 */
[----:B------:R-:W2:Y:S02]  /*19d90*/  LDL.LU R6, [R1+0x368] ;  /* 0x0003680001067983 */ /* 0x000ea40000300800 */
[----:B------:R-:W2:Y:S01]  /*19da0*/  LDL.LU R7, [R1+0x36c] ;  /* 0x00036c0001077983 */ /* 0x000ea20000300800 */
[----:B------:R-:W-:Y:S04]  /*19db0*/  STL.64 [R1+0x1be0], R12 ;  /* 0x001be00c01007387 */ /* 0x000fe80000100a00 */
[----:B0-----:R-:W-:Y:S01]  /*19dc0*/  STL.64 [R1+0x1b00], R18 ;  /* 0x001b001201007387 */ /* 0x001fe20000100a00 */
[----:B------:R-:W-:Y:S02]  /*19dd0*/  STL.64 [R1+0x1af8], R16 ;  /* 0x001af81001007387 */ /* 0x000fe40000100a00 */
[----:B------:R0:W-:Y:S02]  /*19de0*/  STL.64 [R1+0x80], R20 ;  /* 0x0000801401007387 */ /* 0x0001e40000100a00 */
[----:B------:R-:W-:Y:S01]  /*19df0*/  STL.64 [R1+0x88], R22 ;  /* 0x0000881601007387 */ /* 0x000fe20000100a00 */
[----:B0-----:R-:W3:Y:S01]  /*19e00*/  LDL.LU.64 R20, [R1+0x1c20] ;  /* 0x001c200001147983 */ /* 0x001ee20000300a00 */
[----:B------:R-:W-:-:S02]  /*19e10*/  IMAD.MOV.U32 R17, RZ, RZ, R0 ;  /* 0x000000ffff117224 */ /* 0x000fc400078e0000 */
[----:B------:R-:W-:Y:S02]  /*19e20*/  IMAD.MOV.U32 R16, RZ, RZ, R2 ;  /* 0x000000ffff107224 */ /* 0x000fe400078e0002 */
[----:B------:R-:W-:Y:S02]  /*19e30*/  IMAD.MOV.U32 R0, RZ, RZ, R24 ;  /* 0x000000ffff007224 */ /* 0x000fe400078e0018 */
[----:B------:R-:W-:Y:S01]  /*19e40*/  IMAD.MOV.U32 R2, RZ, RZ, R25 ;  /* 0x000000ffff027224 */ /* 0x000fe200078e0019 */
[----:B------:R-:W4:Y:S01]  /*19e50*/  LDL.LU R24, [R1+0x280] ;  /* 0x0002800001187983 */ /* 0x000f220000300800 */
[----:B------:R-:W4:Y:S02]  /*19e60*/  LDL.LU R25, [R1+0x284] ;  /* 0x0002840001197983 */ /* 0x000f240000300800 */
[----:B------:R-:W4:Y:S02]  /*19e70*/  LDL.LU R26, [R1+0x288] ;  /* 0x00028800011a7983 */ /* 0x000f240000300800 */
[----:B------:R-:W4:Y:S01]  /*19e80*/  LDL.LU R27, [R1+0x28c] ;  /* 0x00028c00011b7983 */ /* 0x000f220000300800 */
[----:B--2---:R-:W-:Y:S01]  /*19e90*/  HMMA.16816.F32 R16, R8, R16, R4 ;  /* 0x000000100810723c */ /* 0x004fe20000001804 */
[----:B------:R-:W-:Y:S01]  /*19ea0*/  LDSM.16.MT88.4 R8, [R29+0xc300] ;  /* 0x00c300001d08783b */ /* 0x000fe20000004200 */
[----:B---3--:R-:W-:-:S02]  /*19eb0*/  IMAD.MOV.U32 R12, RZ, RZ, R21 ;  /* 0x000000ffff0c7224 */ /* 0x008fc400078e0015 */
[----:B------:R-:W-:Y:S02]  /*19ec0*/  IMAD.MOV.U32 R13, RZ, RZ, R20 ;  /* 0x000000ffff0d7224 */ /* 0x000fe400078e0014 */
[----:B------:R-:W0:Y:S04]  /*19ed0*/  LDSM.16.MT88.4 R20, [R29+0xc200] ;  /* 0x00c200001d14783b */ /* 0x000e280000004200 */
[----:B----4-:R-:W-:Y:S01]  /*19ee0*/  STL.64 [R1+0x1bf0], R26 ;  /* 0x001bf01a01007387 */ /* 0x010fe20000100a00 */
[----:B------:R1:W-:Y:S03]  /*19ef0*/  STL.64 [R1+0x1be8], R24 ;  /* 0x001be81801007387 */ /* 0x0003e60000100a00 */
[----:B-1----:R-:W2:Y:S01]  /*19f00*/  LDL.LU R24, [R1+0x350] ;  /* 0x0003500001187983 */ /* 0x002ea20000300800 */
[----:B------:R-:W2:Y:S02]  /*19f10*/  LDL.LU R25, [R1+0x354] ;  /* 0x0003540001197983 */ /* 0x000ea40000300800 */
[----:B------:R-:W2:Y:S02]  /*19f20*/  LDL.LU R26, [R1+0x358] ;  /* 0x00035800011a7983 */ /* 0x000ea40000300800 */
[----:B------:R-:W2:Y:S01]  /*19f30*/  LDL.LU R27, [R1+0x35c] ;  /* 0x00035c00011b7983 */ /* 0x000ea20000300800 */
[----:B0-----:R0:W-:Y:S01]  /*19f40*/  STL [R1+0x1a64], R20 ;  /* 0x001a641401007387 */ /* 0x0011e20000100800 */
[----:B------:R1:W-:Y:S02]  /*19f50*/  STL [R1+0x1a60], R21 ;  /* 0x001a601501007387 */ /* 0x0003e40000100800 */
[----:B------:R3:W-:Y:S02]  /*19f60*/  STL [R1+0x1a5c], R22 ;  /* 0x001a5c1601007387 */ /* 0x0007e40000100800 */
[----:B------:R4:W-:Y:S01]  /*19f70*/  STL [R1+0x1a58], R23 ;  /* 0x001a581701007387 */ /* 0x0009e20000100800 */
[----:B0-----:R-:W2:Y:S01]  /*19f80*/  LDL.LU R20, [R1+0x270] ;  /* 0x0002700001147983 */ /* 0x001ea20000300800 */
[----:B-1----:R-:W2:Y:S02]  /*19f90*/  LDL.LU R21, [R1+0x274] ;  /* 0x0002740001157983 */ /* 0x002ea40000300800 */
[----:B---3--:R-:W3:Y:S02]  /*19fa0*/  LDL.LU R22, [R1+0x278] ;  /* 0x0002780001167983 */ /* 0x008ee40000300800 */
[----:B----4-:R-:W3:Y:S01]  /*19fb0*/  LDL.LU R23, [R1+0x27c] ;  /* 0x00027c0001177983 */ /* 0x010ee20000300800 */
[----:B------:R-:W2:Y:S01]  /*19fc0*/  LDL.LU.64 R6, [R1+0x1c18] ;  /* 0x001c180001067983 */ /* 0x000ea20000300a00 */
[----:B------:R-:W2:Y:S02]  /*19fd0*/  LDL.LU.64 R4, [R1+0x1c10] ;  /* 0x001c100001047983 */ /* 0x000ea40000300a00 */
[----:B------:R-:W4:Y:S02]  /*19fe0*/  LDL.LU R29, [R1+0x1c08] ;  /* 0x001c0800011d7983 */ /* 0x000f240000300800 */
[----:B------:R0:W-:Y:S01]  /*19ff0*/  STL.64 [R1+0x70], R16 ;  /* 0x0000701001007387 */ /* 0x0001e20000100a00 */
[----:B------:R-:W-:Y:S01]  /*1a000*/  STL.64 [R1+0x78], R18 ;  /* 0x0000781201007387 */ /* 0x000fe20000100a00 */
[----:B0-----:R-:W-:-:S02]  /*1a010*/  IMAD.MOV.U32 R16, RZ, RZ, R15 ;  /* 0x000000ffff107224 */ /* 0x001fc400078e000f */
[----:B------:R-:W-:-:S05]  /*1a020*/  IMAD.MOV.U32 R17, RZ, RZ, R14 ;  /* 0x000000ffff117224 */ /* 0x000fca00078e000e */
[----:B------:R0:W-:Y:S02]  /*1a030*/  STL.64 [R1+0x1bb0], R16 ;  /* 0x001bb01001007387 */ /* 0x0001e40000100a00 */
[----:B0-----:R-:W-:Y:S02]  /*1a040*/  IMAD.MOV.U32 R16, RZ, RZ, R28 ;  /* 0x000000ffff107224 */ /* 0x001fe400078e001c */
[----:B------:R-:W-:Y:S01]  /*1a050*/  IMAD.MOV.U32 R17, RZ, RZ, R3 ;  /* 0x000000ffff117224 */ /* 0x000fe200078e0003 */
[----:B------:R-:W3:Y:S01]  /*1a060*/  LDL.LU R28, [R1+0x1c04] ;  /* 0x001c0400011c7983 */ /* 0x000ee20000300800 */
[----:B------:R-:W3:Y:S03]  /*1a070*/  LDL.LU R3, [R1+0x1c00] ;  /* 0x001c000001037983 */ /* 0x000ee60000300800 */
[----:B------:R0:W-:Y:S04]  /*1a080*/  STL.64 [R1+0x1bc0], R16 ;  /* 0x001bc01001007387 */ /* 0x0001e80000100a00 */
[----:B0-----:R-:W3:Y:S01]  /*1a090*/  LDL.LU R16, [R1+0x260] ;  /* 0x0002600001107983 */ /* 0x001ee20000300800 */
[----:B------:R-:W3:Y:S02]  /*1a0a0*/  LDL.LU R17, [R1+0x264] ;  /* 0x0002640001117983 */ /* 0x000ee40000300800 */
[----:B------:R-:W3:Y:S02]  /*1a0b0*/  LDL.LU R18, [R1+0x268] ;  /* 0x0002680001127983 */ /* 0x000ee40000300800 */
[----:B------:R-:W3:Y:S01]  /*1a0c0*/  LDL.LU R19, [R1+0x26c] ;  /* 0x00026c0001137983 */ /* 0x000ee20000300800 */
[----:B------:R-:W-:Y:S01]  /*1a0d0*/  STL.64 [R1+0x19c0], R10 ;  /* 0x0019c00a01007387 */ /* 0x000fe20000100a00 */
[----:B------:R0:W-:Y:S03]  /*1a0e0*/  STL.64 [R1+0x19b8], R8 ;  /* 0x0019b80801007387 */ /* 0x0001e60000100a00 */
[----:B0-----:R-:W3:Y:S01]  /*1a0f0*/  LDL.LU.64 R8, [R1+0x100] ;  /* 0x0001000001087983 */ /* 0x001ee20000300a00 */
[----:B------:R-:W3:Y:S01]  /*1a100*/  LDL.LU.64 R10, [R1+0x108] ;  /* 0x00010800010a7983 */ /* 0x000ee20000300a00 */
[----:B--2---:R-:W-:Y:S02]  /*1a110*/  HMMA.16816.F32 R12, R4, R12, R24 ;  /* 0x0000000c040c723c */ /* 0x004fe40000001818 */
[----:B---3--:R-:W-:Y:S01]  /*1a120*/  STL.64 [R1+0x1b90], R10 ;  /* 0x001b900a01007387 */ /* 0x008fe20000100a00 */
[----:B------:R0:W-:Y:S02]  /*1a130*/  STL.64 [R1+0x1b88], R8 ;  /* 0x001b880801007387 */ /* 0x0001e40000100a00 */
[----:B0-----:R-:W-:-:S02]  /*1a140*/  IMAD.MOV.U32 R8, RZ, RZ, R28 ;  /* 0x000000ffff087224 */ /* 0x001fc400078e001c */
[----:B----4-:R-:W-:Y:S01]  /*1a150*/  IMAD.MOV.U32 R9, RZ, RZ, R29 ;  /* 0x000000ffff097224 */ /* 0x010fe200078e001d */
[----:B------:R-:W2:Y:S01]  /*1a160*/  LDL.LU R28, [R1+0x1bfc] ;  /* 0x001bfc00011c7983 */ /* 0x000ea20000300800 */
[----:B------:R-:W3:Y:S02]  /*1a170*/  LDL.LU R29, [R1+0x1bf8] ;  /* 0x001bf800011d7983 */ /* 0x000ee40000300800 */
[----:B------:R-:W4:Y:S02]  /*1a180*/  LDL.LU.64 R26, [R1+0x1bf0] ;  /* 0x001bf000011a7983 */ /* 0x000f240000300a00 */
[----:B------:R-:W4:Y:S10]  /*1a190*/  LDL.LU.64 R24, [R1+0x1be8] ;  /* 0x001be80001187983 */ /* 0x000f340000300a00 */
[----:B------:R0:W-:Y:S01]  /*1a1a0*/  STL.64 [R1+0x60], R12 ;  /* 0x0000600c01007387 */ /* 0x0001e20000100a00 */
[----:B------:R-:W-:Y:S03]  /*1a1b0*/  STL.64 [R1+0x68], R14 ;  /* 0x0000680e01007387 */ /* 0x000fe60000100a00 */
[----:B0-----:R-:W2:Y:S01]  /*1a1c0*/  LDL.LU.64 R12, [R1+0x1be0] ;  /* 0x001be000010c7983 */ /* 0x001ea20000300a00 */
[C---:B----4-:R-:W-:Y:S03]  /*1a1d0*/  HMMA.16816.F32 R8, R4.reuse, R8, R24 ;  /* 0x000000080408723c */ /* 0x050fe60000001818 */
[----:B------:R-:W4:Y:S01]  /*1a1e0*/  LDL.LU.64 R26, [R1+0x1bd8] ;  /* 0x001bd800011a7983 */ /* 0x000f220000300a00 */
[----:B------:R-:W3:Y:S11]  /*1a1f0*/  LDL.LU.64 R24, [R1+0x1bd0] ;  /* 0x001bd00001187983 */ /* 0x000ef60000300a00 */
[----:B------:R-:W-:Y:S08]  /*1a200*/  @!UPT UIADD3 URZ, URZ, URZ, URZ ;  /* 0x0000003f3f3ff290 */ /* 0x000ff0000fffe03f */
[----:B------:R-:W-:Y:S01]  /*1a210*/  STL.64 [R1+0x50], R8 ;  /* 0x0000500801007387 */ /* 0x000fe20000100a00 */
[----:B------:R2:W-:Y:S02]  /*1a220*/  STL.64 [R1+0x58], R10 ;  /* 0x0000580a01007387 */ /* 0x0005e40000100a00 */
[C---:B--2---:R-:W-:Y:S01]  /*1a230*/  HMMA.16816.F32 R8, R4.reuse, R12, R20 ;  /* 0x0000000c0408723c */ /* 0x044fe20000001814 */
[----:B------:R-:W2:Y:S01]  /*1a240*/  LDL.LU R12, [R1+0x210] ;  /* 0x00021000010c7983 */ /* 0x000ea20000300800 */
[----:B------:R-:W2:Y:S02]  /*1a250*/  LDL.LU R13, [R1+0x214] ;  /* 0x00021400010d7983 */ /* 0x000ea40000300800 */
[----:B------:R-:W2:Y:S02]  /*1a260*/  LDL.LU R14, [R1+0x218] ;  /* 0x00021800010e7983 */ /* 0x000ea40000300800 */
[----:B------:R-:W2:Y:S11]  /*1a270*/  LDL.LU R15, [R1+0x21c] ;  /* 0x00021c00010f7983 */ /* 0x000eb60000300800 */
[----:B------:R-:W-:Y:S07]  /*1a280*/  @!UPT UIADD3 URZ, URZ, URZ, URZ ;  /* 0x0000003f3f3ff290 */ /* 0x000fee000fffe03f */
[----:B------:R-:W-:Y:S02]  /*1a290*/  IMAD.MOV.U32 R20, RZ, RZ, R8 ;  /* 0x000000ffff147224 */ /* 0x000fe400078e0008 */
[----:B------:R-:W-:Y:S02]  /*1a2a0*/  IMAD.MOV.U32 R21, RZ, RZ, R9 ;  /* 0x000000ffff157224 */ /* 0x000fe400078e0009 */
[----:B------:R-:W-:Y:S02]  /*1a2b0*/  IMAD.MOV.U32 R8, RZ, RZ, R0 ;  /* 0x000000ffff087224 */ /* 0x000fe400078e0000 */
[----:B------:R-:W-:Y:S02]  /*1a2c0*/  IMAD.MOV.U32 R9, RZ, RZ, R2 ;  /* 0x000000ffff097224 */ /* 0x000fe400078e0002 */
[----:B------:R-:W-:Y:S02]  /*1a2d0*/  IMAD.MOV.U32 R22, RZ, RZ, R10 ;  /* 0x000000ffff167224 */ /* 0x000fe400078e000a */
[----:B------:R-:W-:Y:S01]  /*1a2e0*/  IMAD.MOV.U32 R23, RZ, RZ, R11 ;  /* 0x000000ffff177224 */ /* 0x000fe200078e000b */
[C---:B---3--:R-:W-:Y:S01]  /*1a2f0*/  HMMA.16816.F32 R16, R4.reuse, R24, R16 ;  /* 0x000000180410723c */ /* 0x048fe20000001810 */
[----:B--2---:R-:W-:Y:S01]  /*1a300*/  STL.64 [R1+0x1ba0], R14 ;  /* 0x001ba00e01007387 */ /* 0x004fe20000100a00 */
[----:B------:R-:W-:Y:S02]  /*1a310*/  STL.64 [R1+0x1b98], R12 ;  /* 0x001b980c01007387 */ /* 0x000fe40000100a00 */
[----:B------:R-:W2:Y:S02]  /*1a320*/  LDL.LU R0, [R1+0x1bcc] ;  /* 0x001bcc0001007983 */ /* 0x000ea40000300800 */
[----:B------:R-:W3:Y:S01]  /*1a330*/  LDL.LU R2, [R1+0x1bc8] ;  /* 0x001bc80001027983 */ /* 0x000ee20000300800 */
[----:B------:R0:W-:Y:S04]  /*1a340*/  STL.64 [R1+0x1bb8], R8 ;  /* 0x001bb80801007387 */ /* 0x0001e80000100a00 */
        /* <DEDUP_REMOVED lines=8> */
[----:B------:R-:W-:Y:S01]  /*1a3d0*/  STL.64 [R1+0x1a70], R22 ;  /* 0x001a701601007387 */ /* 0x000fe20000100a00 */
[----:B------:R0:W-:Y:S03]  /*1a3e0*/  STL.64 [R1+0x1a68], R20 ;  /* 0x001a681401007387 */ /* 0x0001e60000100a00 */
[----:B0-----:R-:W2:Y:S01]  /*1a3f0*/  LDL.LU R20, [R1+0x240] ;  /* 0x0002400001147983 */ /* 0x001ea20000300800 */
[----:B------:R-:W2:Y:S02]  /*1a400*/  LDL.LU R21, [R1+0x244] ;  /* 0x0002440001157983 */ /* 0x000ea40000300800 */
[----:B------:R0:W-:Y:S02]  /*1a410*/  STL.64 [R1+0x30], R16 ;  /* 0x0000301001007387 */ /* 0x0001e40000100a00 */
[----:B------:R2:W-:Y:S01]  /*1a420*/  STL.64 [R1+0x38], R18 ;  /* 0x0000381201007387 */ /* 0x0005e20000100a00 */
[----:B0-----:R-:W2:Y:S02]  /*1a430*/  LDL.LU.64 R16, [R1+0x1bc0] ;  /* 0x001bc00001107983 */ /* 0x001ea40000300a00 */
[----:B--2---:R-:W-:Y:S02]  /*1a440*/  HMMA.16816.F32 R16, R4, R16, R8 ;  /* 0x000000100410723c */ /* 0x004fe40000001808 */
[----:B------:R-:W2:Y:S11]  /*1a450*/  LDL.LU.64 R8, [R1+0x1bb8] ;  /* 0x001bb80001087983 */ /* 0x000eb60000300a00 */
[----:B------:R-:W-:Y:S10]  /*1a460*/  @!UPT UIADD3 URZ, URZ, URZ, URZ ;  /* 0x0000003f3f3ff290 */ /* 0x000ff4000fffe03f */
[----:B------:R0:W-:Y:S01]  /*1a470*/  STL [R1+0x120], R16 ;  /* 0x0001201001007387 */ /* 0x0001e20000100800 */
[----:B------:R-:W-:-:S03]  /*1a480*/  IMAD.MOV.U32 R25, RZ, RZ, R17 ;  /* 0x000000ffff197224 */ /* 0x000fc600078e0011 */
[----:B0-----:R-:W2:Y:S01]  /*1a490*/  LDL.LU.64 R16, [R1+0x1bb0] ;  /* 0x001bb00001107983 */ /* 0x001ea20000300a00 */
[----:B---3--:R-:W-:Y:S02]  /*1a4a0*/  IMAD.MOV.U32 R22, RZ, RZ, R2 ;  /* 0x000000ffff167224 */ /* 0x008fe400078e0002 */
[----:B------:R-:W-:Y:S02]  /*1a4b0*/  IMAD.MOV.U32 R23, RZ, RZ, R0 ;  /* 0x000000ffff177224 */ /* 0x000fe400078e0000 */
[----:B------:R-:W-:Y:S02]  /*1a4c0*/  IMAD.MOV.U32 R2, RZ, RZ, R18 ;  /* 0x000000ffff027224 */ /* 0x000fe400078e0012 */
[----:B------:R-:W-:-:S03]  /*1a4d0*/  IMAD.MOV.U32 R0, RZ, RZ, R19 ;  /* 0x000000ffff007224 */ /* 0x000fc600078e0013 */
[----:B--2---:R-:W-:Y:S01]  /*1a4e0*/  HMMA.16816.F32 R20, R4, R16, R20 ;  /* 0x000000100414723c */ /* 0x004fe20000001814 */
[----:B------:R-:W2:Y:S11]  /*1a4f0*/  LDL.LU R16, [R1+0x2c0] ;  /* 0x0002c00001107983 */ /* 0x000eb60000300800 */
[----:B------:R-:W-:Y:S11]  /*1a500*/  @!UPT UIADD3 URZ, URZ, URZ, URZ ;  /* 0x0000003f3f3ff290 */ /* 0x000ff6000fffe03f */
[----:B------:R0:W-:Y:S01]  /*1a510*/  STL.64 [R1+0x140], R20 ;  /* 0x0001401401007387 */ /* 0x0001e20000100a00 */
[----:B------:R4:W-:Y:S02]  /*1a520*/  STL.64 [R1+0x148], R22 ;  /* 0x0001481601007387 */ /* 0x0009e40000100a00 */
[----:B------:R-:W2:Y:S02]  /*1a530*/  LDL.LU R17, [R1+0x2c4] ;  /* 0x0002c40001117983 */ /* 0x000ea40000300800 */
[----:B------:R-:W3:Y:S01]  /*1a540*/  LDL.LU R18, [R1+0x2c8] ;  /* 0x0002c80001127983 */ /* 0x000ee20000300800 */
[----:B------:R-:W3:Y:S04]  /*1a550*/  LDL.LU R19, [R1+0x2cc] ;  /* 0x0002cc0001137983 */ /* 0x000ee80000300800 */
[----:B---3--:R1:W-:Y:S01]  /*1a560*/  STL.64 [R1+0x1b60], R18 ;  /* 0x001b601201007387 */ /* 0x0083e20000100a00 */
[----:B--2---:R-:W-:Y:S02]  /*1a570*/  STL.64 [R1+0x1b58], R16 ;  /* 0x001b581001007387 */ /* 0x004fe40000100a00 */
[----:B0-----:R-:W2:Y:S02]  /*1a580*/  LDL.LU R20, [R1+0x180] ;  /* 0x0001800001147983 */ /* 0x001ea40000300800 */
[----:B------:R-:W2:Y:S02]  /*1a590*/  LDL.LU R21, [R1+0x184] ;  /* 0x0001840001157983 */ /* 0x000ea40000300800 */
[----:B----4-:R-:W-:-:S02]  /*1a5a0*/  IMAD.MOV.U32 R22, RZ, RZ, R27 ;  /* 0x000000ffff167224 */ /* 0x010fc400078e001b */
[----:B------:R-:W-:Y:S01]  /*1a5b0*/  IMAD.MOV.U32 R23, RZ, RZ, R26 ;  /* 0x000000ffff177224 */ /* 0x000fe200078e001a */
[----:B------:R-:W3:Y:S01]  /*1a5c0*/  LDL.LU R27, [R1+0x1bac] ;  /* 0x001bac00011b7983 */ /* 0x000ee20000300800 */
[----:B------:R-:W4:Y:S03]  /*1a5d0*/  LDL.LU R26, [R1+0x1ba8] ;  /* 0x001ba800011a7983 */ /* 0x000f260000300800 */
[----:B-1----:R-:W3:Y:S01]  /*1a5e0*/  LDL.64 R18, [R1+0x28] ;  /* 0x0000280001127983 */ /* 0x002ee20000100a00 */
[----:B------:R0:W-:Y:S03]  /*1a5f0*/  STL.64 [R1+0x1a80], R22 ;  /* 0x001a801601007387 */ /* 0x0001e60000100a00 */
[----:B--2---:R-:W-:Y:S01]  /*1a600*/  STL.64 [R1+0x1a78], R20 ;  /* 0x001a781401007387 */ /* 0x004fe20000100a00 */
[----:B0-----:R-:W2:Y:S02]  /*1a610*/  LDL R22, [R1+0xb8] ;  /* 0x0000b80001167983 */ /* 0x001ea40000100800 */
[----:B------:R-:W2:Y:S01]  /*1a620*/  LDL R23, [R1+0xbc] ;  /* 0x0000bc0001177983 */ /* 0x000ea20000100800 */
[C---:B------:R-:W-:Y:S01]  /*1a630*/  HMMA.16816.F32 R8, R4.reuse, R8, R12 ;  /* 0x000000080408723c */ /* 0x040fe2000000180c */
[----:B--2---:R0:W-:Y:S04]  /*1a640*/  STL.64 [R1+0x1b28], R22 ;  /* 0x001b281601007387 */ /* 0x0041e80000100a00 */
[----:B0-----:R-:W2:Y:S04]  /*1a650*/  LDL R22, [R1+0x18] ;  /* 0x0000180001167983 */ /* 0x001ea80000100800 */
[----:B------:R-:W2:Y:S04]  /*1a660*/  LDL R23, [R1+0x1c] ;  /* 0x00001c0001177983 */ /* 0x000ea80000100800 */
[----:B--2---:R0:W-:Y:S01]  /*1a670*/  STL.64 [R1+0x1b68], R22 ;  /* 0x001b681601007387 */ /* 0x0041e20000100a00 */
[----:B------:R-:W3:Y:S02]  /*1a680*/  LDL.LU R20, [R1+0x220] ;  /* 0x0002200001147983 */ /* 0x000ee40000300800 */
[----:B------:R-:W3:Y:S01]  /*1a690*/  LDL.LU R21, [R1+0x224] ;  /* 0x0002240001157983 */ /* 0x000ee20000300800 */
[----:B0-----:R-:W3:Y:S01]  /*1a6a0*/  LDL.LU R22, [R1+0x228] ;  /* 0x0002280001167983 */ /* 0x001ee20000300800 */
[----:B------:R-:W3:Y:S02]  /*1a6b0*/  LDL.LU R23, [R1+0x22c] ;  /* 0x00022c0001177983 */ /* 0x000ee40000300800 */
[----:B------:R-:W2:Y:S02]  /*1a6c0*/  LDL.LU.64 R14, [R1+0x1ba0] ;  /* 0x001ba000010e7983 */ /* 0x000ea40000300a00 */
[----:B------:R-:W2:Y:S01]  /*1a6d0*/  LDL.LU.64 R12, [R1+0x1b98] ;  /* 0x001b9800010c7983 */ /* 0x000ea20000300a00 */
[----:B------:R-:W-:Y:S01]  /*1a6e0*/  STL.64 [R1+0x170], R8 ;  /* 0x0001700801007387 */ /* 0x000fe20000100a00 */
[----:B------:R0:W-:Y:S03]  /*1a6f0*/  STL.64 [R1+0x178], R10 ;  /* 0x0001780a01007387 */ /* 0x0001e60000100a00 */
[----:B0-----:R-:W2:Y:S01]  /*1a700*/  LDL.LU.64 R10, [R1+0x1b90] ;  /* 0x001b9000010a7983 */ /* 0x001ea20000300a00 */
[----:B------:R-:W2:Y:S02]  /*1a710*/  LDL.LU.64 R8, [R1+0x1b88] ;  /* 0x001b880001087983 */ /* 0x000ea40000300a00 */
[----:B--2---:R-:W-:Y:S01]  /*1a720*/  HMMA.16816.F32 R4, R4, R8, R12 ;  /* 0x000000080404723c */ /* 0x004fe2000000180c */
[----:B------:R-:W3:Y:S01]  /*1a730*/  LDL.LU.64 R14, [R1+0x1b80] ;  /* 0x001b8000010e7983 */ /* 0x000ee20000300a00 */
[----:B------:R-:W3:Y:S11]  /*1a740*/  LDL.LU.64 R12, [R1+0x1b78] ;  /* 0x001b7800010c7983 */ /* 0x000ef60000300a00 */
[----:B------:R-:W-:Y:S10]  /*1a750*/  @!UPT UIADD3 URZ, URZ, URZ, URZ ;  /* 0x0000003f3f3ff290 */ /* 0x000ff4000fffe03f */
[----:B------:R-:W-:Y:S01]  /*1a760*/  STL.64 [R1+0x190], R4 ;  /* 0x0001900401007387 */ /* 0x000fe20000100a00 */
[----:B------:R-:W-:Y:S02]  /*1a770*/  STL [R1+0x198], R6 ;  /* 0x0001980601007387 */ /* 0x000fe40000100800 */
[----:B------:R0:W-:Y:S02]  /*1a780*/  STL.64 [R1+0x1b08], R10 ;  /* 0x001b080a01007387 */ /* 0x0001e40000100a00 */
[----:B------:R-:W2:Y:S01]  /*1a790*/  LDL.LU R8, [R1+0x2a0] ;  /* 0x0002a00001087983 */ /* 0x000ea20000300800 */
[----:B------:R-:W2:Y:S01]  /*1a7a0*/  LDL.LU R9, [R1+0x2a4] ;  /* 0x0002a40001097983 */ /* 0x000ea20000300800 */
[----:B------:R-:W-:-:S03]  /*1a7b0*/  IMAD.MOV.U32 R24, RZ, RZ, R7 ;  /* 0x000000ffff187224 */ /* 0x000fc600078e0007 */
[----:B0-----:R-:W2:Y:S01]  /*1a7c0*/  LDL.LU R10, [R1+0x2a8] ;  /* 0x0002a800010a7983 */ /* 0x001ea20000300800 */
[----:B------:R-:W2:Y:S02]  /*1a7d0*/  LDL.LU R11, [R1+0x2ac] ;  /* 0x0002ac00010b7983 */ /* 0x000ea40000300800 */
[----:B------:R-:W2:Y:S02]  /*1a7e0*/  LDL.LU R4, [R1+0x1b0] ;  /* 0x0001b00001047983 */ /* 0x000ea40000300800 */
[----:B------:R-:W2:Y:S01]  /*1a7f0*/  LDL.LU R5, [R1+0x1b4] ;  /* 0x0001b40001057983 */ /* 0x000ea20000300800 */
[----:B------:R-:W2:Y:S01]  /*1a800*/  LDL.LU R6, [R1+0x1b8] ;  /* 0x0001b80001067983 */ /* 0x000ea20000300800 */
[----:B------:R-:W2:Y:S03]  /*1a810*/  LDL.LU R7, [R1+0x1bc] ;  /* 0x0001bc0001077983 */ /* 0x000ea60000300800 */
[----:B--2---:R-:W-:Y:S01]  /*1a820*/  STL.64 [R1+0x1aa0], R6 ;  /* 0x001aa00601007387 */ /* 0x004fe20000100a00 */
[----:B------:R0:W-:Y:S03]  /*1a830*/  STL.64 [R1+0x1a98], R4 ;  /* 0x001a980401007387 */ /* 0x0001e60000100a00 */
[----:B0-----:R-:W2:Y:S01]  /*1a840*/  LDL.LU R4, [R1+0x1c0] ;  /* 0x0001c00001047983 */ /* 0x001ea20000300800 */
[----:B------:R-:W2:Y:S01]  /*1a850*/  LDL.LU R5, [R1+0x1c4] ;  /* 0x0001c40001057983 */ /* 0x000ea20000300800 */
[----:B---3--:R-:W-:Y:S01]  /*1a860*/  HMMA.16816.F32 R20, R12, R18, R20 ;  /* 0x000000120c14723c */ /* 0x008fe20000001814 */
[----:B----4-:R-:W-:-:S02]  /*1a870*/  IMAD.MOV.U32 R6, RZ, RZ, R26 ;  /* 0x000000ffff067224 */ /* 0x010fc400078e001a */
[----:B------:R-:W-:Y:S01]  /*1a880*/  IMAD.MOV.U32 R7, RZ, RZ, R27 ;  /* 0x000000ffff077224 */ /* 0x000fe200078e001b */
[----:B------:R-:W3:Y:S01]  /*1a890*/  LDL.LU R26, [R1+0x1b74] ;  /* 0x001b7400011a7983 */ /* 0x000ee20000300800 */
[----:B------:R-:W4:Y:S03]  /*1a8a0*/  LDL.LU R27, [R1+0x1b70] ;  /* 0x001b7000011b7983 */ /* 0x000f260000300800 */
[----:B------:R0:W-:Y:S04]  /*1a8b0*/  STL.64 [R1+0x1ab0], R6 ;  /* 0x001ab00601007387 */ /* 0x0001e80000100a00 */
[----:B--2---:R-:W-:Y:S01]  /*1a8c0*/  STL.64 [R1+0x1aa8], R4 ;  /* 0x001aa80401007387 */ /* 0x004fe20000100a00 */
[----:B0-----:R-:W2:Y:S02]  /*1a8d0*/  LDL R6, [R1+0x8] ;  /* 0x0000080001067983 */ /* 0x001ea40000100800 */
[----:B------:R-:W2:Y:S02]  /*1a8e0*/  LDL R7, [R1+0xc] ;  /* 0x00000c0001077983 */ /* 0x000ea40000100800 */
[----:B------:R-:W-:Y:S06]  /*1a8f0*/  STL [R1+0x1970], R24 ;  /* 0x0019701801007387 */ /* 0x000fec0000100800 */
[----:B------:R-:W-:Y:S01]  /*1a900*/  STL.64 [R1+0x1f0], R20 ;  /* 0x0001f01401007387 */ /* 0x000fe20000100a00 */
[----:B------:R0:W-:Y:S03]  /*1a910*/  STL.64 [R1+0x1f8], R22 ;  /* 0x0001f81601007387 */ /* 0x0001e60000100a00 */
[----:B0-----:R-:W2:Y:S01]  /*1a920*/  LDL.LU.64 R22, [R1+0x1b68] ;  /* 0x001b680001167983 */ /* 0x001ea20000300a00 */
[----:B------:R-:W-:-:S02]  /*1a930*/  IMAD.MOV.U32 R5, RZ, RZ, R18 ;  /* 0x000000ffff057224 */ /* 0x000fc400078e0012 */
[----:B------:R-:W-:Y:S02]  /*1a940*/  IMAD.MOV.U32 R4, RZ, RZ, R19 ;  /* 0x000000ffff047224 */ /* 0x000fe400078e0013 */
[----:B------:R-:W3:Y:S01]  /*1a950*/  LDL.LU.64 R18, [R1+0x1b60] ;  /* 0x001b600001127983 */ /* 0x000ee20000300a00 */
[----:B------:R-:W3:Y:S01]  /*1a960*/  LDL.LU.64 R16, [R1+0x1b58] ;  /* 0x001b580001107983 */ /* 0x000ee20000300a00 */
[C---:B--2---:R-:W-:Y:S02]  /*1a970*/  HMMA.16816.F32 R20, R12.reuse, R22, R8 ;  /* 0x000000160c14723c */ /* 0x044fe40000001808 */
[----:B------:R-:W2:Y:S06]  /*1a980*/  LDL.LU.64 R10, [R1+0xe8] ;  /* 0x0000e800010a7983 */ /* 0x000eac0000300a00 */
[----:B---3--:R-:W-:Y:S11]  /*1a990*/  HMMA.16816.F32 R16, R12, R6, R16 ;  /* 0x000000060c10723c */ /* 0x008ff60000001810 */
[----:B------:R-:W-:Y:S04]  /*1a9a0*/  @!UPT UIADD3 URZ, URZ, URZ, URZ ;  /* 0x0000003f3f3ff290 */ /* 0x000fe8000fffe03f */
[----:B------:R-:W-:Y:S01]  /*1a9b0*/  STL.64 [R1+0x210], R20 ;  /* 0x0002101401007387 */ /* 0x000fe20000100a00 */
[----:B------:R-:W-:Y:S03]  /*1a9c0*/  STL.64 [R1+0x218], R22 ;  /* 0x0002181601007387 */ /* 0x000fe60000100a00 */
[----:B--2---:R-:W-:Y:S04]  /*1a9d0*/  STL.64 [R1+0x1b20], R10 ;  /* 0x001b200a01007387 */ /* 0x004fe80000100a00 */
[----:B------:R0:W-:Y:S02]  /*1a9e0*/  STL.64 [R1+0x220], R16 ;  /* 0x0002201001007387 */ /* 0x0001e40000100a00 */
[----:B------:R1:W-:Y:S01]  /*1a9f0*/  STL.64 [R1+0x228], R18 ;  /* 0x0002281201007387 */ /* 0x0003e20000100a00 */
[----:B0-----:R-:W2:Y:S01]  /*1aa00*/  LDL.LU R16, [R1+0x2b0] ;  /* 0x0002b00001107983 */ /* 0x001ea20000300800 */
[----:B------:R-:W2:Y:S02]  /*1aa10*/  LDL.LU R17, [R1+0x2b4] ;  /* 0x0002b40001117983 */ /* 0x000ea40000300800 */
[----:B-1----:R-:W3:Y:S02]  /*1aa20*/  LDL.LU R18, [R1+0x2b8] ;  /* 0x0002b80001127983 */ /* 0x002ee40000300800 */
[----:B------:R-:W-:-:S02]  /*1aa30*/  IMAD.MOV.U32 R19, RZ, RZ, R26 ;  /* 0x000000ffff137224 */ /* 0x000fc400078e001a */
[----:B------:R-:W2:Y:S01]  /*1aa40*/  LDL.LU R26, [R1+0x1b50] ;  /* 0x001b5000011a7983 */ /* 0x000ea20000300800 */
[----:B------:R-:W2:Y:S02]  /*1aa50*/  LDL.LU R8, [R1+0x300] ;  /* 0x0003000001087983 */ /* 0x000ea40000300800 */
[----:B------:R-:W2:Y:S02]  /*1aa60*/  LDL.LU R9, [R1+0x304] ;  /* 0x0003040001097983 */ /* 0x000ea40000300800 */
[----:B------:R-:W2:Y:S01]  /*1aa70*/  LDL.LU R10, [R1+0x308] ;  /* 0x00030800010a7983 */ /* 0x000ea20000300800 */
[----:B------:R-:W2:Y:S04]  /*1aa80*/  LDL.LU R11, [R1+0x30c] ;  /* 0x00030c00010b7983 */ /* 0x000ea80000300800 */
[----:B--2---:R0:W-:Y:S01]  /*1aa90*/  STL.64 [R1+0x1b38], R10 ;  /* 0x001b380a01007387 */ /* 0x0041e20000100a00 */
[----:B------:R-:W-:Y:S02]  /*1aaa0*/  STL.64 [R1+0x1b30], R8 ;  /* 0x001b300801007387 */ /* 0x000fe40000100a00 */
[----:B------:R-:W2:Y:S02]  /*1aab0*/  LDL R22, [R1+0xc8] ;  /* 0x0000c80001167983 */ /* 0x000ea40000100800 */
[----:B------:R-:W2:Y:S02]  /*1aac0*/  LDL R23, [R1+0xcc] ;  /* 0x0000cc0001177983 */ /* 0x000ea40000100800 */
[----:B0-----:R-:W-:Y:S01]  /*1aad0*/  IMAD.MOV.U32 R11, RZ, RZ, R26 ;  /* 0x000000ffff0b7224 */ /* 0x001fe200078e001a */
[----:B--2---:R0:W-:Y:S01]  /*1aae0*/  STL.64 [R1+0x1b40], R22 ;  /* 0x001b401601007387 */ /* 0x0041e20000100a00 */
[----:B------:R-:W2:Y:S02]  /*1aaf0*/  LDL.LU R20, [R1+0x2d0] ;  /* 0x0002d00001147983 */ /* 0x000ea40000300800 */
[----:B------:R-:W2:Y:S01]  /*1ab00*/  LDL.LU R21, [R1+0x2d4] ;  /* 0x0002d40001157983 */ /* 0x000ea20000300800 */
[----:B0-----:R-:W2:Y:S01]  /*1ab10*/  LDL.LU R22, [R1+0x2d8] ;  /* 0x0002d80001167983 */ /* 0x001ea20000300800 */
[----:B------:R-:W2:Y:S02]  /*1ab20*/  LDL.LU R23, [R1+0x2dc] ;  /* 0x0002dc0001177983 */ /* 0x000ea40000300800 */
[----:B------:R-:W2:Y:S02]  /*1ab30*/  LDL.LU R8, [R1+0x2f0] ;  /* 0x0002f00001087983 */ /* 0x000ea40000300800 */
[----:B------:R-:W2:Y:S01]  /*1ab40*/  LDL.LU R9, [R1+0x2f4] ;  /* 0x0002f40001097983 */ /* 0x000ea20000300800 */
[----:B------:R-:W2:Y:S01]  /*1ab50*/  LDL.LU R10, [R1+0x2f8] ;  /* 0x0002f800010a7983 */ /* 0x000ea20000300800 */
[----:B------:R-:W2:Y:S02]  /*1ab60*/  LDL.LU R26, [R1+0x1b4c] ;  /* 0x001b4c00011a7983 */ /* 0x000ea40000300800 */
[----:B---3--:R-:W-:Y:S02]  /*1ab70*/  STL.64 [R1+0x1b18], R18 ;  /* 0x001b181201007387 */ /* 0x008fe40000100a00 */
[----:B------:R4:W-:Y:S02]  /*1ab80*/  STL.64 [R1+0x1b10], R16 ;  /* 0x001b101001007387 */ /* 0x0009e40000100a00 */
[----:B----4-:R-:W-:-:S02]  /*1ab90*/  IMAD.MOV.U32 R16, RZ, RZ, R27 ;  /* 0x000000ffff107224 */ /* 0x010fc400078e001b */
[----:B------:R-:W2:Y:S01]  /*1aba0*/  LDL.LU R27, [R1+0x1b48] ;  /* 0x001b4800011b7983 */ /* 0x000ea20000300800 */
[----:B------:R-:W3:Y:S02]  /*1abb0*/  LDL.LU R17, [R1+0x2e4] ;  /* 0x0002e40001117983 */ /* 0x000ee40000300800 */
[----:B------:R-:W3:Y:S02]  /*1abc0*/  LDL.LU R18, [R1+0x2e8] ;  /* 0x0002e80001127983 */ /* 0x000ee40000300800 */
[----:B------:R-:W3:Y:S01]  /*1abd0*/  LDL.LU R19, [R1+0x2ec] ;  /* 0x0002ec0001137983 */ /* 0x000ee20000300800 */
[----:B------:R0:W-:Y:S04]  /*1abe0*/  STL.64 [R1+0x1ac8], R6 ;  /* 0x001ac80601007387 */ /* 0x0001e80000100a00 */
[----:B0-----:R-:W4:Y:S01]  /*1abf0*/  LDL.LU.64 R6, [R1+0x18] ;  /* 0x0000180001067983 */ /* 0x001f220000300a00 */
[C---:B--2---:R-:W-:Y:S03]  /*1ac00*/  HMMA.16816.F32 R20, R12.reuse, R26, R20 ;  /* 0x0000001a0c14723c */ /* 0x044fe60000001814 */
[----:B----4-:R-:W-:Y:S11]  /*1ac10*/  STL.64 [R1+0x1ae0], R6 ;  /* 0x001ae00601007387 */ /* 0x010ff60000100a00 */
[----:B------:R-:W-:Y:S09]  /*1ac20*/  @!UPT UIADD3 URZ, URZ, URZ, URZ ;  /* 0x0000003f3f3ff290 */ /* 0x000ff2000fffe03f */
[----:B------:R-:W-:Y:S01]  /*1ac30*/  STL.64 [R1+0x240], R20 ;  /* 0x0002401401007387 */ /* 0x000fe20000100a00 */
[----:B------:R0:W-:Y:S03]  /*1ac40*/  STL.64 [R1+0x248], R22 ;  /* 0x0002481601007387 */ /* 0x0001e60000100a00 */
[----:B0-----:R-:W2:Y:S01]  /*1ac50*/  LDL.LU.64 R22, [R1+0x1b40] ;  /* 0x001b400001167983 */ /* 0x001ea20000300a00 */
[----:B------:R-:W-:Y:S02]  /*1ac60*/  STL.64 [R1+0x1ac0], R26 ;  /* 0x001ac01a01007387 */ /* 0x000fe40000100a00 */
[----:B------:R0:W-:Y:S02]  /*1ac70*/  STL [R1+0x1ab8], R25 ;  /* 0x001ab81901007387 */ /* 0x0001e40000100800 */
[----:B------:R-:W4:Y:S01]  /*1ac80*/  LDL.LU R24, [R1+0x1e0] ;  /* 0x0001e00001187983 */ /* 0x000f220000300800 */
[----:B0-----:R-:W4:Y:S01]  /*1ac90*/  LDL.LU R25, [R1+0x1e4] ;  /* 0x0001e40001197983 */ /* 0x001f220000300800 */
        /* <DEDUP_REMOVED lines=14> */
[----:B------:R-:W2:Y:S01]  /*1ad80*/  LDL.LU R27, [R1+0x29c] ;  /* 0x00029c00011b7983 */ /* 0x000ea20000300800 */
[----:B------:R-:W4:Y:S01]  /*1ad90*/  LDL.LU.64 R10, [R1+0x1b38] ;  /* 0x001b3800010a7983 */ /* 0x000f220000300a00 */
[----:B------:R-:W4:Y:S11]  /*1ada0*/  LDL.LU.64 R8, [R1+0x1b30] ;  /* 0x001b300001087983 */ /* 0x000f360000300a00 */
[----:B------:R-:W-:Y:S02]  /*1adb0*/  STL.64 [R1+0x2a0], R20 ;  /* 0x0002a01401007387 */ /* 0x000fe40000100a00 */
[----:B------:R0:W-:Y:S02]  /*1adc0*/  STL.64 [R1+0x2a8], R22 ;  /* 0x0002a81601007387 */ /* 0x0001e40000100a00 */
[----:B0-----:R-:W4:Y:S02]  /*1add0*/  LDL.LU.64 R22, [R1+0x1b28] ;  /* 0x001b280001167983 */ /* 0x001f240000300a00 */
[C---:B----4-:R-:W-:Y:S11]  /*1ade0*/  HMMA.16816.F32 R8, R12.reuse, R22, R8 ;  /* 0x000000160c08723c */ /* 0x050ff60000001808 */
[----:B------:R-:W-:Y:S11]  /*1adf0*/  @!UPT UIADD3 URZ, URZ, URZ, URZ ;  /* 0x0000003f3f3ff290 */ /* 0x000ff6000fffe03f */
[----:B------:R-:W-:Y:S01]  /*1ae00*/  @!UPT UIADD3 URZ, URZ, URZ, URZ ;  /* 0x0000003f3f3ff290 */ /* 0x000fe2000fffe03f */
[----:B------:R-:W-:Y:S01]  /*1ae10*/  STL.64 [R1+0x2d0], R8 ;  /* 0x0002d00801007387 */ /* 0x000fe20000100a00 */
[----:B------:R0:W-:Y:S03]  /*1ae20*/  STL.64 [R1+0x2d8], R10 ;  /* 0x0002d80a01007387 */ /* 0x0001e60000100a00 */
[----:B0-----:R-:W3:Y:S01]  /*1ae30*/  LDL.LU.64 R10, [R1+0x1b20] ;  /* 0x001b2000010a7983 */ /* 0x001ee20000300a00 */
[----:B------:R0:W-:Y:S02]  /*1ae40*/  STL.64 [R1+0x1a90], R22 ;  /* 0x001a901601007387 */ /* 0x0001e40000100a00 */
[----:B------:R-:W-:Y:S02]  /*1ae50*/  IMAD.MOV.U32 R6, RZ, RZ, R5 ;  /* 0x000000ffff067224 */ /* 0x000fe400078e0005 */
[----:B------:R-:W-:Y:S01]  /*1ae60*/  IMAD.MOV.U32 R7, RZ, RZ, R4 ;  /* 0x000000ffff077224 */ /* 0x000fe200078e0004 */
[----:B0-----:R-:W4:Y:S01]  /*1ae70*/  LDL.LU.64 R22, [R1+0xc8] ;  /* 0x0000c80001167983 */ /* 0x001f220000300a00 */
[----:B---3--:R-:W-:Y:S01]  /*1ae80*/  HMMA.16816.F32 R16, R12, R10, R16 ;  /* 0x0000000a0c10723c */ /* 0x008fe20000001810 */
[----:B------:R-:W-:-:S02]  /*1ae90*/  IMAD.MOV.U32 R5, RZ, RZ, R10 ;  /* 0x000000ffff057224 */ /* 0x000fc400078e000a */
[----:B------:R-:W-:Y:S11]  /*1aea0*/  IMAD.MOV.U32 R4, RZ, RZ, R11 ;  /* 0x000000ffff047224 */ /* 0x000ff600078e000b */
[----:B------:R-:W-:Y:S09]  /*1aeb0*/  @!UPT UIADD3 URZ, URZ, URZ, URZ ;  /* 0x0000003f3f3ff290 */ /* 0x000ff2000fffe03f */
[----:B------:R-:W-:Y:S01]  /*1aec0*/  STL.64 [R1+0x2f0], R16 ;  /* 0x0002f01001007387 */ /* 0x000fe20000100a00 */
[----:B------:R0:W-:Y:S03]  /*1aed0*/  STL.64 [R1+0x2f8], R18 ;  /* 0x0002f81201007387 */ /* 0x0001e60000100a00 */
[----:B0-----:R-:W3:Y:S01]  /*1aee0*/  LDL.LU.64 R18, [R1+0x1b18] ;  /* 0x001b180001127983 */ /* 0x001ee20000300a00 */
[----:B------:R-:W3:Y:S02]  /*1aef0*/  LDL.LU.64 R16, [R1+0x1b10] ;  /* 0x001b100001107983 */ /* 0x000ee40000300a00 */
[----:B------:R-:W3:Y:S02]  /*1af00*/  LDL.LU.64 R10, [R1+0x1b08] ;  /* 0x001b0800010a7983 */ /* 0x000ee40000300a00 */
[----:B---3--:R-:W-:Y:S01]  /*1af10*/  HMMA.16816.F32 R12, R12, R10, R16 ;  /* 0x0000000a0c0c723c */ /* 0x008fe20000001810 */
[----:B------:R-:W2:Y:S01]  /*1af20*/  LDL.LU.64 R18, [R1+0x1b00] ;  /* 0x001b000001127983 */ /* 0x000ea20000300a00 */
[----:B------:R-:W2:Y:S02]  /*1af30*/  LDL.LU.64 R16, [R1+0x1af8] ;  /* 0x001af80001107983 */ /* 0x000ea40000300a00 */
[----:B------:R-:W-:Y:S02]  /*1af40*/  STL.64 [R1+0x1a88], R10 ;  /* 0x001a880a01007387 */ /* 0x000fe40000100a00 */
[----:B------:R-:W3:Y:S11]  /*1af50*/  LDL.LU R8, [R1+0x1a0] ;  /* 0x0001a00001087983 */ /* 0x000ef60000300800 */
[----:B------:R-:W-:Y:S06]  /*1af60*/  @!UPT UIADD3 URZ, URZ, URZ, URZ ;  /* 0x0000003f3f3ff290 */ /* 0x000fec000fffe03f */
[----:B------:R-:W-:Y:S01]  /*1af70*/  STL.64 [R1+0x2e0], R12 ;  /* 0x0002e00c01007387 */ /* 0x000fe20000100a00 */
[----:B------:R0:W-:Y:S02]  /*1af80*/  STL.64 [R1+0x2e8], R14 ;  /* 0x0002e80e01007387 */ /* 0x0001e40000100a00 */
[----:B------:R-:W3:Y:S02]  /*1af90*/  LDL.LU R9, [R1+0x1a4] ;  /* 0x0001a40001097983 */ /* 0x000ee40000300800 */
[----:B0-----:R-:W-:Y:S02]  /*1afa0*/  IMAD.MOV.U32 R14, RZ, RZ, R5 ;  /* 0x000000ffff0e7224 */ /* 0x001fe400078e0005 */
        /* <DEDUP_REMOVED lines=8> */
[----:B------:R-:W-:Y:S02]  /*1b030*/  IMAD.MOV.U32 R10, RZ, RZ, R29 ;  /* 0x000000ffff0a7224 */ /* 0x000fe400078e001d */
[----:B------:R-:W-:Y:S01]  /*1b040*/  IMAD.MOV.U32 R11, RZ, RZ, R28 ;  /* 0x000000ffff0b7224 */ /* 0x000fe200078e001c */
[C---:B--2---:R-:W-:Y:S01]  /*1b050*/  HMMA.16816.F32 R24, R16.reuse, R6, R24 ;  /* 0x000000061018723c */ /* 0x044fe20000001818 */
[----:B------:R-:W-:Y:S02]  /*1b060*/  IMAD.MOV.U32 R29, RZ, RZ, R6 ;  /* 0x000000ffff1d7224 */ /* 0x000fe400078e0006 */
[----:B------:R-:W-:Y:S11]  /*1b070*/  IMAD.MOV.U32 R28, RZ, RZ, R7 ;  /* 0x000000ffff1c7224 */ /* 0x000ff600078e0007 */
[----:B------:R-:W-:Y:S09]  /*1b080*/  @!UPT UIADD3 URZ, URZ, URZ, URZ ;  /* 0x0000003f3f3ff290 */ /* 0x000ff2000fffe03f */
[----:B------:R-:W-:Y:S01]  /*1b090*/  STL.64 [R1+0x340], R24 ;  /* 0x0003401801007387 */ /* 0x000fe20000100a00 */
[----:B------:R0:W-:Y:S03]  /*1b0a0*/  STL.64 [R1+0x348], R26 ;  /* 0x0003481a01007387 */ /* 0x0001e60000100a00 */
[----:B0-----:R-:W2:Y:S01]  /*1b0b0*/  LDL.LU.64 R26, [R1+0x1ad8] ;  /* 0x001ad800011a7983 */ /* 0x001ea20000300a00 */
[----:B------:R-:W2:Y:S02]  /*1b0c0*/  LDL.LU.64 R24, [R1+0x1ad0] ;  /* 0x001ad00001187983 */ /* 0x000ea40000300a00 */
[----:B------:R-:W2:Y:S02]  /*1b0d0*/  LDL.LU.64 R6, [R1+0x1ac8] ;  /* 0x001ac80001067983 */ /* 0x000ea40000300a00 */
[C---:B--2---:R-:W-:Y:S01]  /*1b0e0*/  HMMA.16816.F32 R4, R16.reuse, R6, R24 ;  /* 0x000000061004723c */ /* 0x044fe20000001818 */
[----:B------:R-:W2:Y:S01]  /*1b0f0*/  LDL.LU.64 R26, [R1+0x1ac0] ;  /* 0x001ac000011a7983 */ /* 0x000ea20000300a00 */
[----:B------:R-:W2:Y:S11]  /*1b100*/  LDL.LU R25, [R1+0x1ab8] ;  /* 0x001ab80001197983 */ /* 0x000eb60000300800 */
[----:B------:R-:W-:Y:S10]  /*1b110*/  @!UPT UIADD3 URZ, URZ, URZ, URZ ;  /* 0x0000003f3f3ff290 */ /* 0x000ff4000fffe03f */
[----:B------:R-:W-:Y:S01]  /*1b120*/  STL.64 [R1+0x330], R4 ;  /* 0x0003300401007387 */ /* 0x000fe20000100a00 */
[----:B------:R0:W-:Y:S03]  /*1b130*/  STL.64 [R1+0x338], R6 ;  /* 0x0003380601007387 */ /* 0x0001e60000100a00 */
[----:B0-----:R-:W2:Y:S01]  /*1b140*/  LDL.LU.64 R6, [R1+0x1ab0] ;  /* 0x001ab00001067983 */ /* 0x001ea20000300a00 */
[----:B------:R-:W2:Y:S02]  /*1b150*/  LDL.LU.64 R4, [R1+0x1aa8] ;  /* 0x001aa80001047983 */ /* 0x000ea40000300a00 */
[C---:B--2---:R-:W-:Y:S11]  /*1b160*/  HMMA.16816.F32 R4, R16.reuse, R26, R4 ;  /* 0x0000001a1004723c */ /* 0x044ff60000001804 */
[----:B------:R-:W-:Y:S11]  /*1b170*/  @!UPT UIADD3 URZ, URZ, URZ, URZ ;  /* 0x0000003f3f3ff290 */ /* 0x000ff6000fffe03f */
[----:B------:R-:W-:Y:S01]  /*1b180*/  @!UPT UIADD3 URZ, URZ, URZ, URZ ;  /* 0x0000003f3f3ff290 */ /* 0x000fe2000fffe03f */
[----:B------:R-:W-:Y:S01]  /*1b190*/  STL.64 [R1+0x320], R4 ;  /* 0x0003200401007387 */ /* 0x000fe20000100a00 */
[----:B------:R0:W-:Y:S03]  /*1b1a0*/  STL.64 [R1+0x328], R6 ;  /* 0x0003280601007387 */ /* 0x0001e60000100a00 */
[----:B0-----:R-:W4:Y:S01]  /*1b1b0*/  LDL.LU.64 R6, [R1+0x1aa0] ;  /* 0x001aa00001067983 */ /* 0x001f220000300a00 */
[----:B------:R-:W4:Y:S02]  /*1b1c0*/  LDL.LU.64 R4, [R1+0x1a98] ;  /* 0x001a980001047983 */ /* 0x000f240000300a00 */
[----:B------:R-:W-:Y:S02]  /*1b1d0*/  STL.64 [R1+0x1a18], R26 ;  /* 0x001a181a01007387 */ /* 0x000fe40000100a00 */
[----:B------:R0:W-:Y:S01]  /*1b1e0*/  STL [R1+0x1a10], R25 ;  /* 0x001a101901007387 */ /* 0x0001e20000100800 */
[----:B------:R-:W2:Y:S04]  /*1b1f0*/  LDL.LU R24, [R1+0x150] ;  /* 0x0001500001187983 */ /* 0x000ea80000300800 */
[----:B0-----:R-:W2:Y:S01]  /*1b200*/  LDL.LU R25, [R1+0x154] ;  /* 0x0001540001197983 */ /* 0x001ea20000300800 */
[----:B------:R-:W2:Y:S01]  /*1b210*/  LDL.LU R26, [R1+0x158] ;  /* 0x00015800011a7983 */ /* 0x000ea20000300800 */
[C---:B----4-:R-:W-:Y:S11]  /*1b220*/  HMMA.16816.F32 R4, R16.reuse, R22, R4 ;  /* 0x000000161004723c */ /* 0x050ff60000001804 */
[----:B------:R-:W-:Y:S11]  /*1b230*/  @!UPT UIADD3 URZ, URZ, URZ, URZ ;  /* 0x0000003f3f3ff290 */ /* 0x000ff6000fffe03f */
[----:B------:R-:W-:Y:S01]  /*1b240*/  @!UPT UIADD3 URZ, URZ, URZ, URZ ;  /* 0x0000003f3f3ff290 */ /* 0x000fe2000fffe03f */
[----:B------:R0:W-:Y:S01]  /*1b250*/  STL.64 [R1+0x310], R4 ;  /* 0x0003100401007387 */ /* 0x0001e20000100a00 */
[----:B------:R-:W-:Y:S02]  /*1b260*/  STL.64 [R1+0x318], R6 ;  /* 0x0003180601007387 */ /* 0x000fe40000100a00 */
[----:B0-----:R-:W-:Y:S02]  /*1b270*/  IMAD.MOV.U32 R5, RZ, RZ, R22 ;  /* 0x000000ffff057224 */ /* 0x001fe400078e0016 */
[----:B------:R-:W-:Y:S02]  /*1b280*/  IMAD.MOV.U32 R4, RZ, RZ, R23 ;  /* 0x000000ffff047224 */ /* 0x000fe400078e0017 */
[----:B------:R-:W3:Y:S02]  /*1b290*/  LDL.LU.64 R22, [R1+0x1a90] ;  /* 0x001a900001167983 */ /* 0x000ee40000300a00 */
[C---:B---3--:R-:W-:Y:S02]  /*1b2a0*/  HMMA.16816.F32 R20, R16.reuse, R22, R8 ;  /* 0x000000161014723c */ /* 0x048fe40000001808 */
[----:B------:R-:W2:Y:S11]  /*1b2b0*/  LDL.LU.64 R10, [R1+0x1a88] ;  /* 0x001a8800010a7983 */ /* 0x000eb60000300a00 */
[----:B------:R-:W-:Y:S10]  /*1b2c0*/  @!UPT UIADD3 URZ, URZ, URZ, URZ ;  /* 0x0000003f3f3ff290 */ /* 0x000ff4000fffe03f */
[----:B------:R-:W-:Y:S01]  /*1b2d0*/  STL.64 [R1+0x1c0], R20 ;  /* 0x0001c01401007387 */ /* 0x000fe20000100a00 */
[----:B------:R0:W-:Y:S03]  /*1b2e0*/  STL.64 [R1+0x1c8], R22 ;  /* 0x0001c81601007387 */ /* 0x0001e60000100a00 */
[----:B0-----:R-:W3:Y:S01]  /*1b2f0*/  LDL.LU.64 R22, [R1+0x1a80] ;  /* 0x001a800001167983 */ /* 0x001ee20000300a00 */
[----:B------:R-:W3:Y:S02]  /*1b300*/  LDL.LU.64 R20, [R1+0x1a78] ;  /* 0x001a780001147983 */ /* 0x000ee40000300a00 */
[----:B------:R-:W-:Y:S01]  /*1b310*/  IMAD.MOV.U32 R27, RZ, RZ, R3 ;  /* 0x000000ffff1b7224 */ /* 0x000fe200078e0003 */
[C---:B---3--:R-:W-:Y:S11]  /*1b320*/  HMMA.16816.F32 R20, R16.reuse, R14, R20 ;  /* 0x0000000e1014723c */ /* 0x048ff60000001814 */
[----:B------:R-:W-:Y:S11]  /*1b330*/  @!UPT UIADD3 URZ, URZ, URZ, URZ ;  /* 0x0000003f3f3ff290 */ /* 0x000ff6000fffe03f */
[----:B------:R-:W-:Y:S01]  /*1b340*/  @!UPT UIADD3 URZ, URZ, URZ, URZ ;  /* 0x0000003f3f3ff290 */ /* 0x000fe2000fffe03f */
[----:B------:R-:W-:Y:S01]  /*1b350*/  STL.64 [R1+0x300], R20 ;  /* 0x0003001401007387 */ /* 0x000fe20000100a00 */
[----:B------:R0:W-:Y:S02]  /*1b360*/  STL [R1+0x308], R22 ;  /* 0x0003081601007387 */ /* 0x0001e40000100800 */
[----:B------:R-:W-:Y:S02]  /*1b370*/  IMAD.MOV.U32 R3, RZ, RZ, R23 ;  /* 0x000000ffff037224 */ /* 0x000fe400078e0017 */
[----:B0-----:R-:W3:Y:S01]  /*1b380*/  LDL.LU.64 R22, [R1+0x1a70] ;  /* 0x001a700001167983 */ /* 0x001ee20000300a00 */
[----:B------:R-:W4:Y:S02]  /*1b390*/  LDL.LU.64 R20, [R1+0x1a68] ;  /* 0x001a680001147983 */ /* 0x000f240000300a00 */
[----:B------:R2:W-:Y:S02]  /*1b3a0*/  STL.64 [R1+0x19f0], R14 ;  /* 0x0019f00e01007387 */ /* 0x0005e40000100a00 */
[----:B--2---:R-:W-:Y:S01]  /*1b3b0*/  HMMA.16816.F32 R12, R16, R10, R24 ;  /* 0x0000000a100c723c */ /* 0x004fe20000001818 */
[----:B------:R-:W-:Y:S01]  /*1b3c0*/  STL [R1+0x18c8], R3 ;  /* 0x0018c80301007387 */ /* 0x000fe20000100800 */
[----:B------:R-:W-:Y:S05]  /*1b3d0*/  STL.64 [R1+0x19d8], R10 ;  /* 0x0019d80a01007387 */ /* 0x000fea0000100a00 */
[----:B------:R-:W-:-:S02]  /*1b3e0*/  IMAD.MOV.U32 R18, RZ, RZ, R5 ;  /* 0x000000ffff127224 */ /* 0x000fc400078e0005 */
[----:B------:R-:W-:Y:S11]  /*1b3f0*/  IMAD.MOV.U32 R19, RZ, RZ, R4 ;  /* 0x000000ffff137224 */ /* 0x000ff600078e0004 */
[----:B------:R-:W-:Y:S03]  /*1b400*/  @!UPT UIADD3 URZ, URZ, URZ, URZ ;  /* 0x0000003f3f3ff290 */ /* 0x000fe6000fffe03f */
[----:B------:R-:W-:Y:S01]  /*1b410*/  STL.64 [R1+0x2c0], R12 ;  /* 0x0002c00c01007387 */ /* 0x000fe20000100a00 */
[----:B------:R-:W-:Y:S02]  /*1b420*/  STL.64 [R1+0x2c8], R14 ;  /* 0x0002c80e01007387 */ /* 0x000fe40000100a00 */
[----:B------:R-:W-:Y:S02]  /*1b430*/  STL.64 [R1+0x1a08], R18 ;  /* 0x001a081201007387 */ /* 0x000fe40000100a00 */
[----:B------:R-:W2:Y:S01]  /*1b440*/  LDL.LU R4, [R1+0x30] ;  /* 0x0000300001047983 */ /* 0x000ea20000300800 */
[----:B------:R-:W2:Y:S01]  /*1b450*/  LDL.LU R5, [R1+0x34] ;  /* 0x0000340001057983 */ /* 0x000ea20000300800 */
[----:B------:R-:W2:Y:S02]  /*1b460*/  LDL.LU R6, [R1+0x38] ;  /* 0x0000380001067983 */ /* 0x000ea40000300800 */
[----:B------:R-:W2:Y:S02]  /*1b470*/  LDL.LU R7, [R1+0x3c] ;  /* 0x00003c0001077983 */ /* 0x000ea40000300800 */
[----:B--2---:R-:W-:Y:S01]  /*1b480*/  STL.64 [R1+0x1980], R6 ;  /* 0x0019800601007387 */ /* 0x004fe20000100a00 */
[----:B------:R4:W-:Y:S02]  /*1b490*/  STL.64 [R1+0x1978], R4 ;  /* 0x0019780401007387 */ /* 0x0009e40000100a00 */
[----:B----4-:R-:W-:-:S02]  /*1b4a0*/  IMAD.MOV.U32 R4, RZ, RZ, R20 ;  /* 0x000000ffff047224 */ /* 0x010fc400078e0014 */
[----:B------:R-:W-:Y:S01]  /*1b4b0*/  IMAD.MOV.U32 R5, RZ, RZ, R21 ;  /* 0x000000ffff057224 */ /* 0x000fe200078e0015 */
[----:B------:R-:W2:Y:S01]  /*1b4c0*/  LDL.LU R20, [R1+0x1a64] ;  /* 0x001a640001147983 */ /* 0x000ea20000300800 */
[----:B------:R-:W2:Y:S02]  /*1b4d0*/  LDL.LU R21, [R1+0x1a60] ;  /* 0x001a600001157983 */ /* 0x000ea40000300800 */
[----:B---3--:R-:W-:Y:S02]  /*1b4e0*/  IMAD.MOV.U32 R6, RZ, RZ, R22 ;  /* 0x000000ffff067224 */ /* 0x008fe400078e0016 */
[----:B------:R-:W-:Y:S01]  /*1b4f0*/  IMAD.MOV.U32 R7, RZ, RZ, R23 ;  /* 0x000000ffff077224 */ /* 0x000fe200078e0017 */
[----:B------:R-:W2:Y:S01]  /*1b500*/  LDL.LU R22, [R1+0x1a5c] ;  /* 0x001a5c0001167983 */ /* 0x000ea20000300800 */
[----:B------:R-:W2:Y:S02]  /*1b510*/  LDL.LU R23, [R1+0x1a58] ;  /* 0x001a580001177983 */ /* 0x000ea40000300800 */
[----:B------:R-:W3:Y:S02]  /*1b520*/  LDL.LU R8, [R1+0x80] ;  /* 0x0000800001087983 */ /* 0x000ee40000300800 */
[----:B------:R-:W3:Y:S01]  /*1b530*/  LDL.LU R9, [R1+0x84] ;  /* 0x0000840001097983 */ /* 0x000ee20000300800 */
[----:B------:R-:W4:Y:S01]  /*1b540*/  LDL.LU R10, [R1+0x88] ;  /* 0x00008800010a7983 */ /* 0x000f220000300800 */
[----:B------:R-:W4:Y:S02]  /*1b550*/  LDL.LU R11, [R1+0x8c] ;  /* 0x00008c00010b7983 */ /* 0x000f240000300800 */
        /* <DEDUP_REMOVED lines=20> */
[----:B------:R-:W-:Y:S01]  /*1b6a0*/  STL.64 [R1+0x1a00], R14 ;  /* 0x001a000e01007387 */ /* 0x000fe20000100a00 */
[----:B------:R0:W-:Y:S03]  /*1b6b0*/  STL.64 [R1+0x19f8], R12 ;  /* 0x0019f80c01007387 */ /* 0x0001e60000100a00 */
[----:B0-----:R-:W2:Y:S01]  /*1b6c0*/  LDL.LU R12, [R1+0xa0] ;  /* 0x0000a000010c7983 */ /* 0x001ea20000300800 */
[----:B------:R-:W2:Y:S02]  /*1b6d0*/  LDL.LU R13, [R1+0xa4] ;  /* 0x0000a400010d7983 */ /* 0x000ea40000300800 */
[----:B------:R-:W2:Y:S02]  /*1b6e0*/  LDL.LU R14, [R1+0xa8] ;  /* 0x0000a800010e7983 */ /* 0x000ea40000300800 */
[----:B------:R-:W2:Y:S02]  /*1b6f0*/  LDL.LU R15, [R1+0xac] ;  /* 0x0000ac00010f7983 */ /* 0x000ea40000300800 */
[----:B--2---:R0:W-:Y:S01]  /*1b700*/  STL.64 [R1+0x1a28], R14 ;  /* 0x001a280e01007387 */ /* 0x0041e20000100a00 */
[----:B------:R-:W-:Y:S03]  /*1b710*/  STL.64 [R1+0x1a20], R12 ;  /* 0x001a200c01007387 */ /* 0x000fe60000100a00 */
[----:B0-----:R-:W2:Y:S04]  /*1b720*/  LDL.LU.64 R14, [R1+0x8] ;  /* 0x00000800010e7983 */ /* 0x001ea80000300a00 */
[----:B--2---:R0:W-:Y:S04]  /*1b730*/  STL.64 [R1+0x1a50], R14 ;  /* 0x001a500e01007387 */ /* 0x0041e80000100a00 */
[----:B0-----:R-:W2:Y:S01]  /*1b740*/  LDL.LU.64 R14, [R1+0x28] ;  /* 0x00002800010e7983 */ /* 0x001ea20000300a00 */
[----:B------:R-:W2:Y:S02]  /*1b750*/  LDL.LU R16, [R1+0xd0] ;  /* 0x0000d00001107983 */ /* 0x000ea40000300800 */
[----:B------:R-:W2:Y:S02]  /*1b760*/  LDL.LU R17, [R1+0xd4] ;  /* 0x0000d40001117983 */ /* 0x000ea40000300800 */
[----:B------:R-:W2:Y:S01]  /*1b770*/  LDL.LU R18, [R1+0xd8] ;  /* 0x0000d80001127983 */ /* 0x000ea20000300800 */
[----:B------:R-:W2:Y:S01]  /*1b780*/  LDL.LU R19, [R1+0xdc] ;  /* 0x0000dc0001137983 */ /* 0x000ea20000300800 */
[----:B----4-:R0:W-:Y:S02]  /*1b790*/  STL.64 [R1+0x19e8], R10 ;  /* 0x0019e80a01007387 */ /* 0x0101e40000100a00 */
[----:B---3--:R-:W-:Y:S01]  /*1b7a0*/  STL.64 [R1+0x19e0], R8 ;  /* 0x0019e00801007387 */ /* 0x008fe20000100a00 */
[----:B0-----:R-:W3:Y:S01]  /*1b7b0*/  LDL.LU.64 R10, [R1+0xb8] ;  /* 0x0000b800010a7983 */ /* 0x001ee20000300a00 */
[----:B------:R0:W-:Y:S02]  /*1b7c0*/  STL.64 [R1+0x1990], R6 ;  /* 0x0019900601007387 */ /* 0x0001e40000100a00 */
[----:B------:R1:W-:Y:S02]  /*1b7d0*/  STL.64 [R1+0x1988], R4 ;  /* 0x0019880401007387 */ /* 0x0003e40000100a00 */
[----:B0-----:R-:W-:-:S02]  /*1b7e0*/  IMAD.MOV.U32 R6, RZ, RZ, R29 ;  /* 0x000000ffff067224 */ /* 0x001fc400078e001d */
[----:B------:R-:W-:Y:S01]  /*1b7f0*/  IMAD.MOV.U32 R7, RZ, RZ, R28 ;  /* 0x000000ffff077224 */ /* 0x000fe200078e001c */
[C---:B--2---:R-:W-:Y:S01]  /*1b800*/  HMMA.16816.F32 R24, R20.reuse, R14, R24 ;  /* 0x0000000e1418723c */ /* 0x044fe20000001818 */
[----:B-1----:R-:W-:Y:S02]  /*1b810*/  IMAD.MOV.U32 R5, RZ, RZ, R14 ;  /* 0x000000ffff057224 */ /* 0x002fe400078e000e */
[----:B------:R-:W-:Y:S02]  /*1b820*/  IMAD.MOV.U32 R4, RZ, RZ, R15 ;  /* 0x000000ffff047224 */ /* 0x000fe400078e000f */
[----:B------:R-:W2:Y:S11]  /*1b830*/  LDL.LU.64 R14, [R1+0x1a50] ;  /* 0x001a5000010e7983 */ /* 0x000eb60000300a00 */
[----:B------:R-:W-:Y:S07]  /*1b840*/  @!UPT UIADD3 URZ, URZ, URZ, URZ ;  /* 0x0000003f3f3ff290 */ /* 0x000fee000fffe03f */
[----:B------:R0:W-:Y:S01]  /*1b850*/  STL.64 [R1+0x2b0], R24 ;  /* 0x0002b01801007387 */ /* 0x0001e20000100a00 */
[----:B------:R-:W-:Y:S02]  /*1b860*/  IMAD.MOV.U32 R29, RZ, RZ, R26 ;  /* 0x000000ffff1d7224 */ /* 0x000fe400078e001a */
[----:B------:R-:W-:Y:S02]  /*1b870*/  IMAD.MOV.U32 R28, RZ, RZ, R27 ;  /* 0x000000ffff1c7224 */ /* 0x000fe400078e001b */
[----:B------:R-:W4:Y:S04]  /*1b880*/  LDL.LU.64 R26, [R1+0x1a48] ;  /* 0x001a4800011a7983 */ /* 0x000f280000300a00 */
[----:B0-----:R-:W4:Y:S01]  /*1b890*/  LDL.LU.64 R24, [R1+0x1a40] ;  /* 0x001a400001187983 */ /* 0x001f220000300a00 */
[----:B------:R-:W-:Y:S02]  /*1b8a0*/  STL [R1+0x18d0], R28 ;  /* 0x0018d01c01007387 */ /* 0x000fe40000100800 */
[----:B------:R-:W-:Y:S01]  /*1b8b0*/  STL [R1+0x18cc], R29 ;  /* 0x0018cc1d01007387 */ /* 0x000fe20000100800 */
[----:B----4-:R-:W-:Y:S11]  /*1b8c0*/  HMMA.16816.F32 R24, R20, R6, R24 ;  /* 0x000000061418723c */ /* 0x010ff60000001818 */
[----:B------:R-:W-:Y:S11]  /*1b8d0*/  @!UPT UIADD3 URZ, URZ, URZ, URZ ;  /* 0x0000003f3f3ff290 */ /* 0x000ff6000fffe03f */
[----:B------:R-:W-:Y:S01]  /*1b8e0*/  @!UPT UIADD3 URZ, URZ, URZ, URZ ;  /* 0x0000003f3f3ff290 */ /* 0x000fe2000fffe03f */
[----:B------:R-:W-:Y:S01]  /*1b8f0*/  STL.64 [R1+0x290], R24 ;  /* 0x0002901801007387 */ /* 0x000fe20000100a00 */
[----:B------:R0:W-:Y:S02]  /*1b900*/  STL [R1+0x298], R26 ;  /* 0x0002981a01007387 */ /* 0x0001e40000100800 */
[----:B------:R-:W-:Y:S02]  /*1b910*/  IMAD.MOV.U32 R3, RZ, RZ, R27 ;  /* 0x000000ffff037224 */ /* 0x000fe400078e001b */
[----:B0-----:R-:W4:Y:S01]  /*1b920*/  LDL.LU.64 R26, [R1+0x1a38] ;  /* 0x001a3800011a7983 */ /* 0x001f220000300a00 */
[----:B------:R-:W4:Y:S02]  /*1b930*/  LDL.LU.64 R24, [R1+0x1a30] ;  /* 0x001a300001187983 */ /* 0x000f240000300a00 */
[----:B------:R-:W-:Y:S02]  /*1b940*/  STL.64 [R1+0x19a0], R6 ;  /* 0x0019a00601007387 */ /* 0x000fe40000100a00 */
[----:B------:R0:W-:Y:S02]  /*1b950*/  STL [R1+0x18d4], R3 ;  /* 0x0018d40301007387 */ /* 0x0001e40000100800 */
[----:B0-----:R-:W3:Y:S01]  /*1b960*/  LDL R3, [R1+0x384] ;  /* 0x0003840001037983 */ /* 0x001ee20000100800 */
[----:B------:R-:W-:-:S02]  /*1b970*/  IMAD.MOV.U32 R6, RZ, RZ, R5 ;  /* 0x000000ffff067224 */ /* 0x000fc400078e0005 */
[----:B------:R-:W-:Y:S02]  /*1b980*/  IMAD.MOV.U32 R7, RZ, RZ, R4 ;  /* 0x000000ffff077224 */ /* 0x000fe400078e0004 */
[----:B--2---:R-:W-:Y:S02]  /*1b990*/  IMAD.MOV.U32 R5, RZ, RZ, R14 ;  /* 0x000000ffff057224 */ /* 0x004fe400078e000e */
[----:B------:R-:W-:Y:S01]  /*1b9a0*/  IMAD.MOV.U32 R4, RZ, RZ, R15 ;  /* 0x000000ffff047224 */ /* 0x000fe200078e000f */
[C---:B----4-:R-:W-:Y:S01]  /*1b9b0*/  HMMA.16816.F32 R24, R20.reuse, R14, R24 ;  /* 0x0000000e1418723c */ /* 0x050fe20000001818 */
[----:B------:R-:W2:Y:S01]  /*1b9c0*/  LDL.LU.64 R14, [R1+0x1a28] ;  /* 0x001a2800010e7983 */ /* 0x000ea20000300a00 */
[----:B------:R-:W2:Y:S11]  /*1b9d0*/  LDL.LU.64 R12, [R1+0x1a20] ;  /* 0x001a2000010c7983 */ /* 0x000eb60000300a00 */
[----:B------:R-:W-:Y:S10]  /*1b9e0*/  @!UPT UIADD3 URZ, URZ, URZ, URZ ;  /* 0x0000003f3f3ff290 */ /* 0x000ff4000fffe03f */
[----:B------:R0:W-:Y:S01]  /*1b9f0*/  STL.64 [R1+0x280], R24 ;  /* 0x0002801801007387 */ /* 0x0001e20000100a00 */
[----:B------:R-:W-:Y:S02]  /*1ba00*/  IMAD.MOV.U32 R28, RZ, RZ, R26 ;  /* 0x000000ffff1c7224 */ /* 0x000fe400078e001a */
[----:B------:R-:W-:Y:S02]  /*1ba10*/  IMAD.MOV.U32 R29, RZ, RZ, R27 ;  /* 0x000000ffff1d7224 */ /* 0x000fe400078e001b */
[----:B------:R-:W4:Y:S04]  /*1ba20*/  LDL.LU.64 R26, [R1+0x1a18] ;  /* 0x001a1800011a7983 */ /* 0x000f280000300a00 */
[----:B0-----:R-:W2:Y:S01]  /*1ba30*/  LDL.LU R25, [R1+0x1a10] ;  /* 0x001a100001197983 */ /* 0x001ea20000300800 */
[----:B------:R-:W-:Y:S02]  /*1ba40*/  STL.64 [R1+0x19d0], R6 ;  /* 0x0019d00601007387 */ /* 0x000fe40000100a00 */
[----:B------:R0:W-:Y:S02]  /*1ba50*/  STL.64 [R1+0x19c8], R4 ;  /* 0x0019c80401007387 */ /* 0x0001e40000100a00 */
[----:B0-----:R-:W2:Y:S01]  /*1ba60*/  LDL.LU R4, [R1+0x70] ;  /* 0x0000700001047983 */ /* 0x001ea20000300800 */
[----:B------:R-:W2:Y:S02]  /*1ba70*/  LDL.LU R5, [R1+0x74] ;  /* 0x0000740001057983 */ /* 0x000ea40000300800 */
[----:B------:R-:W2:Y:S02]  /*1ba80*/  LDL.LU R6, [R1+0x78] ;  /* 0x0000780001067983 */ /* 0x000ea40000300800 */
[----:B------:R-:W2:Y:S01]  /*1ba90*/  LDL.LU R7, [R1+0x7c] ;  /* 0x00007c0001077983 */ /* 0x000ea20000300800 */
[C---:B----4-:R-:W-:Y:S11]  /*1baa0*/  HMMA.16816.F32 R16, R20.reuse, R26, R16 ;  /* 0x0000001a1410723c */ /* 0x050ff60000001810 */
[----:B------:R-:W-:Y:S11]  /*1bab0*/  @!UPT UIADD3 URZ, URZ, URZ, URZ ;  /* 0x0000003f3f3ff290 */ /* 0x000ff6000fffe03f */
[----:B------:R-:W-:Y:S01]  /*1bac0*/  @!UPT UIADD3 URZ, URZ, URZ, URZ ;  /* 0x0000003f3f3ff290 */ /* 0x000fe2000fffe03f */
[----:B------:R-:W-:Y:S01]  /*1bad0*/  STL.64 [R1+0x270], R16 ;  /* 0x0002701001007387 */ /* 0x000fe20000100a00 */
[----:B------:R0:W-:Y:S03]  /*1bae0*/  STL.64 [R1+0x278], R18 ;  /* 0x0002781201007387 */ /* 0x0001e60000100a00 */
[----:B0-----:R-:W2:Y:S02]  /*1baf0*/  LDL.LU.64 R18, [R1+0x1a08] ;  /* 0x001a080001127983 */ /* 0x001ea40000300a00 */
[C---:B--2---:R-:W-:Y:S11]  /*1bb00*/  HMMA.16816.F32 R12, R20.reuse, R18, R12 ;  /* 0x00000012140c723c */ /* 0x044ff6000000180c */
[----:B------:R-:W-:Y:S11]  /*1bb10*/  @!UPT UIADD3 URZ, URZ, URZ, URZ ;  /* 0x0000003f3f3ff290 */ /* 0x000ff6000fffe03f */
[----:B------:R-:W-:Y:S01]  /*1bb20*/  @!UPT UIADD3 URZ, URZ, URZ, URZ ;  /* 0x0000003f3f3ff290 */ /* 0x000fe2000fffe03f */
[----:B------:R-:W-:Y:S01]  /*1bb30*/  STL.64 [R1+0x260], R12 ;  /* 0x0002600c01007387 */ /* 0x000fe20000100a00 */
[----:B------:R0:W-:Y:S03]  /*1bb40*/  STL.64 [R1+0x268], R14 ;  /* 0x0002680e01007387 */ /* 0x0001e60000100a00 */
[----:B0-----:R-:W3:Y:S01]  /*1bb50*/  LDL.LU.64 R14, [R1+0x1a00] ;  /* 0x001a0000010e7983 */ /* 0x001ee20000300a00 */
[----:B------:R-:W3:Y:S02]  /*1bb60*/  LDL.LU.64 R12, [R1+0x19f8] ;  /* 0x0019f800010c7983 */ /* 0x000ee40000300a00 */
[C---:B---3--:R-:W-:Y:S11]  /*1bb70*/  HMMA.16816.F32 R12, R20.reuse, R10, R12 ;  /* 0x0000000a140c723c */ /* 0x048ff6000000180c */
[----:B------:R-:W-:Y:S11]  /*1bb80*/  @!UPT UIADD3 URZ, URZ, URZ, URZ ;  /* 0x0000003f3f3ff290 */ /* 0x000ff6000fffe03f */
[----:B------:R-:W-:Y:S01]  /*1bb90*/  @!UPT UIADD3 URZ, URZ, URZ, URZ ;  /* 0x0000003f3f3ff290 */ /* 0x000fe2000fffe03f */
[----:B------:R0:W-:Y:S01]  /*1bba0*/  STL.64 [R1+0x250], R12 ;  /* 0x0002500c01007387 */ /* 0x0001e20000100a00 */
[----:B------:R1:W-:Y:S02]  /*1bbb0*/  STL.64 [R1+0x258], R14 ;  /* 0x0002580e01007387 */ /* 0x0003e40000100a00 */
[----:B0-----:R-:W-:Y:S01]  /*1bbc0*/  IMAD.MOV.U32 R13, RZ, RZ, R10 ;  /* 0x000000ffff0d7224 */ /* 0x001fe200078e000a */
[----:B-1----:R-:W2:Y:S01]  /*1bbd0*/  LDL.LU.64 R14, [R1+0x19f0] ;  /* 0x0019f000010e7983 */ /* 0x002ea20000300a00 */
[----:B------:R-:W-:Y:S02]  /*1bbe0*/  IMAD.MOV.U32 R12, RZ, RZ, R11 ;  /* 0x000000ffff0c7224 */ /* 0x000fe400078e000b */
        /* <DEDUP_REMOVED lines=8> */
[----:B------:R-:W-:Y:S02]  /*1bc70*/  STL.64 [R1+0x1950], R14 ;  /* 0x0019500e01007387 */ /* 0x000fe40000100a00 */
[----:B------:R0:W-:Y:S02]  /*1bc80*/  STL.64 [R1+0x1998], R12 ;  /* 0x0019980c01007387 */ /* 0x0001e40000100a00 */
[----:B0-----:R-:W3:Y:S01]  /*1bc90*/  LDL.LU R12, [R1+0x50] ;  /* 0x00005000010c7983 */ /* 0x001ee20000300800 */
[----:B------:R-:W3:Y:S02]  /*1bca0*/  LDL.LU R13, [R1+0x54] ;  /* 0x00005400010d7983 */ /* 0x000ee40000300800 */
[----:B------:R-:W4:Y:S02]  /*1bcb0*/  LDL.LU R14, [R1+0x58] ;  /* 0x00005800010e7983 */ /* 0x000f240000300800 */
[----:B------:R-:W4:Y:S01]  /*1bcc0*/  LDL.LU R15, [R1+0x5c] ;  /* 0x00005c00010f7983 */ /* 0x000f220000300800 */
[----:B--2---:R-:W-:Y:S01]  /*1bcd0*/  HMMA.16816.F32 R20, R20, R10, R4 ;  /* 0x0000000a1414723c */ /* 0x004fe20000001804 */
[----:B------:R-:W-:-:S02]  /*1bce0*/  IMAD.MOV.U32 R24, RZ, RZ, R10 ;  /* 0x000000ffff187224 */ /* 0x000fc400078e000a */
[----:B------:R-:W-:Y:S01]  /*1bcf0*/  IMAD.MOV.U32 R16, RZ, RZ, R11 ;  /* 0x000000ffff107224 */ /* 0x000fe200078e000b */
[----:B----4-:R-:W-:Y:S01]  /*1bd00*/  STL.64 [R1+0x19b0], R14 ;  /* 0x0019b00e01007387 */ /* 0x010fe20000100a00 */
[----:B---3--:R0:W-:Y:S03]  /*1bd10*/  STL.64 [R1+0x19a8], R12 ;  /* 0x0019a80c01007387 */ /* 0x0081e60000100a00 */
[----:B0-----:R-:W2:Y:S01]  /*1bd20*/  LDL.LU R12, [R1+0x60] ;  /* 0x00006000010c7983 */ /* 0x001ea20000300800 */
[----:B------:R-:W2:Y:S02]  /*1bd30*/  LDL.LU R13, [R1+0x64] ;  /* 0x00006400010d7983 */ /* 0x000ea40000300800 */
[----:B------:R-:W2:Y:S02]  /*1bd40*/  LDL.LU R14, [R1+0x68] ;  /* 0x00006800010e7983 */ /* 0x000ea40000300800 */
[----:B------:R-:W2:Y:S01]  /*1bd50*/  LDL.LU R15, [R1+0x6c] ;  /* 0x00006c00010f7983 */ /* 0x000ea20000300800 */
[----:B------:R-:W2:Y:S01]  /*1bd60*/  LDL.LU.64 R6, [R1+0x19d0] ;  /* 0x0019d00001067983 */ /* 0x000ea20000300a00 */
[----:B------:R-:W3:Y:S08]  /*1bd70*/  LDL.LU.64 R4, [R1+0x19c8] ;  /* 0x0019c80001047983 */ /* 0x000ef00000300a00 */
[----:B------:R-:W-:Y:S02]  /*1bd80*/  STL.64 [R1+0x200], R20 ;  /* 0x0002001401007387 */ /* 0x000fe40000100a00 */
[----:B------:R3:W-:Y:S01]  /*1bd90*/  STL.64 [R1+0x208], R22 ;  /* 0x0002081601007387 */ /* 0x0007e20000100a00 */
[----:B------:R-:W2:Y:S01]  /*1bda0*/  LDL.LU.64 R10, [R1+0x19c0] ;  /* 0x0019c000010a7983 */ /* 0x000ea20000300a00 */
[----:B------:R-:W2:Y:S02]  /*1bdb0*/  LDL.LU.64 R8, [R1+0x19b8] ;  /* 0x0019b80001087983 */ /* 0x000ea40000300a00 */
[----:B---3--:R-:W-:-:S02]  /*1bdc0*/  IMAD.MOV.U32 R22, RZ, RZ, R5 ;  /* 0x000000ffff167224 */ /* 0x008fc400078e0005 */
[----:B------:R-:W-:Y:S02]  /*1bdd0*/  IMAD.MOV.U32 R23, RZ, RZ, R4 ;  /* 0x000000ffff177224 */ /* 0x000fe400078e0004 */
        /* <DEDUP_REMOVED lines=12> */
[----:B0-----:R-:W3:Y:S01]  /*1bea0*/  LDL.LU.64 R6, [R1+0x1990] ;  /* 0x0019900001067983 */ /* 0x001ee20000300a00 */
[----:B------:R-:W3:Y:S02]  /*1beb0*/  LDL.LU.64 R4, [R1+0x1988] ;  /* 0x0019880001047983 */ /* 0x000ee40000300a00 */
[----:B---3--:R-:W-:Y:S01]  /*1bec0*/  HMMA.16816.F32 R20, R8, R22, R4 ;  /* 0x000000160814723c */ /* 0x008fe20000001804 */
[----:B------:R-:W3:Y:S01]  /*1bed0*/  LDL.LU.64 R6, [R1+0x1980] ;  /* 0x0019800001067983 */ /* 0x000ee20000300a00 */
[----:B------:R-:W3:Y:S02]  /*1bee0*/  LDL.LU.64 R4, [R1+0x1978] ;  /* 0x0019780001047983 */ /* 0x000ee40000300a00 */
[----:B--2---:R-:W-:-:S02]  /*1bef0*/  IMAD.MOV.U32 R14, RZ, RZ, R13 ;  /* 0x000000ffff0e7224 */ /* 0x004fc400078e000d */
[----:B------:R-:W-:Y:S11]  /*1bf00*/  IMAD.MOV.U32 R15, RZ, RZ, R12 ;  /* 0x000000ffff0f7224 */ /* 0x000ff600078e000c */
[----:B------:R-:W-:Y:S06]  /*1bf10*/  @!UPT UIADD3 URZ, URZ, URZ, URZ ;  /* 0x0000003f3f3ff290 */ /* 0x000fec000fffe03f */
[----:B------:R-:W-:Y:S01]  /*1bf20*/  STL.64 [R1+0x1b0], R20 ;  /* 0x0001b01401007387 */ /* 0x000fe20000100a00 */
[----:B------:R-:W-:Y:S02]  /*1bf30*/  STL.64 [R1+0x1b8], R22 ;  /* 0x0001b81601007387 */ /* 0x000fe40000100a00 */
[----:B------:R0:W-:Y:S02]  /*1bf40*/  STL.64 [R1+0x1968], R14 ;  /* 0x0019680e01007387 */ /* 0x0001e40000100a00 */
[----:B------:R-:W2:Y:S02]  /*1bf50*/  LDL.LU R12, [R1+0x120] ;  /* 0x00012000010c7983 */ /* 0x000ea40000300800 */
[----:B0-----:R-:W-:Y:S02]  /*1bf60*/  IMAD.MOV.U32 R14, RZ, RZ, R2 ;  /* 0x000000ffff0e7224 */ /* 0x001fe400078e0002 */
[----:B------:R-:W-:Y:S01]  /*1bf70*/  IMAD.MOV.U32 R15, RZ, RZ, R0 ;  /* 0x000000ffff0f7224 */ /* 0x000fe200078e0000 */
[----:B---3--:R-:W-:Y:S11]  /*1bf80*/  HMMA.16816.F32 R4, R8, R26, R4 ;  /* 0x0000001a0804723c */ /* 0x008ff60000001804 */
[----:B------:R-:W-:Y:S11]  /*1bf90*/  @!UPT UIADD3 URZ, URZ, URZ, URZ ;  /* 0x0000003f3f3ff290 */ /* 0x000ff6000fffe03f */
[----:B------:R-:W-:Y:S01]  /*1bfa0*/  @!UPT UIADD3 URZ, URZ, URZ, URZ ;  /* 0x0000003f3f3ff290 */ /* 0x000fe2000fffe03f */
[----:B------:R-:W-:Y:S01]  /*1bfb0*/  STL.64 [R1+0x1a0], R4 ;  /* 0x0001a00401007387 */ /* 0x000fe20000100a00 */
[----:B------:R-:W-:Y:S02]  /*1bfc0*/  IMAD.MOV.U32 R2, RZ, RZ, R6 ;  /* 0x000000ffff027224 */ /* 0x000fe400078e0006 */
[----:B------:R-:W-:Y:S02]  /*1bfd0*/  IMAD.MOV.U32 R0, RZ, RZ, R7 ;  /* 0x000000ffff007224 */ /* 0x000fe400078e0007 */
[----:B------:R-:W0:Y:S04]  /*1bfe0*/  LDSM.16.MT88.4 R4, [R3+0x10000] ;  /* 0x010000000304783b */ /* 0x000e280000004200 */
[----:B------:R-:W-:Y:S01]  /*1bff0*/  STL [R1+0x17bc], R0 ;  /* 0x0017bc0001007387 */ /* 0x000fe20000100800 */
[----:B------:R-:W-:Y:S03]  /*1c000*/  STL [R1+0x17b8], R2 ;  /* 0x0017b80201007387 */ /* 0x000fe60000100800 */
[----:B0-----:R0:W-:Y:S01]  /*1c010*/  STL.64 [R1+0x1938], R6 ;  /* 0x0019380601007387 */ /* 0x0011e20000100a00 */
[----:B------:R1:W-:Y:S02]  /*1c020*/  STL.64 [R1+0x1930], R4 ;  /* 0x0019300401007387 */ /* 0x0003e40000100a00 */
[----:B0-----:R-:W-:-:S02]  /*1c030*/  IMAD.MOV.U32 R6, RZ, RZ, R24 ;  /* 0x000000ffff067224 */ /* 0x001fc400078e0018 */
[----:B------:R-:W-:Y:S01]  /*1c040*/  IMAD.MOV.U32 R7, RZ, RZ, R16 ;  /* 0x000000ffff077224 */ /* 0x000fe200078e0010 */
[----:B------:R-:W3:Y:S04]  /*1c050*/  LDL.LU R24, [R1+0x1970] ;  /* 0x0019700001187983 */ /* 0x000ee80000300800 */
[----:B------:R0:W-:Y:S01]  /*1c060*/  STL.64 [R1+0x1948], R6 ;  /* 0x0019480601007387 */ /* 0x0001e20000100a00 */
[----:B-1----:R-:W4:Y:S02]  /*1c070*/  LDL.LU R4, [R1+0x170] ;  /* 0x0001700001047983 */ /* 0x002f240000300800 */
[----:B------:R-:W4:Y:S01]  /*1c080*/  LDL.LU R5, [R1+0x174] ;  /* 0x0001740001057983 */ /* 0x000f220000300800 */
[----:B0-----:R-:W3:Y:S01]  /*1c090*/  LDL.LU R6, [R1+0x178] ;  /* 0x0001780001067983 */ /* 0x001ee20000300800 */
[----:B------:R-:W3:Y:S02]  /*1c0a0*/  LDL.LU R7, [R1+0x17c] ;  /* 0x00017c0001077983 */ /* 0x000ee40000300800 */
[----:B------:R-:W-:-:S02]  /*1c0b0*/  IMAD.MOV.U32 R13, RZ, RZ, R25 ;  /* 0x000000ffff0d7224 */ /* 0x000fc400078e0019 */
[----:B------:R-:W0:Y:S04]  /*1c0c0*/  S2R R25, SR_TID.X ;  /* 0x0000000000197919 */ /* 0x000e280000002100 */
[----:B------:R-:W1:Y:S01]  /*1c0d0*/  S2R R17, SR_TID.X ;  /* 0x0000000000117919 */ /* 0x000e620000002100 */
[----:B--2---:R-:W-:Y:S01]  /*1c0e0*/  HMMA.16816.F32 R12, R8, R18, R12 ;  /* 0x00000012080c723c */ /* 0x004fe2000000180c */
[----:B0-----:R-:W-:Y:S01]  /*1c0f0*/  LOP3.LUT R25, R25, 0x7, RZ, 0xc0, !PT ;  /* 0x0000000719197812 */ /* 0x001fe200078ec0ff */
[----:B-1----:R-:W-:-:S04]  /*1c100*/  IMAD.SHL.U32 R17, R17, 0x2, RZ ;  /* 0x0000000211117824 */ /* 0x002fc800078e00ff */
[----:B------:R-:W-:-:S05]  /*1c110*/  IMAD R25, R25, 0x110, RZ ;  /* 0x0000011019197824 */ /* 0x000fca00078e02ff */
[----:B------:R-:W-:-:S05]  /*1c120*/  LOP3.LUT R25, R25, 0x30, R17, 0x78, !PT ;  /* 0x0000003019197812 */ /* 0x000fca00078e7811 */
[----:B------:R-:W0:Y:S08]  /*1c130*/  LDSM.16.M88.4 R20, [R25+0x20080] ;  /* 0x020080001914783b */ /* 0x000e300000000200 */
[----:B------:R-:W-:Y:S02]  /*1c140*/  IMAD.MOV.U32 R0, RZ, RZ, R12 ;  /* 0x000000ffff007224 */ /* 0x000fe400078e000c */
[----:B------:R-:W-:Y:S01]  /*1c150*/  IMAD.MOV.U32 R2, RZ, RZ, R13 ;  /* 0x000000ffff027224 */ /* 0x000fe200078e000d */
[----:B---3--:R-:W-:Y:S01]  /*1c160*/  STL.64 [R1+0x1960], R6 ;  /* 0x0019600601007387 */ /* 0x008fe20000100a00 */
[----:B----4-:R1:W-:Y:S03]  /*1c170*/  STL.64 [R1+0x1958], R4 ;  /* 0x0019580401007387 */ /* 0x0103e60000100a00 */
[----:B-1----:R-:W2:Y:S01]  /*1c180*/  LDL.LU R4, [R1+0x140] ;  /* 0x0001400001047983 */ /* 0x002ea20000300800 */
[----:B------:R-:W2:Y:S02]  /*1c190*/  LDL.LU R5, [R1+0x144] ;  /* 0x0001440001057983 */ /* 0x000ea40000300800 */
[----:B------:R-:W2:Y:S02]  /*1c1a0*/  LDL.LU R6, [R1+0x148] ;  /* 0x0001480001067983 */ /* 0x000ea40000300800 */
[----:B------:R-:W2:Y:S01]  /*1c1b0*/  LDL.LU R7, [R1+0x14c] ;  /* 0x00014c0001077983 */ /* 0x000ea20000300800 */
[----:B------:R-:W-:Y:S02]  /*1c1c0*/  STL.64 [R1+0x188], R14 ;  /* 0x0001880e01007387 */ /* 0x000fe40000100a00 */
[----:B------:R-:W1:Y:S04]  /*1c1d0*/  LDSM.16.M88.4 R12, [R25+0x20880] ;  /* 0x02088000190c783b */ /* 0x000e680000000200 */
[----:B0-----:R-:W-:Y:S02]  /*1c1e0*/  STL.64 [R1+0xf0], R20 ;  /* 0x0000f01401007387 */ /* 0x001fe40000100a00 */
[----:B------:R-:W-:Y:S01]  /*1c1f0*/  STL.64 [R1+0xf8], R22 ;  /* 0x0000f81601007387 */ /* 0x000fe20000100a00 */
[----:B------:R0:W-:Y:S04]  /*1c200*/  STL.64 [R1+0x1940], R20 ;  /* 0x0019401401007387 */ /* 0x0001e80000100a00 */
[----:B0-----:R-:W3:Y:S01]  /*1c210*/  LDL.LU R20, [R1+0x190] ;  /* 0x0001900001147983 */ /* 0x001ee20000300800 */
[----:B------:R-:W3:Y:S02]  /*1c220*/  LDL.LU R21, [R1+0x194] ;  /* 0x0001940001157983 */ /* 0x000ee40000300800 */
[----:B------:R-:W3:Y:S02]  /*1c230*/  LDL.LU R22, [R1+0x198] ;  /* 0x0001980001167983 */ /* 0x000ee40000300800 */
[----:B------:R-:W-:Y:S01]  /*1c240*/  STL [R1+0x17c4], R0 ;  /* 0x0017c40001007387 */ /* 0x000fe20000100800 */
[----:B------:R-:W-:Y:S04]  /*1c250*/  STL [R1+0x17c0], R2 ;  /* 0x0017c00201007387 */ /* 0x000fe80000100800 */
[----:B-1----:R-:W-:Y:S01]  /*1c260*/  STL.64 [R1+0xd0], R12 ;  /* 0x0000d00c01007387 */ /* 0x002fe20000100a00 */
[----:B------:R0:W-:Y:S03]  /*1c270*/  STL.64 [R1+0xd8], R14 ;  /* 0x0000d80e01007387 */ /* 0x0001e60000100a00 */
[----:B0-----:R-:W2:Y:S01]  /*1c280*/  LDL.LU.64 R14, [R1+0x1968] ;  /* 0x00196800010e7983 */ /* 0x001ea20000300a00 */
[----:B------:R-:W-:-:S02]  /*1c290*/  IMAD.MOV.U32 R17, RZ, RZ, R12 ;  /* 0x000000ffff117224 */ /* 0x000fc400078e000c */
[----:B------:R-:W-:Y:S02]  /*1c2a0*/  IMAD.MOV.U32 R16, RZ, RZ, R13 ;  /* 0x000000ffff107224 */ /* 0x000fe400078e000d */
[----:B--2---:R-:W-:Y:S01]  /*1c2b0*/  HMMA.16816.F32 R12, R8, R14, R4 ;  /* 0x0000000e080c723c */ /* 0x004fe20000001804 */
[----:B------:R-:W2:Y:S01]  /*1c2c0*/  LDL.LU.64 R6, [R1+0x1960] ;  /* 0x0019600001067983 */ /* 0x000ea20000300a00 */
[----:B------:R-:W2:Y:S11]  /*1c2d0*/  LDL.LU.64 R4, [R1+0x1958] ;  /* 0x0019580001047983 */ /* 0x000eb60000300a00 */
[----:B------:R-:W-:Y:S10]  /*1c2e0*/  @!UPT UIADD3 URZ, URZ, URZ, URZ ;  /* 0x0000003f3f3ff290 */ /* 0x000ff4000fffe03f */
[----:B------:R-:W-:Y:S01]  /*1c2f0*/  STL [R1+0x164], R13 ;  /* 0x0001640d01007387 */ /* 0x000fe20000100800 */
[----:B------:R-:W-:Y:S02]  /*1c300*/  STL.64 [R1+0x168], R14 ;  /* 0x0001680e01007387 */ /* 0x000fe40000100a00 */
[----:B------:R-:W-:Y:S02]  /*1c310*/  IMAD.MOV.U32 R2, RZ, RZ, R12 ;  /* 0x000000ffff027224 */ /* 0x000fe400078e000c */
[----:B------:R-:W0:Y:S04]  /*1c320*/  LDSM.16.M88.4 R12, [R25+0x21080] ;  /* 0x02108000190c783b */ /* 0x000e280000000200 */
[----:B------:R-:W-:Y:S04]  /*1c330*/  STL [R1+0x17c8], R2 ;  /* 0x0017c80201007387 */ /* 0x000fe80000100800 */
[----:B0-----:R-:W-:Y:S01]  /*1c340*/  STL.64 [R1+0xc0], R12 ;  /* 0x0000c00c01007387 */ /* 0x001fe20000100a00 */
[----:B------:R0:W-:Y:S03]  /*1c350*/  STL.64 [R1+0xc8], R14 ;  /* 0x0000c80e01007387 */ /* 0x0001e60000100a00 */
[----:B0-----:R-:W2:Y:S01]  /*1c360*/  LDL.LU.64 R14, [R1+0x1950] ;  /* 0x00195000010e7983 */ /* 0x001ea20000300a00 */
[----:B------:R-:W-:-:S02]  /*1c370*/  IMAD.MOV.U32 R19, RZ, RZ, R12 ;  /* 0x000000ffff137224 */ /* 0x000fc400078e000c */
[----:B------:R-:W-:Y:S02]  /*1c380*/  IMAD.MOV.U32 R18, RZ, RZ, R13 ;  /* 0x000000ffff127224 */ /* 0x000fe400078e000d */
[----:B------:R-:W-:Y:S02]  /*1c390*/  IMAD.MOV.U32 R23, RZ, RZ, R24 ;  /* 0x000000ffff177224 */ /* 0x000fe400078e0018 */
[----:B------:R-:W0:Y:S01]  /*1c3a0*/  LDSM.16.M88.4 R24, [R25+0x21880] ;  /* 0x021880001918783b */ /* 0x000e220000000200 */
[----:B--2---:R-:W-:Y:S03]  /*1c3b0*/  HMMA.16816.F32 R12, R8, R14, R4 ;  /* 0x0000000e080c723c */ /* 0x004fe60000001804 */
[----:B------:R-:W3:Y:S11]  /*1c3c0*/  LDL.LU.64 R6, [R1+0x1948] ;  /* 0x0019480001067983 */ /* 0x000ef60000300a00 */
[----:B------:R-:W-:Y:S09]  /*1c3d0*/  @!UPT UIADD3 URZ, URZ, URZ, URZ ;  /* 0x0000003f3f3ff290 */ /* 0x000ff2000fffe03f */
[----:B------:R-:W-:Y:S01]  /*1c3e0*/  STL.64 [R1+0x150], R12 ;  /* 0x0001500c01007387 */ /* 0x000fe20000100a00 */
[----:B0-----:R-:W-:Y:S02]  /*1c3f0*/  STL.64 [R1+0xb0], R24 ;  /* 0x0000b01801007387 */ /* 0x001fe40000100a00 */
[----:B------:R-:W-:Y:S02]  /*1c400*/  STL.64 [R1+0xb8], R26 ;  /* 0x0000b81a01007387 */ /* 0x000fe40000100a00 */
[----:B------:R-:W-:Y:S01]  /*1c410*/  IMAD.MOV.U32 R0, RZ, RZ, R15 ;  /* 0x000000ffff007224 */ /* 0x000fe200078e000f */
[----:B------:R0:W-:Y:S01]  /*1c420*/  STL.64 [R1+0x1928], R24 ;  /* 0x0019281801007387 */ /* 0x0001e20000100a00 */
[----:B------:R-:W-:-:S03]  /*1c430*/  IMAD.MOV.U32 R2, RZ, RZ, R14 ;  /* 0x000000ffff027224 */ /* 0x000fc600078e000e */
[----:B0-----:R-:W2:Y:S01]  /*1c440*/  LDL.LU R24, [R1+0x1f0] ;  /* 0x0001f00001187983 */ /* 0x001ea20000300800 */
[----:B------:R-:W2:Y:S02]  /*1c450*/  LDL.LU R25, [R1+0x1f4] ;  /* 0x0001f40001197983 */ /* 0x000ea40000300800 */
[----:B------:R-:W2:Y:S02]  /*1c460*/  LDL.LU R26, [R1+0x1f8] ;  /* 0x0001f800011a7983 */ /* 0x000ea40000300800 */
[----:B------:R-:W2:Y:S01]  /*1c470*/  LDL.LU R27, [R1+0x1fc] ;  /* 0x0001fc00011b7983 */ /* 0x000ea20000300800 */
[----:B------:R-:W-:Y:S01]  /*1c480*/  STL [R1+0x1804], R0 ;  /* 0x0018040001007387 */ /* 0x000fe20000100800 */
[----:B------:R-:W-:Y:S01]  /*1c490*/  STL [R1+0x1800], R2 ;  /* 0x0018000201007387 */ /* 0x000fe20000100800 */
[----:B---3--:R-:W-:Y:S02]  /*1c4a0*/  HMMA.16816.F32 R8, R8, R6, R20 ;  /* 0x000000060808723c */ /* 0x008fe40000001814 */
[----:B------:R-:W2:Y:S01]  /*1c4b0*/  LDL.LU.64 R20, [R1+0x1940] ;  /* 0x0019400001147983 */ /* 0x000ea20000300a00 */
[----:B------:R-:W2:Y:S02]  /*1c4c0*/  LDL.LU.64 R6, [R1+0x1938] ;  /* 0x0019380001067983 */ /* 0x000ea40000300a00 */
[----:B------:R-:W2:Y:S11]  /*1c4d0*/  LDL.LU.64 R4, [R1+0x1930] ;  /* 0x0019300001047983 */ /* 0x000eb60000300a00 */
[----:B------:R-:W-:Y:S07]  /*1c4e0*/  @!UPT UIADD3 URZ, URZ, URZ, URZ ;  /* 0x0000003f3f3ff290 */ /* 0x000fee000fffe03f */
[----:B------:R0:W-:Y:S01]  /*1c4f0*/  STL.64 [R1+0x140], R8 ;  /* 0x0001400801007387 */ /* 0x0001e20000100a00 */
[----:B------:R1:W-:Y:S03]  /*1c500*/  STL.64 [R1+0x148], R10 ;  /* 0x0001480a01007387 */ /* 0x0003e60000100a00 */
[----:B0-----:R-:W3:Y:S01]  /*1c510*/  LDL.LU R8, [R1+0x240] ;  /* 0x0002400001087983 */ /* 0x001ee20000300800 */
[----:B------:R-:W3:Y:S02]  /*1c520*/  LDL.LU R9, [R1+0x244] ;  /* 0x0002440001097983 */ /* 0x000ee40000300800 */
[----:B-1----:R-:W4:Y:S02]  /*1c530*/  LDL.LU R10, [R1+0x248] ;  /* 0x00024800010a7983 */ /* 0x002f240000300800 */
[----:B------:R-:W4:Y:S01]  /*1c540*/  LDL.LU R11, [R1+0x24c] ;  /* 0x00024c00010b7983 */ /* 0x000f220000300800 */
[----:B--2---:R-:W-:Y:S01]  /*1c550*/  HMMA.16816.F32 R24, R4, R20, R24 ;  /* 0x000000140418723c */ /* 0x004fe20000001818 */
[----:B----4-:R-:W-:Y:S01]  /*1c560*/  STL.64 [R1+0x18f8], R10 ;  /* 0x0018f80a01007387 */ /* 0x010fe20000100a00 */
[----:B---3--:R0:W-:Y:S02]  /*1c570*/  STL.64 [R1+0x18f0], R8 ;  /* 0x0018f00801007387 */ /* 0x0081e40000100a00 */
[----:B0-----:R-:W-:-:S02]  /*1c580*/  IMAD.MOV.U32 R8, RZ, RZ, R19 ;  /* 0x000000ffff087224 */ /* 0x001fc400078e0013 */
[----:B------:R-:W-:-:S05]  /*1c590*/  IMAD.MOV.U32 R9, RZ, RZ, R18 ;  /* 0x000000ffff097224 */ /* 0x000fca00078e0012 */
[----:B------:R-:W-:Y:S11]  /*1c5a0*/  STL.64 [R1+0x1910], R8 ;  /* 0x0019100801007387 */ /* 0x000ff60000100a00 */
[----:B------:R-:W-:Y:S01]  /*1c5b0*/  @!UPT UIADD3 URZ, URZ, URZ, URZ ;  /* 0x0000003f3f3ff290 */ /* 0x000fe2000fffe03f */
[----:B------:R0:W-:Y:S02]  /*1c5c0*/  STL.64 [R1+0x130], R24 ;  /* 0x0001301801007387 */ /* 0x0001e40000100a00 */
[----:B------:R1:W-:Y:S01]  /*1c5d0*/  STL.64 [R1+0x138], R26 ;  /* 0x0001381a01007387 */ /* 0x0003e20000100a00 */
[----:B0-----:R-:W2:Y:S01]  /*1c5e0*/  LDL.LU.64 R24, [R1+0x1928] ;  /* 0x0019280001187983 */ /* 0x001ea20000300a00 */
[----:B-1----:R-:W-:Y:S02]  /*1c5f0*/  IMAD.MOV.U32 R27, RZ, RZ, R20 ;  /* 0x000000ffff1b7224 */ /* 0x002fe400078e0014 */
[----:B------:R-:W-:-:S05]  /*1c600*/  IMAD.MOV.U32 R26, RZ, RZ, R21 ;  /* 0x000000ffff1a7224 */ /* 0x000fca00078e0015 */
[----:B------:R-:W-:Y:S04]  /*1c610*/  STL.64 [R1+0x1908], R26 ;  /* 0x0019081a01007387 */ /* 0x000fe80000100a00 */
[----:B--2---:R0:W-:Y:S04]  /*1c620*/  STL.64 [R1+0x1900], R24 ;  /* 0x0019001801007387 */ /* 0x0041e80000100a00 */
[----:B0-----:R-:W2:Y:S01]  /*1c630*/  LDL.LU R24, [R1+0x220] ;  /* 0x0002200001187983 */ /* 0x001ea20000300800 */
[----:B------:R-:W2:Y:S02]  /*1c640*/  LDL.LU R25, [R1+0x224] ;  /* 0x0002240001197983 */ /* 0x000ea40000300800 */
[----:B------:R-:W3:Y:S02]  /*1c650*/  LDL.LU R26, [R1+0x228] ;  /* 0x00022800011a7983 */ /* 0x000ee40000300800 */
[----:B------:R-:W3:Y:S01]  /*1c660*/  LDL.LU R27, [R1+0x22c] ;  /* 0x00022c00011b7983 */ /* 0x000ee20000300800 */
[----:B------:R-:W0:Y:S04]  /*1c670*/  S2R R15, SR_TID.X ;  /* 0x00000000000f7919 */ /* 0x000e280000002100 */
[----:B------:R-:W1:Y:S01]  /*1c680*/  S2R R14, SR_TID.X ;  /* 0x00000000000e7919 */ /* 0x000e620000002100 */
[----:B------:R-:W-:-:S02]  /*1c690*/  IMAD.MOV.U32 R8, RZ, RZ, R17 ;  /* 0x000000ffff087224 */ /* 0x000fc400078e0011 */
[----:B------:R-:W-:Y:S01]  /*1c6a0*/  IMAD.MOV.U32 R9, RZ, RZ, R16 ;  /* 0x000000ffff097224 */ /* 0x000fe200078e0010 */
[----:B0-----:R-:W-:Y:S01]  /*1c6b0*/  LOP3.LUT R15, R15, 0x7, RZ, 0xc0, !PT ;  /* 0x000000070f0f7812 */ /* 0x001fe200078ec0ff */
[----:B-1----:R-:W-:-:S04]  /*1c6c0*/  IMAD.SHL.U32 R14, R14, 0x2, RZ ;  /* 0x000000020e0e7824 */ /* 0x002fc800078e00ff */
[----:B------:R-:W-:Y:S01]  /*1c6d0*/  IMAD R15, R15, 0x110, RZ ;  /* 0x000001100f0f7824 */ /* 0x000fe200078e02ff */
[----:B---3--:R-:W-:Y:S01]  /*1c6e0*/  STL.64 [R1+0x1920], R26 ;  /* 0x0019201a01007387 */ /* 0x008fe20000100a00 */
[----:B--2---:R0:W-:Y:S03]  /*1c6f0*/  STL.64 [R1+0x1918], R24 ;  /* 0x0019181801007387 */ /* 0x0041e60000100a00 */
[----:B0-----:R-:W2:Y:S01]  /*1c700*/  LDL.LU R24, [R1+0x210] ;  /* 0x0002100001187983 */ /* 0x001ea20000300800 */
[----:B------:R-:W2:Y:S02]  /*1c710*/  LDL.LU R25, [R1+0x214] ;  /* 0x0002140001197983 */ /* 0x000ea40000300800 */
[----:B------:R-:W2:Y:S02]  /*1c720*/  LDL.LU R26, [R1+0x218] ;  /* 0x00021800011a7983 */ /* 0x000ea40000300800 */
[----:B------:R-:W2:Y:S01]  /*1c730*/  LDL.LU R27, [R1+0x21c] ;  /* 0x00021c00011b7983 */ /* 0x000ea20000300800 */
[----:B------:R-:W-:-:S05]  /*1c740*/  LOP3.LUT R0, R15, 0x30, R14, 0x78, !PT ;  /* 0x000000300f007812 */ /* 0x000fca00078e780e */
[----:B------:R-:W0:Y:S04]  /*1c750*/  LDSM.16.M88.4 R12, [R0+0x22080] ;  /* 0x02208000000c783b */ /* 0x000e280000000200 */
[----:B------:R-:W1:Y:S04]  /*1c760*/  LDSM.16.M88.4 R16, [R0+0x22880] ;  /* 0x022880000010783b */ /* 0x000e680000000200 */
[----:B------:R-:W-:Y:S04]  /*1c770*/  LDSM.16.M88.4 R20, [R0+0x23080] ;  /* 0x023080000014783b */ /* 0x000fe80000000200 */
[----:B0-----:R-:W-:Y:S01]  /*1c780*/  STL.64 [R1+0xa0], R12 ;  /* 0x0000a00c01007387 */ /* 0x001fe20000100a00 */
[----:B------:R-:W-:Y:S02]  /*1c790*/  STL.64 [R1+0xa8], R14 ;  /* 0x0000a80e01007387 */ /* 0x000fe40000100a00 */
[----:B-1----:R-:W-:Y:S02]  /*1c7a0*/  STL.64 [R1+0x90], R16 ;  /* 0x0000901001007387 */ /* 0x002fe40000100a00 */
[----:B------:R-:W-:Y:S01]  /*1c7b0*/  STL.64 [R1+0x98], R18 ;  /* 0x0000981201007387 */ /* 0x000fe20000100a00 */
[----:B------:R0:W-:Y:S04]  /*1c7c0*/  STL.64 [R1+0x18e8], R16 ;  /* 0x0018e81001007387 */ /* 0x0001e80000100a00 */
[----:B0-----:R-:W3:Y:S01]  /*1c7d0*/  LDL.LU R16, [R1+0x2a0] ;  /* 0x0002a00001107983 */ /* 0x001ee20000300800 */
[----:B------:R-:W3:Y:S02]  /*1c7e0*/  LDL.LU R17, [R1+0x2a4] ;  /* 0x0002a40001117983 */ /* 0x000ee40000300800 */
[----:B------:R-:W3:Y:S02]  /*1c7f0*/  LDL.LU R18, [R1+0x2a8] ;  /* 0x0002a80001127983 */ /* 0x000ee40000300800 */
[----:B------:R-:W3:Y:S01]  /*1c800*/  LDL.LU R19, [R1+0x2ac] ;  /* 0x0002ac0001137983 */ /* 0x000ee20000300800 */
[----:B--2---:R-:W-:Y:S01]  /*1c810*/  HMMA.16816.F32 R8, R4, R8, R24 ;  /* 0x000000080408723c */ /* 0x004fe20000001818 */
[----:B------:R-:W2:Y:S01]  /*1c820*/  LDL.LU.64 R26, [R1+0x1920] ;  /* 0x00192000011a7983 */ /* 0x000ea20000300a00 */
[----:B------:R-:W2:Y:S11]  /*1c830*/  LDL.LU.64 R24, [R1+0x1918] ;  /* 0x0019180001187983 */ /* 0x000eb60000300a00 */
[----:B------:R-:W-:Y:S10]  /*1c840*/  @!UPT UIADD3 URZ, URZ, URZ, URZ ;  /* 0x0000003f3f3ff290 */ /* 0x000ff4000fffe03f */
[----:B------:R-:W-:Y:S01]  /*1c850*/  STL.64 [R1+0x120], R8 ;  /* 0x0001200801007387 */ /* 0x000fe20000100a00 */
[----:B------:R-:W-:Y:S02]  /*1c860*/  STL.64 [R1+0x128], R10 ;  /* 0x0001280a01007387 */ /* 0x000fe40000100a00 */
[----:B------:R-:W0:Y:S02]  /*1c870*/  LDSM.16.M88.4 R8, [R0+0x23880] ;  /* 0x023880000008783b */ /* 0x000e240000000200 */
[----:B0-----:R0:W-:Y:S02]  /*1c880*/  STL.64 [R1+0x70], R8 ;  /* 0x0000700801007387 */ /* 0x0011e40000100a00 */
[----:B------:R-:W-:Y:S02]  /*1c890*/  IMAD.MOV.U32 R2, RZ, RZ, R8 ;  /* 0x000000ffff027224 */ /* 0x000fe400078e0008 */
[----:B------:R2:W-:Y:S02]  /*1c8a0*/  STL.64 [R1+0x78], R10 ;  /* 0x0000780a01007387 */ /* 0x0005e40000100a00 */
[----:B------:R-:W-:-:S02]  /*1c8b0*/  IMAD.MOV.U32 R0, RZ, RZ, R9 ;  /* 0x000000ffff007224 */ /* 0x000fc400078e0009 */
[----:B0-----:R-:W2:Y:S02]  /*1c8c0*/  LDL.LU.64 R8, [R1+0x1910] ;  /* 0x0019100001087983 */ /* 0x001ea40000300a00 */
[C---:B--2---:R-:W-:Y:S02]  /*1c8d0*/  HMMA.16816.F32 R8, R4.reuse, R8, R24 ;  /* 0x000000080408723c */ /* 0x044fe40000001818 */
[----:B------:R-:W2:Y:S01]  /*1c8e0*/  LDL.LU.64 R26, [R1+0x1908] ;  /* 0x00190800011a7983 */ /* 0x000ea20000300a00 */
[----:B------:R-:W4:Y:S11]  /*1c8f0*/  LDL.LU.64 R24, [R1+0x1900] ;  /* 0x0019000001187983 */ /* 0x000f360000300a00 */
[----:B------:R-:W-:Y:S09]  /*1c900*/  @!UPT UIADD3 URZ, URZ, URZ, URZ ;  /* 0x0000003f3f3ff290 */ /* 0x000ff2000fffe03f */
[----:B------:R-:W-:Y:S01]  /*1c910*/  STL.64 [R1+0x110], R8 ;  /* 0x0001100801007387 */ /* 0x000fe20000100a00 */
[----:B------:R0:W-:Y:S03]  /*1c920*/  STL.64 [R1+0x118], R10 ;  /* 0x0001180a01007387 */ /* 0x0001e60000100a00 */
[----:B0-----:R-:W2:Y:S01]  /*1c930*/  LDL.LU.64 R10, [R1+0x18f8] ;  /* 0x0018f800010a7983 */ /* 0x001ea20000300a00 */
[----:B------:R-:W2:Y:S02]  /*1c940*/  LDL.LU.64 R8, [R1+0x18f0] ;  /* 0x0018f00001087983 */ /* 0x000ea40000300a00 */
[----:B------:R-:W-:Y:S02]  /*1c950*/  STL.64 [R1+0x80], R20 ;  /* 0x0000801401007387 */ /* 0x000fe40000100a00 */
[----:B------:R-:W-:Y:S01]  /*1c960*/  STL.64 [R1+0x88], R22 ;  /* 0x0000881601007387 */ /* 0x000fe20000100a00 */
[----:B------:R0:W-:Y:S01]  /*1c970*/  STL.64 [R1+0x18e0], R20 ;  /* 0x0018e01401007387 */ /* 0x0001e20000100a00 */
[C---:B---3--:R-:W-:Y:S03]  /*1c980*/  HMMA.16816.F32 R12, R4.reuse, R12, R16 ;  /* 0x0000000c040c723c */ /* 0x048fe60000001810 */
[----:B0-----:R-:W3:Y:S01]  /*1c990*/  LDL.LU R20, [R1+0x2d0] ;  /* 0x0002d00001147983 */ /* 0x001ee20000300800 */
[----:B------:R-:W3:Y:S02]  /*1c9a0*/  LDL.LU R21, [R1+0x2d4] ;  /* 0x0002d40001157983 */ /* 0x000ee40000300800 */
[----:B------:R-:W3:Y:S02]  /*1c9b0*/  LDL.LU R22, [R1+0x2d8] ;  /* 0x0002d80001167983 */ /* 0x000ee40000300800 */
[----:B------:R-:W3:Y:S01]  /*1c9c0*/  LDL.LU R23, [R1+0x2dc] ;  /* 0x0002dc0001177983 */ /* 0x000ee20000300800 */
[----:B----4-:R0:W-:Y:S01]  /*1c9d0*/  STL.64 [R1+0x1898], R24 ;  /* 0x0018981801007387 */ /* 0x0101e20000100a00 */
[----:B--2---:R1:W-:Y:S01]  /*1c9e0*/  STL.64 [R1+0x18d8], R26 ;  /* 0x0018d81a01007387 */ /* 0x0043e20000100a00 */
[C---:B------:R-:W-:Y:S11]  /*1c9f0*/  HMMA.16816.F32 R8, R4.reuse, R24, R8 ;  /* 0x000000180408723c */ /* 0x040ff60000001808 */
[----:B------:R-:W-:Y:S11]  /*1ca00*/  @!UPT UIADD3 URZ, URZ, URZ, URZ ;  /* 0x0000003f3f3ff290 */ /* 0x000ff6000fffe03f */
[----:B------:R-:W-:Y:S01]  /*1ca10*/  @!UPT UIADD3 URZ, URZ, URZ, URZ ;  /* 0x0000003f3f3ff290 */ /* 0x000fe2000fffe03f */
[----:B------:R-:W-:Y:S01]  /*1ca20*/  STL.64 [R1+0x100], R8 ;  /* 0x0001000801007387 */ /* 0x000fe20000100a00 */
[----:B------:R-:W-:Y:S02]  /*1ca30*/  STL.64 [R1+0x108], R10 ;  /* 0x0001080a01007387 */ /* 0x000fe40000100a00 */
[----:B0-----:R-:W2:Y:S02]  /*1ca40*/  LDL.LU R24, [R1+0x2f0] ;  /* 0x0002f00001187983 */ /* 0x001ea40000300800 */
[----:B------:R-:W2:Y:S01]  /*1ca50*/  LDL.LU R25, [R1+0x2f4] ;  /* 0x0002f40001197983 */ /* 0x000ea20000300800 */
[----:B-1----:R-:W2:Y:S01]  /*1ca60*/  LDL.LU R26, [R1+0x2f8] ;  /* 0x0002f800011a7983 */ /* 0x002ea20000300800 */
[----:B------:R-:W2:Y:S02]  /*1ca70*/  LDL.LU R27, [R1+0x2fc] ;  /* 0x0002fc00011b7983 */ /* 0x000ea40000300800 */
[----:B------:R-:W3:Y:S02]  /*1ca80*/  LDL.LU.64 R16, [R1+0x18e8] ;  /* 0x0018e80001107983 */ /* 0x000ee40000300a00 */
[----:B------:R-:W-:Y:S01]  /*1ca90*/  STL.64 [R1+0xe0], R12 ;  /* 0x0000e00c01007387 */ /* 0x000fe20000100a00 */
[----:B------:R-:W-:Y:S02]  /*1caa0*/  STL.64 [R1+0xe8], R14 ;  /* 0x0000e80e01007387 */ /* 0x000fe40000100a00 */
[----:B------:R-:W0:Y:S02]  /*1cab0*/  LDSM.16.MT88.4 R12, [R3+0x10200] ;  /* 0x01020000030c783b */ /* 0x000e240000004200 */
[----:B------:R-:W-:Y:S04]  /*1cac0*/  LDSM.16.MT88.4 R8, [R3+0x10100] ;  /* 0x010100000308783b */ /* 0x000fe80000004200 */
[----:B0-----:R-:W-:Y:S01]  /*1cad0*/  STL.64 [R1+0x1848], R14 ;  /* 0x0018480e01007387 */ /* 0x001fe20000100a00 */
[----:B------:R-:W-:Y:S01]  /*1cae0*/  STL.64 [R1+0x1840], R12 ;  /* 0x0018400c01007387 */ /* 0x000fe20000100a00 */
[----:B---3--:R-:W-:Y:S11]  /*1caf0*/  HMMA.16816.F32 R20, R4, R16, R20 ;  /* 0x000000100414723c */ /* 0x008ff60000001814 */
[----:B------:R-:W-:Y:S11]  /*1cb00*/  @!UPT UIADD3 URZ, URZ, URZ, URZ ;  /* 0x0000003f3f3ff290 */ /* 0x000ff6000fffe03f */
[----:B------:R-:W-:Y:S01]  /*1cb10*/  @!UPT UIADD3 URZ, URZ, URZ, URZ ;  /* 0x0000003f3f3ff290 */ /* 0x000fe2000fffe03f */
[----:B------:R0:W-:Y:S01]  /*1cb20*/  STL.64 [R1+0x60], R20 ;  /* 0x0000601401007387 */ /* 0x0001e20000100a00 */
[----:B------:R-:W-:Y:S03]  /*1cb30*/  STL.64 [R1+0x68], R22 ;  /* 0x0000681601007387 */ /* 0x000fe60000100a00 */
[----:B0-----:R-:W2:Y:S01]  /*1cb40*/  LDL.LU.64 R20, [R1+0x18e0] ;  /* 0x0018e00001147983 */ /* 0x001ea20000300a00 */
[----:B------:R-:W-:Y:S02]  /*1cb50*/  IMAD.MOV.U32 R12, RZ, RZ, R2 ;  /* 0x000000ffff0c7224 */ /* 0x000fe400078e0002 */
[----:B------:R-:W-:Y:S02]  /*1cb60*/  IMAD.MOV.U32 R13, RZ, RZ, R0 ;  /* 0x000000ffff0d7224 */ /* 0x000fe400078e0000 */
[----:B------:R-:W-:Y:S02]  /*1cb70*/  IMAD.MOV.U32 R2, RZ, RZ, R16 ;  /* 0x000000ffff027224 */ /* 0x000fe400078e0010 */
[----:B------:R-:W-:-:S02]  /*1cb80*/  IMAD.MOV.U32 R0, RZ, RZ, R17 ;  /* 0x000000ffff007224 */ /* 0x000fc400078e0011 */
[----:B------:R-:W0:Y:S04]  /*1cb90*/  LDSM.16.MT88.4 R16, [R3+0x10300] ;  /* 0x010300000310783b */ /* 0x000e280000004200 */
[----:B0-----:R-:W-:Y:S01]  /*1cba0*/  STL.64 [R1+0x17d8], R18 ;  /* 0x0017d81201007387 */ /* 0x001fe20000100a00 */
[----:B------:R0:W-:Y:S03]  /*1cbb0*/  STL.64 [R1+0x17d0], R16 ;  /* 0x0017d01001007387 */ /* 0x0001e60000100a00 */
[----:B0-----:R-:W3:Y:S01]  /*1cbc0*/  LDL.LU R16, [R1+0x2e0] ;  /* 0x0002e00001107983 */ /* 0x001ee20000300800 */
[----:B------:R-:W3:Y:S02]  /*1cbd0*/  LDL.LU R17, [R1+0x2e4] ;  /* 0x0002e40001117983 */ /* 0x000ee40000300800 */
[----:B------:R-:W3:Y:S02]  /*1cbe0*/  LDL.LU R18, [R1+0x2e8] ;  /* 0x0002e80001127983 */ /* 0x000ee40000300800 */
[----:B------:R-:W3:Y:S01]  /*1cbf0*/  LDL.LU R19, [R1+0x2ec] ;  /* 0x0002ec0001137983 */ /* 0x000ee20000300800 */
[C---:B--2---:R-:W-:Y:S01]  /*1cc00*/  HMMA.16816.F32 R20, R4.reuse, R20, R24 ;  /* 0x000000140414723c */ /* 0x044fe20000001818 */
[----:B------:R-:W2:Y:S11]  /*1cc10*/  LDL.LU.64 R26, [R1+0x18d8] ;  /* 0x0018d800011a7983 */ /* 0x000eb60000300a00 */
[----:B------:R-:W-:Y:S11]  /*1cc20*/  @!UPT UIADD3 URZ, URZ, URZ, URZ ;  /* 0x0000003f3f3ff290 */ /* 0x000ff6000fffe03f */
[----:B------:R-:W-:Y:S01]  /*1cc30*/  STL.64 [R1+0x50], R20 ;  /* 0x0000501401007387 */ /* 0x000fe20000100a00 */
[----:B------:R-:W-:Y:S02]  /*1cc40*/  STL.64 [R1+0x58], R22 ;  /* 0x0000581601007387 */ /* 0x000fe40000100a00 */
[----:B------:R-:W0:Y:S02]  /*1cc50*/  LDSM.16.MT88.4 R20, [R3+0x14000] ;  /* 0x014000000314783b */ /* 0x000e240000004200 */
[----:B0-----:R-:W-:Y:S02]  /*1cc60*/  STL.64 [R1+0x1720], R22 ;  /* 0x0017201601007387 */ /* 0x001fe40000100a00 */
[----:B------:R0:W-:Y:S02]  /*1cc70*/  STL.64 [R1+0x1718], R20 ;  /* 0x0017181401007387 */ /* 0x0001e40000100a00 */
[----:B0-----:R-:W4:Y:S01]  /*1cc80*/  LDL.LU.64 R20, [R1+0xa0] ;  /* 0x0000a00001147983 */ /* 0x001f220000300a00 */
[----:B---3--:R-:W-:Y:S01]  /*1cc90*/  HMMA.16816.F32 R12, R4, R12, R16 ;  /* 0x0000000c040c723c */ /* 0x008fe20000001810 */
[----:B------:R0:W1:Y:S02]  /*1cca0*/  LDSM.16.MT88.4 R4, [R3+0x14100] ;  /* 0x014100000304783b */ /* 0x0000640000004200 */
[----:B----4-:R-:W-:Y:S02]  /*1ccb0*/  STL.64 [R1+0x18a0], R20 ;  /* 0x0018a01401007387 */ /* 0x010fe40000100a00 */
[----:B0-----:R-:W3:Y:S11]  /*1ccc0*/  LDL.LU R3, [R1+0x18d4] ;  /* 0x0018d40001037983 */ /* 0x001ef60000300800 */
[----:B------:R-:W-:Y:S07]  /*1ccd0*/  @!UPT UIADD3 URZ, URZ, URZ, URZ ;  /* 0x0000003f3f3ff290 */ /* 0x000fee000fffe03f */
[----:B------:R-:W-:Y:S02]  /*1cce0*/  STL.64 [R1+0x30], R12 ;  /* 0x0000300c01007387 */ /* 0x000fe40000100a00 */
[----:B------:R-:W-:Y:S01]  /*1ccf0*/  STL.64 [R1+0x38], R14 ;  /* 0x0000380e01007387 */ /* 0x000fe20000100a00 */
[----:B------:R-:W4:Y:S01]  /*1cd00*/  LDL.LU R16, [R1+0x280] ;  /* 0x0002800001107983 */ /* 0x000f220000300800 */
[----:B------:R-:W4:Y:S02]  /*1cd10*/  LDL.LU R17, [R1+0x284] ;  /* 0x0002840001117983 */ /* 0x000f240000300800 */
[----:B------:R-:W-:Y:S02]  /*1cd20*/  IMAD.MOV.U32 R18, RZ, RZ, R28 ;  /* 0x000000ffff127224 */ /* 0x000fe400078e001c */
[----:B------:R-:W-:Y:S01]  /*1cd30*/  IMAD.MOV.U32 R19, RZ, RZ, R29 ;  /* 0x000000ffff137224 */ /* 0x000fe200078e001d */
[----:B------:R-:W2:Y:S01]  /*1cd40*/  LDL.LU R28, [R1+0x18d0] ;  /* 0x0018d000011c7983 */ /* 0x000ea20000300800 */
[----:B------:R-:W2:Y:S03]  /*1cd50*/  LDL.LU R29, [R1+0x18cc] ;  /* 0x0018cc00011d7983 */ /* 0x000ea60000300800 */
[----:B------:R3:W-:Y:S02]  /*1cd60*/  STL.64 [R1+0x1818], R18 ;  /* 0x0018181201007387 */ /* 0x0007e40000100a00 */
[----:B---3--:R-:W-:-:S02]  /*1cd70*/  IMAD.MOV.U32 R19, RZ, RZ, R3 ;  /* 0x000000ffff137224 */ /* 0x008fc400078e0003 */
[----:B----4-:R0:W-:Y:S04]  /*1cd80*/  STL.64 [R1+0x1810], R16 ;  /* 0x0018101001007387 */ /* 0x0101e80000100a00 */
[----:B0-----:R-:W3:Y:S01]  /*1cd90*/  LDL.LU R16, [R1+0x290] ;  /* 0x0002900001107983 */ /* 0x001ee20000300800 */
        /* <DEDUP_REMOVED lines=9> */
[----:B0-----:R-:W2:Y:S04]  /*1ce30*/  LDL.LU.64 R12, [R1+0x80] ;  /* 0x00008000010c7983 */ /* 0x001ea80000300a00 */
[----:B--2---:R-:W-:Y:S01]  /*1ce40*/  STL.64 [R1+0x1870], R12 ;  /* 0x0018700c01007387 */ /* 0x004fe20000100a00 */
[----:B----4-:R-:W-:Y:S02]  /*1ce50*/  STL.64 [R1+0x1828], R18 ;  /* 0x0018281201007387 */ /* 0x010fe40000100a00 */
[----:B---3--:R-:W-:Y:S02]  /*1ce60*/  STL.64 [R1+0x1820], R16 ;  /* 0x0018201001007387 */ /* 0x008fe40000100a00 */
[----:B------:R-:W2:Y:S01]  /*1ce70*/  LDL.LU R20, [R1+0x330] ;  /* 0x0003300001147983 */ /* 0x000ea20000300800 */
[----:B------:R-:W2:Y:S01]  /*1ce80*/  LDL.LU R21, [R1+0x334] ;  /* 0x0003340001157983 */ /* 0x000ea20000300800 */
[----:B------:R-:W3:Y:S02]  /*1ce90*/  LDL.LU R22, [R1+0x338] ;  /* 0x0003380001167983 */ /* 0x000ee40000300800 */
[----:B------:R-:W3:Y:S02]  /*1cea0*/  LDL.LU R23, [R1+0x33c] ;  /* 0x00033c0001177983 */ /* 0x000ee40000300800 */
[----:B---3--:R-:W-:Y:S01]  /*1ceb0*/  STL.64 [R1+0x18b0], R22 ;  /* 0x0018b01601007387 */ /* 0x008fe20000100a00 */
[----:B--2---:R0:W-:Y:S03]  /*1cec0*/  STL.64 [R1+0x18a8], R20 ;  /* 0x0018a81401007387 */ /* 0x0041e60000100a00 */
[----:B0-----:R-:W2:Y:S04]  /*1ced0*/  LDL.64 R20, [R1+0xd0] ;  /* 0x0000d00001147983 */ /* 0x001ea80000100a00 */
[----:B--2---:R0:W-:Y:S04]  /*1cee0*/  STL.64 [R1+0x18c0], R20 ;  /* 0x0018c01401007387 */ /* 0x0041e80000100a00 */
[----:B0-----:R-:W2:Y:S01]  /*1cef0*/  LDL.LU R20, [R1+0x350] ;  /* 0x0003500001147983 */ /* 0x001ea20000300800 */
[----:B------:R-:W2:Y:S02]  /*1cf00*/  LDL.LU R21, [R1+0x354] ;  /* 0x0003540001157983 */ /* 0x000ea40000300800 */
[----:B------:R-:W2:Y:S02]  /*1cf10*/  LDL.LU R22, [R1+0x358] ;  /* 0x0003580001167983 */ /* 0x000ea40000300800 */
[----:B------:R-:W2:Y:S01]  /*1cf20*/  LDL.LU R23, [R1+0x35c] ;  /* 0x00035c0001177983 */ /* 0x000ea20000300800 */
[----:B------:R-:W3:Y:S01]  /*1cf30*/  LDL.LU.64 R24, [R1+0xc0] ;  /* 0x0000c00001187983 */ /* 0x000ee20000300a00 */
[----:B------:R-:W-:-:S02]  /*1cf40*/  IMAD.MOV.U32 R17, RZ, RZ, R26 ;  /* 0x000000ffff117224 */ /* 0x000fc400078e001a */
[----:B------:R-:W-:Y:S01]  /*1cf50*/  IMAD.MOV.U32 R16, RZ, RZ, R27 ;  /* 0x000000ffff107224 */ /* 0x000fe200078e001b */
[----:B---3--:R0:W-:Y:S04]  /*1cf60*/  STL.64 [R1+0x18b8], R24 ;  /* 0x0018b81801007387 */ /* 0x0081e80000100a00 */
[----:B0-----:R-:W3:Y:S01]  /*1cf70*/  LDL.LU R24, [R1+0x340] ;  /* 0x0003400001187983 */ /* 0x001ee20000300800 */
[----:B------:R-:W3:Y:S02]  /*1cf80*/  LDL.LU R25, [R1+0x344] ;  /* 0x0003440001197983 */ /* 0x000ee40000300800 */
[----:B------:R-:W3:Y:S02]  /*1cf90*/  LDL.LU R26, [R1+0x348] ;  /* 0x00034800011a7983 */ /* 0x000ee40000300800 */
[----:B------:R-:W3:Y:S01]  /*1cfa0*/  LDL.LU R27, [R1+0x34c] ;  /* 0x00034c00011b7983 */ /* 0x000ee20000300800 */
[----:B------:R-:W4:Y:S01]  /*1cfb0*/  LDL.LU R12, [R1+0x1c0] ;  /* 0x0001c000010c7983 */ /* 0x000f220000300800 */
        /* <DEDUP_REMOVED lines=16> */
[----:B-1----:R-:W-:Y:S01]  /*1d0c0*/  STL.64 [R1+0x16b8], R6 ;  /* 0x0016b80601007387 */ /* 0x002fe20000100a00 */
[----:B------:R0:W-:Y:S03]  /*1d0d0*/  STL.64 [R1+0x16b0], R4 ;  /* 0x0016b00401007387 */ /* 0x0001e60000100a00 */
[----:B0-----:R-:W4:Y:S01]  /*1d0e0*/  LDL.LU.64 R4, [R1+0x70] ;  /* 0x0000700001047983 */ /* 0x001f220000300a00 */
[----:B------:R-:W2:Y:S03]  /*1d0f0*/  LDL.LU.64 R6, [R1+0x78] ;  /* 0x0000780001067983 */ /* 0x000ea60000300a00 */
[----:B--2---:R-:W-:Y:S01]  /*1d100*/  STL.64 [R1+0x1868], R6 ;  /* 0x0018680601007387 */ /* 0x004fe20000100a00 */
[----:B----4-:R0:W-:Y:S03]  /*1d110*/  STL.64 [R1+0x1860], R4 ;  /* 0x0018600401007387 */ /* 0x0101e60000100a00 */
[----:B0-----:R-:W2:Y:S01]  /*1d120*/  LDL.LU R4, [R1+0x300] ;  /* 0x0003000001047983 */ /* 0x001ea20000300800 */
[----:B------:R-:W2:Y:S02]  /*1d130*/  LDL.LU R5, [R1+0x304] ;  /* 0x0003040001057983 */ /* 0x000ea40000300800 */
[----:B------:R-:W2:Y:S02]  /*1d140*/  LDL.LU R6, [R1+0x308] ;  /* 0x0003080001067983 */ /* 0x000ea40000300800 */
[----:B------:R0:W-:Y:S01]  /*1d150*/  STL.64 [R1+0x20], R20 ;  /* 0x0000201401007387 */ /* 0x0001e20000100a00 */
[----:B------:R-:W-:Y:S04]  /*1d160*/  STL.64 [R1+0x28], R22 ;  /* 0x0000281601007387 */ /* 0x000fe80000100a00 */
[----:B0-----:R-:W3:Y:S01]  /*1d170*/  LDL.LU.64 R20, [R1+0x18c0] ;  /* 0x0018c00001147983 */ /* 0x001ee20000300a00 */
[----:B------:R-:W-:Y:S01]  /*1d180*/  IMAD.MOV.U32 R7, RZ, RZ, R3 ;  /* 0x000000ffff077224 */ /* 0x000fe200078e0003 */
        /* <DEDUP_REMOVED lines=9> */
[C---:B---3--:R-:W-:Y:S01]  /*1d220*/  HMMA.16816.F32 R20, R8.reuse, R24, R20 ;  /* 0x000000180814723c */ /* 0x048fe20000001814 */
[----:B------:R-:W-:Y:S11]  /*1d230*/  IMAD.MOV.U32 R19, RZ, RZ, R25 ;  /* 0x000000ffff137224 */ /* 0x000ff600078e0019 */
[----:B------:R-:W-:Y:S11]  /*1d240*/  @!UPT UIADD3 URZ, URZ, URZ, URZ ;  /* 0x0000003f3f3ff290 */ /* 0x000ff6000fffe03f */
[----:B------:R0:W-:Y:S01]  /*1d250*/  STL.64 [R1], R20 ;  /* 0x0000001401007387 */ /* 0x0001e20000100a00 */
[----:B------:R1:W-:Y:S03]  /*1d260*/  STL.64 [R1+0x8], R22 ;  /* 0x0000081601007387 */ /* 0x0003e60000100a00 */
[----:B0-----:R-:W3:Y:S01]  /*1d270*/  LDL.LU.64 R20, [R1+0x18a0] ;  /* 0x0018a00001147983 */ /* 0x001ee20000300a00 */
[----:B-1----:R-:W-:Y:S02]  /*1d280*/  IMAD.MOV.U32 R22, RZ, RZ, R24 ;  /* 0x000000ffff167224 */ /* 0x002fe400078e0018 */
[----:B------:R-:W4:Y:S02]  /*1d290*/  LDL.LU.64 R24, [R1+0x1898] ;  /* 0x0018980001187983 */ /* 0x000f240000300a00 */
[C---:B----4-:R-:W-:Y:S01]  /*1d2a0*/  HMMA.16816.F32 R24, R8.reuse, R24, R12 ;  /* 0x000000180818723c */ /* 0x050fe2000000180c */
[----:B------:R-:W3:Y:S01]  /*1d2b0*/  LDL.LU.64 R14, [R1+0x1890] ;  /* 0x00189000010e7983 */ /* 0x000ee20000300a00 */
[----:B------:R-:W3:Y:S11]  /*1d2c0*/  LDL.LU.64 R12, [R1+0x1888] ;  /* 0x00188800010c7983 */ /* 0x000ef60000300a00 */
[----:B------:R-:W-:Y:S10]  /*1d2d0*/  @!UPT UIADD3 URZ, URZ, URZ, URZ ;  /* 0x0000003f3f3ff290 */ /* 0x000ff4000fffe03f */
[----:B------:R0:W-:Y:S01]  /*1d2e0*/  STL.64 [R1+0x1670], R26 ;  /* 0x0016701a01007387 */ /* 0x0001e20000100a00 */
[----:B------:R1:W-:Y:S03]  /*1d2f0*/  STL.64 [R1+0x1668], R24 ;  /* 0x0016681801007387 */ /* 0x0003e60000100a00 */
[----:B0-----:R-:W4:Y:S04]  /*1d300*/  LDL R26, [R1+0xc8] ;  /* 0x0000c800011a7983 */ /* 0x001f280000100800 */
[----:B------:R-:W4:Y:S01]  /*1d310*/  LDL R27, [R1+0xcc] ;  /* 0x0000cc00011b7983 */ /* 0x000f220000100800 */
[----:B-1----:R-:W-:Y:S02]  /*1d320*/  IMAD.MOV.U32 R24, RZ, RZ, R22 ;  /* 0x000000ffff187224 */ /* 0x002fe400078e0016 */
[----:B------:R-:W-:Y:S01]  /*1d330*/  IMAD.MOV.U32 R25, RZ, RZ, R19 ;  /* 0x000000ffff197224 */ /* 0x000fe200078e0013 */
[----:B---3--:R-:W-:Y:S01]  /*1d340*/  HMMA.16816.F32 R12, R8, R20, R12 ;  /* 0x00000014080c723c */ /* 0x008fe2000000180c */
[----:B----4-:R-:W-:Y:S03]  /*1d350*/  STL.64 [R1+0x1838], R26 ;  /* 0x0018381a01007387 */ /* 0x010fe60000100a00 */
[----:B------:R0:W-:Y:S02]  /*1d360*/  STL.64 [R1+0x1830], R24 ;  /* 0x0018301801007387 */ /* 0x0001e40000100a00 */
[----:B0-----:R-:W3:Y:S01]  /*1d370*/  LDL.LU R24, [R1+0x2b0] ;  /* 0x0002b00001187983 */ /* 0x001ee20000300800 */
[----:B------:R-:W3:Y:S11]  /*1d380*/  LDL.LU R25, [R1+0x2b4] ;  /* 0x0002b40001197983 */ /* 0x000ef60000300800 */
[----:B------:R-:W-:Y:S05]  /*1d390*/  @!UPT UIADD3 URZ, URZ, URZ, URZ ;  /* 0x0000003f3f3ff290 */ /* 0x000fea000fffe03f */
[----:B------:R-:W-:Y:S02]  /*1d3a0*/  STL.64 [R1+0x40], R12 ;  /* 0x0000400c01007387 */ /* 0x000fe40000100a00 */
[----:B------:R0:W-:Y:S02]  /*1d3b0*/  STL.64 [R1+0x48], R14 ;  /* 0x0000480e01007387 */ /* 0x0001e40000100a00 */
[----:B0-----:R-:W4:Y:S01]  /*1d3c0*/  LDL.LU.64 R14, [R1+0x1880] ;  /* 0x00188000010e7983 */ /* 0x001f220000300a00 */
[----:B------:R-:W4:Y:S02]  /*1d3d0*/  LDL.LU.64 R12, [R1+0x1878] ;  /* 0x00187800010c7983 */ /* 0x000f240000300a00 */
[----:B------:R0:W-:Y:S02]  /*1d3e0*/  STL.64 [R1+0x1808], R20 ;  /* 0x0018081401007387 */ /* 0x0001e40000100a00 */
[----:B0-----:R-:W-:Y:S02]  /*1d3f0*/  IMAD.MOV.U32 R20, RZ, RZ, R2 ;  /* 0x000000ffff147224 */ /* 0x001fe400078e0002 */
[----:B------:R-:W-:-:S07]  /*1d400*/  IMAD.MOV.U32 R21, RZ, RZ, R0 ;  /* 0x000000ffff157224 */ /* 0x000fce00078e0000 */
[C---:B----4-:R-:W-:Y:S01]  /*1d410*/  HMMA.16816.F32 R20, R8.reuse, R20, R12 ;  /* 0x000000140814723c */ /* 0x050fe2000000180c */
[----:B------:R-:W2:Y:S11]  /*1d420*/  LDL.LU.64 R12, [R1+0x1870] ;  /* 0x00187000010c7983 */ /* 0x000eb60000300a00 */
[----:B------:R-:W-:Y:S11]  /*1d430*/  @!UPT UIADD3 URZ, URZ, URZ, URZ ;  /* 0x0000003f3f3ff290 */ /* 0x000ff6000fffe03f */
[----:B------:R0:W-:Y:S01]  /*1d440*/  STL.64 [R1+0x1c0], R20 ;  /* 0x0001c01401007387 */ /* 0x0001e20000100a00 */
[----:B------:R-:W-:Y:S03]  /*1d450*/  STL.64 [R1+0x1c8], R22 ;  /* 0x0001c81601007387 */ /* 0x000fe60000100a00 */
[----:B0-----:R-:W4:Y:S01]  /*1d460*/  LDL.LU.64 R20, [R1+0xb0] ;  /* 0x0000b00001147983 */ /* 0x001f220000300a00 */
[----:B--2---:R-:W-:Y:S01]  /*1d470*/  HMMA.16816.F32 R4, R8, R12, R4 ;  /* 0x0000000c0804723c */ /* 0x004fe20000001804 */
        /* <DEDUP_REMOVED lines=8> */
[----:B------:R-:W2:Y:S02]  /*1d500*/  LDL.LU.64 R12, [R1+0x1850] ;  /* 0x00185000010c7983 */ /* 0x000ea40000300a00 */
[----:B------:R-:W-:-:S02]  /*1d510*/  IMAD.MOV.U32 R26, RZ, RZ, R29 ;  /* 0x000000ffff1a7224 */ /* 0x000fc400078e001d */
[----:B------:R-:W-:Y:S01]  /*1d520*/  IMAD.MOV.U32 R27, RZ, RZ, R28 ;  /* 0x000000ffff1b7224 */ /* 0x000fe200078e001c */
[----:B--2---:R-:W-:Y:S01]  /*1d530*/  HMMA.16816.F32 R8, R8, R4, R12 ;  /* 0x000000040808723c */ /* 0x004fe2000000180c */
[----:B------:R-:W3:Y:S01]  /*1d540*/  LDL.LU.64 R14, [R1+0x1848] ;  /* 0x00184800010e7983 */ /* 0x000ee20000300a00 */
[----:B------:R-:W3:Y:S11]  /*1d550*/  LDL.LU.64 R12, [R1+0x1840] ;  /* 0x00184000010c7983 */ /* 0x000ef60000300a00 */
[----:B------:R-:W-:Y:S10]  /*1d560*/  @!UPT UIADD3 URZ, URZ, URZ, URZ ;  /* 0x0000003f3f3ff290 */ /* 0x000ff4000fffe03f */
[----:B------:R0:W-:Y:S01]  /*1d570*/  STL.64 [R1+0x2f0], R8 ;  /* 0x0002f00801007387 */ /* 0x0001e20000100a00 */
[----:B------:R-:W-:Y:S02]  /*1d580*/  IMAD.MOV.U32 R29, RZ, RZ, R10 ;  /* 0x000000ffff1d7224 */ /* 0x000fe400078e000a */
[----:B------:R-:W-:Y:S01]  /*1d590*/  IMAD.MOV.U32 R28, RZ, RZ, R11 ;  /* 0x000000ffff1c7224 */ /* 0x000fe200078e000b */
[----:B0-----:R-:W2:Y:S01]  /*1d5a0*/  LDL.LU R8, [R1+0x260] ;  /* 0x0002600001087983 */ /* 0x001ea20000300800 */
[----:B------:R-:W2:Y:S02]  /*1d5b0*/  LDL.LU R9, [R1+0x264] ;  /* 0x0002640001097983 */ /* 0x000ea40000300800 */
[----:B------:R-:W2:Y:S02]  /*1d5c0*/  LDL.LU R10, [R1+0x268] ;  /* 0x00026800010a7983 */ /* 0x000ea40000300800 */
[----:B------:R-:W2:Y:S01]  /*1d5d0*/  LDL.LU R11, [R1+0x26c] ;  /* 0x00026c00010b7983 */ /* 0x000ea20000300800 */
[----:B------:R-:W-:Y:S01]  /*1d5e0*/  STL.64 [R1+0x17e8], R6 ;  /* 0x0017e80601007387 */ /* 0x000fe20000100a00 */
[----:B------:R0:W-:Y:S02]  /*1d5f0*/  STL.64 [R1+0x17e0], R4 ;  /* 0x0017e00401007387 */ /* 0x0001e40000100a00 */
[----:B0-----:R-:W-:Y:S01]  /*1d600*/  IMAD.MOV.U32 R4, RZ, RZ, R18 ;  /* 0x000000ffff047224 */ /* 0x001fe200078e0012 */
[----:B------:R-:W-:Y:S01]  /*1d610*/  STL [R1+0x165c], R28 ;  /* 0x00165c1c01007387 */ /* 0x000fe20000100800 */
[----:B---3--:R-:W-:Y:S03]  /*1d620*/  HMMA.16816.F32 R16, R12, R16, R24 ;  /* 0x000000100c10723c */ /* 0x008fe60000001818 */
[----:B------:R-:W3:Y:S01]  /*1d630*/  LDL.LU.64 R26, [R1+0x1838] ;  /* 0x00183800011a7983 */ /* 0x000ee20000300a00 */
[----:B------:R-:W2:Y:S11]  /*1d640*/  LDL.LU.64 R24, [R1+0x1830] ;  /* 0x0018300001187983 */ /* 0x000eb60000300a00 */
[----:B------:R-:W-:Y:S08]  /*1d650*/  @!UPT UIADD3 URZ, URZ, URZ, URZ ;  /* 0x0000003f3f3ff290 */ /* 0x000ff0000fffe03f */
[----:B------:R-:W-:Y:S01]  /*1d660*/  STL.64 [R1+0x350], R16 ;  /* 0x0003501001007387 */ /* 0x000fe20000100a00 */
[----:B------:R0:W-:Y:S03]  /*1d670*/  STL.64 [R1+0x358], R18 ;  /* 0x0003581201007387 */ /* 0x0001e60000100a00 */
[----:B0-----:R-:W2:Y:S01]  /*1d680*/  LDL.LU.64 R18, [R1+0x1828] ;  /* 0x0018280001127983 */ /* 0x001ea20000300a00 */
[----:B------:R-:W2:Y:S02]  /*1d690*/  LDL.LU.64 R16, [R1+0x1820] ;  /* 0x0018200001107983 */ /* 0x000ea40000300a00 */
[----:B------:R-:W-:-:S07]  /*1d6a0*/  IMAD.MOV.U32 R5, RZ, RZ, R3 ;  /* 0x000000ffff057224 */ /* 0x000fce00078e0003 */
[C---:B--2---:R-:W-:Y:S01]  /*1d6b0*/  HMMA.16816.F32 R4, R12.reuse, R4, R16 ;  /* 0x000000040c04723c */ /* 0x044fe20000001810 */
[----:B------:R-:W2:Y:S01]  /*1d6c0*/  LDL.LU.64 R18, [R1+0x1818] ;  /* 0x0018180001127983 */ /* 0x000ea20000300a00 */
[----:B------:R-:W2:Y:S11]  /*1d6d0*/  LDL.LU.64 R16, [R1+0x1810] ;  /* 0x0018100001107983 */ /* 0x000eb60000300a00 */
[----:B------:R-:W-:Y:S10]  /*1d6e0*/  @!UPT UIADD3 URZ, URZ, URZ, URZ ;  /* 0x0000003f3f3ff290 */ /* 0x000ff4000fffe03f */
[----:B------:R-:W-:Y:S01]  /*1d6f0*/  STL.64 [R1+0x340], R4 ;  /* 0x0003400401007387 */ /* 0x000fe20000100a00 */
[----:B------:R2:W-:Y:S02]  /*1d700*/  STL.64 [R1+0x348], R6 ;  /* 0x0003480601007387 */ /* 0x0005e40000100a00 */
[----:B--2---:R-:W-:Y:S11]  /*1d710*/  HMMA.16816.F32 R4, R12, R24, R16 ;  /* 0x000000180c04723c */ /* 0x004ff60000001810 */
[----:B------:R-:W-:Y:S11]  /*1d720*/  @!UPT UIADD3 URZ, URZ, URZ, URZ ;  /* 0x0000003f3f3ff290 */ /* 0x000ff6000fffe03f */
[----:B------:R-:W-:Y:S01]  /*1d730*/  @!UPT UIADD3 URZ, URZ, URZ, URZ ;  /* 0x0000003f3f3ff290 */ /* 0x000fe2000fffe03f */
[----:B------:R0:W-:Y:S01]  /*1d740*/  STL.64 [R1+0x330], R4 ;  /* 0x0003300401007387 */ /* 0x0001e20000100a00 */
[----:B------:R-:W-:Y:S03]  /*1d750*/  STL [R1+0x338], R6 ;  /* 0x0003380601007387 */ /* 0x000fe60000100800 */
[----:B0-----:R-:W2:Y:S01]  /*1d760*/  LDL.LU.64 R4, [R1+0x90] ;  /* 0x0000900001047983 */ /* 0x001ea20000300a00 */
[----:B------:R-:W2:Y:S02]  /*1d770*/  LDL.LU R16, [R1+0x230] ;  /* 0x0002300001107983 */ /* 0x000ea40000300800 */
[----:B------:R-:W2:Y:S02]  /*1d780*/  LDL.LU R17, [R1+0x234] ;  /* 0x0002340001117983 */ /* 0x000ea40000300800 */
[----:B------:R-:W2:Y:S01]  /*1d790*/  LDL.LU R18, [R1+0x238] ;  /* 0x0002380001127983 */ /* 0x000ea20000300800 */
[----:B------:R-:W2:Y:S04]  /*1d7a0*/  LDL.LU R19, [R1+0x23c] ;  /* 0x00023c0001137983 */ /* 0x000ea80000300800 */
[----:B--2---:R-:W-:Y:S01]  /*1d7b0*/  STL.64 [R1+0x17f8], R18 ;  /* 0x0017f81201007387 */ /* 0x004fe20000100a00 */
[----:B------:R0:W-:Y:S03]  /*1d7c0*/  STL.64 [R1+0x17f0], R16 ;  /* 0x0017f01001007387 */ /* 0x0001e60000100a00 */
[----:B0-----:R-:W2:Y:S01]  /*1d7d0*/  LDL.LU R16, [R1+0x250] ;  /* 0x0002500001107983 */ /* 0x001ea20000300800 */
[----:B------:R-:W2:Y:S02]  /*1d7e0*/  LDL.LU R17, [R1+0x254] ;  /* 0x0002540001117983 */ /* 0x000ea40000300800 */
[----:B------:R-:W2:Y:S02]  /*1d7f0*/  LDL.LU R18, [R1+0x258] ;  /* 0x0002580001127983 */ /* 0x000ea40000300800 */
[----:B------:R-:W2:Y:S01]  /*1d800*/  LDL.LU R19, [R1+0x25c] ;  /* 0x00025c0001137983 */ /* 0x000ea20000300800 */
[----:B---3--:R-:W-:Y:S01]  /*1d810*/  STL.64 [R1+0x17a0], R26 ;  /* 0x0017a01a01007387 */ /* 0x008fe20000100a00 */
[----:B------:R0:W-:Y:S03]  /*1d820*/  STL.64 [R1+0x1798], R24 ;  /* 0x0017981801007387 */ /* 0x0001e60000100a00 */
[----:B0-----:R-:W4:Y:S01]  /*1d830*/  LDL.LU R24, [R1+0x270] ;  /* 0x0002700001187983 */ /* 0x001f220000300800 */
[----:B------:R-:W4:Y:S02]  /*1d840*/  LDL.LU R25, [R1+0x274] ;  /* 0x0002740001197983 */ /* 0x000f240000300800 */
[----:B------:R-:W4:Y:S02]  /*1d850*/  LDL.LU R26, [R1+0x278] ;  /* 0x00027800011a7983 */ /* 0x000f240000300800 */
[----:B------:R-:W4:Y:S02]  /*1d860*/  LDL.LU R27, [R1+0x27c] ;  /* 0x00027c00011b7983 */ /* 0x000f240000300800 */
[----:B------:R-:W-:-:S05]  /*1d870*/  IMAD.MOV.U32 R3, RZ, RZ, R7 ;  /* 0x000000ffff037224 */ /* 0x000fca00078e0007 */
[----:B------:R-:W-:Y:S01]  /*1d880*/  STL [R1+0x1628], R3 ;  /* 0x0016280301007387 */ /* 0x000fe20000100800 */
[C---:B----4-:R-:W-:Y:S11]  /*1d890*/  HMMA.16816.F32 R24, R12.reuse, R20, R24 ;  /* 0x000000140c18723c */ /* 0x050ff60000001818 */
[----:B------:R-:W-:Y:S11]  /*1d8a0*/  @!UPT UIADD3 URZ, URZ, URZ, URZ ;  /* 0x0000003f3f3ff290 */ /* 0x000ff6000fffe03f */
[----:B------:R-:W-:Y:S01]  /*1d8b0*/  @!UPT UIADD3 URZ, URZ, URZ, URZ ;  /* 0x0000003f3f3ff290 */ /* 0x000fe2000fffe03f */
[----:B------:R0:W-:Y:S01]  /*1d8c0*/  STL.64 [R1+0x320], R24 ;  /* 0x0003201801007387 */ /* 0x0001e20000100a00 */
[----:B------:R1:W-:Y:S02]  /*1d8d0*/  STL.64 [R1+0x328], R26 ;  /* 0x0003281a01007387 */ /* 0x0003e40000100a00 */
[----:B0-----:R-:W-:Y:S02]  /*1d8e0*/  IMAD.MOV.U32 R25, RZ, RZ, R20 ;  /* 0x000000ffff197224 */ /* 0x001fe400078e0014 */
[----:B------:R-:W-:Y:S02]  /*1d8f0*/  IMAD.MOV.U32 R24, RZ, RZ, R21 ;  /* 0x000000ffff187224 */ /* 0x000fe400078e0015 */
[----:B------:R-:W3:Y:S02]  /*1d900*/  LDL.LU.64 R20, [R1+0x1808] ;  /* 0x0018080001147983 */ /* 0x000ee40000300a00 */
[----:B---3--:R-:W-:Y:S01]  /*1d910*/  HMMA.16816.F32 R8, R12, R20, R8 ;  /* 0x000000140c08723c */ /* 0x008fe20000001808 */
[----:B-1----:R-:W-:-:S02]  /*1d920*/  IMAD.MOV.U32 R27, RZ, RZ, R20 ;  /* 0x000000ffff1b7224 */ /* 0x002fc400078e0014 */
[----:B------:R-:W-:Y:S11]  /*1d930*/  IMAD.MOV.U32 R26, RZ, RZ, R21 ;  /* 0x000000ffff1a7224 */ /* 0x000ff600078e0015 */
[----:B------:R-:W-:Y:S09]  /*1d940*/  @!UPT UIADD3 URZ, URZ, URZ, URZ ;  /* 0x0000003f3f3ff290 */ /* 0x000ff2000fffe03f */
[----:B------:R0:W-:Y:S01]  /*1d950*/  STL.64 [R1+0x290], R8 ;  /* 0x0002900801007387 */ /* 0x0001e20000100a00 */
[----:B------:R1:W-:Y:S02]  /*1d960*/  STL [R1+0x298], R10 ;  /* 0x0002980a01007387 */ /* 0x0003e40000100800 */
[----:B------:R-:W-:Y:S01]  /*1d970*/  IMAD.MOV.U32 R3, RZ, RZ, R11 ;  /* 0x000000ffff037224 */ /* 0x000fe200078e000b */
[----:B0-----:R-:W3:Y:S01]  /*1d980*/  LDL.LU R8, [R1+0x110] ;  /* 0x0001100001087983 */ /* 0x001ee20000300800 */
[----:B------:R-:W3:Y:S02]  /*1d990*/  LDL.LU R9, [R1+0x114] ;  /* 0x0001140001097983 */ /* 0x000ee40000300800 */
[----:B-1----:R-:W4:Y:S02]  /*1d9a0*/  LDL.LU R10, [R1+0x118] ;  /* 0x00011800010a7983 */ /* 0x002f240000300800 */
[----:B------:R-:W4:Y:S01]  /*1d9b0*/  LDL.LU R11, [R1+0x11c] ;  /* 0x00011c00010b7983 */ /* 0x000f220000300800 */
[----:B------:R-:W3:Y:S01]  /*1d9c0*/  LDL.LU R20, [R1+0x140] ;  /* 0x0001400001147983 */ /* 0x000ee20000300800 */
[----:B------:R-:W3:Y:S02]  /*1d9d0*/  LDL.LU R21, [R1+0x144] ;  /* 0x0001440001157983 */ /* 0x000ee40000300800 */
[----:B------:R-:W3:Y:S02]  /*1d9e0*/  LDL.LU R22, [R1+0x148] ;  /* 0x0001480001167983 */ /* 0x000ee40000300800 */
[----:B------:R-:W3:Y:S01]  /*1d9f0*/  LDL.LU R23, [R1+0x14c] ;  /* 0x00014c0001177983 */ /* 0x000ee20000300800 */
[----:B--2---:R-:W-:Y:S01]  /*1da00*/  HMMA.16816.F32 R16, R12, R4, R16 ;  /* 0x000000040c10723c */ /* 0x004fe20000001810 */
[----:B---3--:R-:W-:Y:S01]  /*1da10*/  STL.64 [R1+0x1730], R22 ;  /* 0x0017301601007387 */ /* 0x008fe20000100a00 */
[----:B------:R0:W-:Y:S02]  /*1da20*/  STL.64 [R1+0x1728], R20 ;  /* 0x0017281401007387 */ /* 0x0001e40000100a00 */
[----:B0-----:R-:W-:-:S02]  /*1da30*/  IMAD.MOV.U32 R20, RZ, RZ, R0 ;  /* 0x000000ffff147224 */ /* 0x001fc400078e0000 */
[----:B------:R-:W-:Y:S01]  /*1da40*/  IMAD.MOV.U32 R21, RZ, RZ, R2 ;  /* 0x000000ffff157224 */ /* 0x000fe200078e0002 */
[----:B------:R-:W2:Y:S01]  /*1da50*/  LDL.LU R0, [R1+0x1804] ;  /* 0x0018040001007983 */ /* 0x000ea20000300800 */
[----:B------:R-:W3:Y:S02]  /*1da60*/  LDL.LU R2, [R1+0x1800] ;  /* 0x0018000001027983 */ /* 0x000ee40000300800 */
[----:B----4-:R-:W-:Y:S02]  /*1da70*/  STL.64 [R1+0x1708], R10 ;  /* 0x0017080a01007387 */ /* 0x010fe40000100a00 */
[----:B------:R0:W-:Y:S02]  /*1da80*/  STL.64 [R1+0x1700], R8 ;  /* 0x0017000801007387 */ /* 0x0001e40000100a00 */
[----:B0-----:R-:W4:Y:S01]  /*1da90*/  LDL.LU.64 R8, [R1+0xf0] ;  /* 0x0000f00001087983 */ /* 0x001f220000300a00 */
[----:B------:R-:W2:Y:S02]  /*1daa0*/  LDL.64 R10, [R1+0xf8] ;  /* 0x0000f800010a7983 */ /* 0x000ea40000100a00 */
[----:B------:R-:W-:Y:S06]  /*1dab0*/  STL [R1+0x162c], R3 ;  /* 0x00162c0301007387 */ /* 0x000fec0000100800 */
[----:B------:R-:W-:Y:S01]  /*1dac0*/  STL.64 [R1+0x310], R16 ;  /* 0x0003101001007387 */ /* 0x000fe20000100a00 */
[----:B------:R0:W-:Y:S04]  /*1dad0*/  STL.64 [R1+0x318], R18 ;  /* 0x0003181201007387 */ /* 0x0001e80000100a00 */
[----:B0-----:R-:W2:Y:S01]  /*1dae0*/  LDL.LU.64 R18, [R1+0x17f8] ;  /* 0x0017f80001127983 */ /* 0x001ea20000300a00 */
[----:B------:R-:W2:Y:S02]  /*1daf0*/  LDL.LU.64 R16, [R1+0x17f0] ;  /* 0x0017f00001107983 */ /* 0x000ea40000300a00 */
[----:B------:R-:W-:-:S02]  /*1db00*/  IMAD.MOV.U32 R22, RZ, RZ, R4 ;  /* 0x000000ffff167224 */ /* 0x000fc400078e0004 */
[----:B------:R-:W-:Y:S01]  /*1db10*/  IMAD.MOV.U32 R3, RZ, RZ, R5 ;  /* 0x000000ffff037224 */ /* 0x000fe200078e0005 */
[----:B------:R-:W3:Y:S01]  /*1db20*/  LDL.LU.64 R6, [R1+0x17e8] ;  /* 0x0017e80001067983 */ /* 0x000ee20000300a00 */
[----:B------:R-:W3:Y:S01]  /*1db30*/  LDL.LU.64 R4, [R1+0x17e0] ;  /* 0x0017e00001047983 */ /* 0x000ee20000300a00 */
[----:B--2---:R-:W-:Y:S11]  /*1db40*/  HMMA.16816.F32 R16, R12, R20, R16 ;  /* 0x000000140c10723c */ /* 0x004ff60000001810 */
[----:B------:R-:W-:Y:S11]  /*1db50*/  @!UPT UIADD3 URZ, URZ, URZ, URZ ;  /* 0x0000003f3f3ff290 */ /* 0x000ff6000fffe03f */
[----:B------:R-:W-:Y:S01]  /*1db60*/  @!UPT UIADD3 URZ, URZ, URZ, URZ ;  /* 0x0000003f3f3ff290 */ /* 0x000fe2000fffe03f */
[----:B------:R-:W-:Y:S01]  /*1db70*/  STL.64 [R1+0x2e0], R16 ;  /* 0x0002e01001007387 */ /* 0x000fe20000100a00 */
[----:B------:R0:W-:Y:S03]  /*1db80*/  STL.64 [R1+0x2e8], R18 ;  /* 0x0002e81201007387 */ /* 0x0001e60000100a00 */
[----:B0-----:R-:W4:Y:S01]  /*1db90*/  LDL.LU.64 R18, [R1+0x17d8] ;  /* 0x0017d80001127983 */ /* 0x001f220000300a00 */
[----:B------:R-:W4:Y:S02]  /*1dba0*/  LDL.LU.64 R16, [R1+0x17d0] ;  /* 0x0017d00001107983 */ /* 0x000f240000300a00 */
[----:B------:R0:W-:Y:S02]  /*1dbb0*/  STL.64 [R1+0x1748], R20 ;  /* 0x0017481401007387 */ /* 0x0001e40000100a00 */
[----:B0-----:R-:W-:Y:S02]  /*1dbc0*/  IMAD.MOV.U32 R20, RZ, RZ, R22 ;  /* 0x000000ffff147224 */ /* 0x001fe400078e0016 */
[----:B------:R-:W-:-:S05]  /*1dbd0*/  IMAD.MOV.U32 R21, RZ, RZ, R3 ;  /* 0x000000ffff157224 */ /* 0x000fca00078e0003 */
[----:B------:R0:W-:Y:S04]  /*1dbe0*/  STL.64 [R1+0x1760], R20 ;  /* 0x0017601401007387 */ /* 0x0001e80000100a00 */
[----:B0-----:R-:W3:Y:S01]  /*1dbf0*/  LDL.LU R20, [R1+0x200] ;  /* 0x0002000001147983 */ /* 0x001ee20000300800 */
[----:B------:R-:W3:Y:S02]  /*1dc00*/  LDL.LU R21, [R1+0x204] ;  /* 0x0002040001157983 */ /* 0x000ee40000300800 */
[----:B------:R-:W3:Y:S02]  /*1dc10*/  LDL.LU R22, [R1+0x208] ;  /* 0x0002080001167983 */ /* 0x000ee40000300800 */
[----:B------:R-:W3:Y:S02]  /*1dc20*/  LDL.LU R23, [R1+0x20c] ;  /* 0x00020c0001177983 */ /* 0x000ee40000300800 */
[----:B---3--:R-:W-:Y:S07]  /*1dc30*/  HMMA.16816.F32 R12, R12, R4, R20 ;  /* 0x000000040c0c723c */ /* 0x008fee0000001814 */
[----:B------:R-:W-:-:S02]  /*1dc40*/  IMAD.MOV.U32 R20, RZ, RZ, R27 ;  /* 0x000000ffff147224 */ /* 0x000fc400078e001b */
[----:B------:R-:W-:Y:S11]  /*1dc50*/  IMAD.MOV.U32 R21, RZ, RZ, R26 ;  /* 0x000000ffff157224 */ /* 0x000ff600078e001a */
[----:B------:R-:W-:Y:S03]  /*1dc60*/  @!UPT UIADD3 URZ, URZ, URZ, URZ ;  /* 0x0000003f3f3ff290 */ /* 0x000fe6000fffe03f */
[----:B------:R-:W-:Y:S01]  /*1dc70*/  STL.64 [R1+0x2d0], R12 ;  /* 0x0002d00c01007387 */ /* 0x000fe20000100a00 */
[----:B------:R-:W-:Y:S02]  /*1dc80*/  STL.64 [R1+0x2d8], R14 ;  /* 0x0002d80e01007387 */ /* 0x000fe40000100a00 */
[----:B------:R-:W-:Y:S02]  /*1dc90*/  STL.64 [R1+0x1778], R20 ;  /* 0x0017781401007387 */ /* 0x000fe40000100a00 */
[----:B------:R0:W-:Y:S01]  /*1dca0*/  STL.64 [R1+0x1740], R6 ;  /* 0x0017400601007387 */ /* 0x0001e20000100a00 */
[----:B------:R1:W-:Y:S01]  /*1dcb0*/  STL.64 [R1+0x1738], R4 ;  /* 0x0017380401007387 */ /* 0x0003e20000100a00 */
[----:B0-----:R-:W-:-:S03]  /*1dcc0*/  IMAD.MOV.U32 R6, RZ, RZ, R2 ;  /* 0x000000ffff067224 */ /* 0x001fc600078e0002 */
[----:B-1----:R-:W2:Y:S01]  /*1dcd0*/  LDL.LU R4, [R1+0x150] ;  /* 0x0001500001047983 */ /* 0x002ea20000300800 */
[----:B------:R-:W2:Y:S02]  /*1dce0*/  LDL.LU R5, [R1+0x154] ;  /* 0x0001540001057983 */ /* 0x000ea40000300800 */
[----:B------:R-:W3:Y:S02]  /*1dcf0*/  LDL.LU R2, [R1+0x17c8] ;  /* 0x0017c80001027983 */ /* 0x000ee40000300800 */
[----:B------:R-:W-:Y:S02]  /*1dd00*/  IMAD.MOV.U32 R7, RZ, RZ, R0 ;  /* 0x000000ffff077224 */ /* 0x000fe400078e0000 */
[----:B------:R-:W-:Y:S01]  /*1dd10*/  IMAD.MOV.U32 R21, RZ, RZ, R24 ;  /* 0x000000ffff157224 */ /* 0x000fe200078e0018 */
[----:B------:R-:W2:Y:S01]  /*1dd20*/  LDL.LU R0, [R1+0x17c4] ;  /* 0x0017c40001007983 */ /* 0x000ea20000300800 */
[----:B------:R-:W-:Y:S02]  /*1dd30*/  IMAD.MOV.U32 R20, RZ, RZ, R25 ;  /* 0x000000ffff147224 */ /* 0x000fe400078e0019 */
[----:B------:R-:W2:Y:S02]  /*1dd40*/  LDL.LU R24, [R1+0x1d0] ;  /* 0x0001d00001187983 */ /* 0x000ea40000300800 */
[----:B------:R-:W2:Y:S01]  /*1dd50*/  LDL.LU R25, [R1+0x1d4] ;  /* 0x0001d40001197983 */ /* 0x000ea20000300800 */
[----:B------:R-:W2:Y:S01]  /*1dd60*/  LDL.LU R26, [R1+0x1d8] ;  /* 0x0001d800011a7983 */ /* 0x000ea20000300800 */
[----:B------:R-:W2:Y:S03]  /*1dd70*/  LDL.LU R27, [R1+0x1dc] ;  /* 0x0001dc00011b7983 */ /* 0x000ea60000300800 */
[----:B--2---:R-:W-:Y:S01]  /*1dd80*/  STL.64 [R1+0x17b0], R26 ;  /* 0x0017b01a01007387 */ /* 0x004fe20000100a00 */
[----:B------:R0:W-:Y:S03]  /*1dd90*/  STL.64 [R1+0x17a8], R24 ;  /* 0x0017a81801007387 */ /* 0x0001e60000100a00 */
[----:B0-----:R-:W4:Y:S01]  /*1dda0*/  LDL.LU R24, [R1+0x1e0] ;  /* 0x0001e00001187983 */ /* 0x001f220000300800 */
[----:B------:R-:W4:Y:S02]  /*1ddb0*/  LDL.LU R25, [R1+0x1e4] ;  /* 0x0001e40001197983 */ /* 0x000f240000300800 */
[----:B------:R-:W4:Y:S02]  /*1ddc0*/  LDL.LU R26, [R1+0x1e8] ;  /* 0x0001e800011a7983 */ /* 0x000f240000300800 */
[----:B------:R-:W4:Y:S01]  /*1ddd0*/  LDL.LU R27, [R1+0x1ec] ;  /* 0x0001ec00011b7983 */ /* 0x000f220000300800 */
[----:B------:R0:W-:Y:S04]  /*1dde0*/  STL.64 [R1+0x1790], R20 ;  /* 0x0017901401007387 */ /* 0x0001e80000100a00 */
[----:B0-----:R-:W2:Y:S01]  /*1ddf0*/  LDL.LU R20, [R1+0x1b0] ;  /* 0x0001b00001147983 */ /* 0x001ea20000300800 */
[----:B------:R-:W2:Y:S02]  /*1de00*/  LDL.LU R21, [R1+0x1b4] ;  /* 0x0001b40001157983 */ /* 0x000ea40000300800 */
[----:B------:R-:W2:Y:S02]  /*1de10*/  LDL.LU R22, [R1+0x1b8] ;  /* 0x0001b80001167983 */ /* 0x000ea40000300800 */
[----:B------:R-:W2:Y:S01]  /*1de20*/  LDL.LU R23, [R1+0x1bc] ;  /* 0x0001bc0001177983 */ /* 0x000ea20000300800 */
[----:B------:R-:W-:Y:S01]  /*1de30*/  STL.64 [R1+0x1758], R6 ;  /* 0x0017580601007387 */ /* 0x000fe20000100a00 */
[----:B------:R3:W-:Y:S02]  /*1de40*/  STL.64 [R1+0x1750], R4 ;  /* 0x0017500401007387 */ /* 0x0007e40000100a00 */
[----:B---3--:R-:W-:-:S02]  /*1de50*/  IMAD.MOV.U32 R4, RZ, RZ, R2 ;  /* 0x000000ffff047224 */ /* 0x008fc400078e0002 */
[----:B------:R-:W3:Y:S01]  /*1de60*/  LDL.LU R2, [R1+0x17c0] ;  /* 0x0017c00001027983 */ /* 0x000ee20000300800 */
[----:B------:R-:W2:Y:S02]  /*1de70*/  LDL.LU R5, [R1+0x164] ;  /* 0x0001640001057983 */ /* 0x000ea40000300800 */
[----:B------:R-:W2:Y:S02]  /*1de80*/  LDL.LU R6, [R1+0x168] ;  /* 0x0001680001067983 */ /* 0x000ea40000300800 */
[----:B------:R-:W2:Y:S02]  /*1de90*/  LDL.LU R7, [R1+0x16c] ;  /* 0x00016c0001077983 */ /* 0x000ea40000300800 */
[----:B--2---:R-:W-:Y:S01]  /*1dea0*/  STL.64 [R1+0x1770], R6 ;  /* 0x0017700601007387 */ /* 0x004fe20000100a00 */
[----:B------:R0:W-:Y:S02]  /*1deb0*/  STL.64 [R1+0x1768], R4 ;  /* 0x0017680401007387 */ /* 0x0001e40000100a00 */
[----:B0-----:R-:W-:-:S02]  /*1dec0*/  IMAD.MOV.U32 R4, RZ, RZ, R0 ;  /* 0x000000ffff047224 */ /* 0x001fc400078e0000 */
[----:B---3--:R-:W-:Y:S01]  /*1ded0*/  IMAD.MOV.U32 R5, RZ, RZ, R2 ;  /* 0x000000ffff057224 */ /* 0x008fe200078e0002 */
[----:B------:R-:W2:Y:S01]  /*1dee0*/  LDL.LU R0, [R1+0x17bc] ;  /* 0x0017bc0001007983 */ /* 0x000ea20000300800 */
[----:B------:R-:W3:Y:S02]  /*1def0*/  LDL.LU R2, [R1+0x17b8] ;  /* 0x0017b80001027983 */ /* 0x000ee40000300800 */
[----:B------:R-:W2:Y:S02]  /*1df00*/  LDL.LU R6, [R1+0x188] ;  /* 0x0001880001067983 */ /* 0x000ea40000300800 */
[----:B------:R-:W2:Y:S01]  /*1df10*/  LDL.LU R7, [R1+0x18c] ;  /* 0x00018c0001077983 */ /* 0x000ea20000300800 */
[----:B----4-:R-:W-:Y:S01]  /*1df20*/  HMMA.16816.F32 R24, R16, R8, R24 ;  /* 0x000000081018723c */ /* 0x010fe20000001818 */
[----:B--2---:R-:W-:Y:S01]  /*1df30*/  STL.64 [R1+0x1788], R6 ;  /* 0x0017880601007387 */ /* 0x004fe20000100a00 */
[----:B------:R0:W-:Y:S03]  /*1df40*/  STL.64 [R1+0x1780], R4 ;  /* 0x0017800401007387 */ /* 0x0001e60000100a00 */
[----:B0-----:R-:W2:Y:S01]  /*1df50*/  LDL.LU R4, [R1+0x1a0] ;  /* 0x0001a00001047983 */ /* 0x001ea20000300800 */
[----:B------:R-:W2:Y:S02]  /*1df60*/  LDL.LU R5, [R1+0x1a4] ;  /* 0x0001a40001057983 */ /* 0x000ea40000300800 */
[----:B------:R-:W4:Y:S02]  /*1df70*/  LDL.LU.64 R12, [R1+0xd0] ;  /* 0x0000d000010c7983 */ /* 0x000f240000300a00 */
[----:B---3--:R-:W-:-:S02]  /*1df80*/  IMAD.MOV.U32 R6, RZ, RZ, R2 ;  /* 0x000000ffff067224 */ /* 0x008fc400078e0002 */
[----:B------:R-:W-:Y:S01]  /*1df90*/  IMAD.MOV.U32 R7, RZ, RZ, R0 ;  /* 0x000000ffff077224 */ /* 0x000fe200078e0000 */
[----:B------:R-:W3:Y:S11]  /*1dfa0*/  LDL.64 R14, [R1+0xd8] ;  /* 0x0000d800010e7983 */ /* 0x000ef60000100a00 */
[----:B------:R-:W-:-:S02]  /*1dfb0*/  IMAD.MOV.U32 R2, RZ, RZ, R26 ;  /* 0x000000ffff027224 */ /* 0x000fc400078e001a */
[----:B------:R0:W-:Y:S02]  /*1dfc0*/  STL.64 [R1+0x2c0], R24 ;  /* 0x0002c01801007387 */ /* 0x0001e40000100a00 */
[----:B------:R-:W-:Y:S02]  /*1dfd0*/  IMAD.MOV.U32 R0, RZ, RZ, R27 ;  /* 0x000000ffff007224 */ /* 0x000fe400078e001b */
[----:B------:R-:W4:Y:S04]  /*1dfe0*/  LDL.LU.64 R26, [R1+0x17b0] ;  /* 0x0017b000011a7983 */ /* 0x000f280000300a00 */
[----:B0-----:R-:W4:Y:S01]  /*1dff0*/  LDL.LU.64 R24, [R1+0x17a8] ;  /* 0x0017a80001187983 */ /* 0x001f220000300a00 */
[----:B------:R-:W-:Y:S02]  /*1e000*/  STL [R1+0x15d4], R0 ;  /* 0x0015d40001007387 */ /* 0x000fe40000100800 */
[----:B------:R-:W-:Y:S01]  /*1e010*/  STL [R1+0x15d0], R2 ;  /* 0x0015d00201007387 */ /* 0x000fe20000100800 */
[C---:B----4-:R-:W-:Y:S11]  /*1e020*/  HMMA.16816.F32 R24, R16.reuse, R12, R24 ;  /* 0x0000000c1018723c */ /* 0x050ff60000001818 */
[----:B------:R-:W-:Y:S11]  /*1e030*/  @!UPT UIADD3 URZ, URZ, URZ, URZ ;  /* 0x0000003f3f3ff290 */ /* 0x000ff6000fffe03f */
[----:B------:R-:W-:Y:S01]  /*1e040*/  @!UPT UIADD3 URZ, URZ, URZ, URZ ;  /* 0x0000003f3f3ff290 */ /* 0x000fe2000fffe03f */
[----:B------:R-:W-:Y:S01]  /*1e050*/  STL.64 [R1+0x2b0], R24 ;  /* 0x0002b01801007387 */ /* 0x000fe20000100a00 */
[----:B------:R0:W-:Y:S03]  /*1e060*/  STL.64 [R1+0x2b8], R26 ;  /* 0x0002b81a01007387 */ /* 0x0001e60000100a00 */
[----:B0-----:R-:W4:Y:S01]  /*1e070*/  LDL.LU.64 R26, [R1+0x17a0] ;  /* 0x0017a000011a7983 */ /* 0x001f220000300a00 */
[----:B------:R-:W2:Y:S02]  /*1e080*/  LDL.LU.64 R24, [R1+0x1798] ;  /* 0x0017980001187983 */ /* 0x000ea40000300a00 */
[----:B---3--:R0:W-:Y:S02]  /*1e090*/  STL.64 [R1+0x1710], R14 ;  /* 0x0017100e01007387 */ /* 0x0081e40000100a00 */
[----:B------:R-:W3:Y:S01]  /*1e0a0*/  LDL.LU R12, [R1+0x130] ;  /* 0x00013000010c7983 */ /* 0x000ee20000300800 */
[----:B------:R-:W3:Y:S04]  /*1e0b0*/  LDL.LU R13, [R1+0x134] ;  /* 0x00013400010d7983 */ /* 0x000ee80000300800 */
[----:B0-----:R-:W3:Y:S01]  /*1e0c0*/  LDL.LU R14, [R1+0x138] ;  /* 0x00013800010e7983 */ /* 0x001ee20000300800 */
[----:B------:R-:W3:Y:S01]  /*1e0d0*/  LDL.LU R15, [R1+0x13c] ;  /* 0x00013c00010f7983 */ /* 0x000ee20000300800 */
[----:B--2---:R-:W-:Y:S11]  /*1e0e0*/  HMMA.16816.F32 R20, R16, R24, R20 ;  /* 0x000000181014723c */ /* 0x004ff60000001814 */
[----:B------:R-:W-:Y:S11]  /*1e0f0*/  @!UPT UIADD3 URZ, URZ, URZ, URZ ;  /* 0x0000003f3f3ff290 */ /* 0x000ff6000fffe03f */
[----:B------:R-:W-:Y:S01]  /*1e100*/  @!UPT UIADD3 URZ, URZ, URZ, URZ ;  /* 0x0000003f3f3ff290 */ /* 0x000fe2000fffe03f */
[----:B------:R0:W-:Y:S04]  /*1e110*/  STL.64 [R1+0x2a0], R20 ;  /* 0x0002a01401007387 */ /* 0x0001e80000100a00 */
[----:B0-----:R-:W2:Y:S01]  /*1e120*/  LDL.LU.64 R20, [R1+0x1790] ;  /* 0x0017900001147983 */ /* 0x001ea20000300a00 */
[----:B------:R-:W-:Y:S02]  /*1e130*/  IMAD.MOV.U32 R0, RZ, RZ, R22 ;  /* 0x000000ffff007224 */ /* 0x000fe400078e0016 */
[----:B------:R-:W-:-:S05]  /*1e140*/  IMAD.MOV.U32 R2, RZ, RZ, R23 ;  /* 0x000000ffff027224 */ /* 0x000fca00078e0017 */
[----:B------:R-:W-:Y:S01]  /*1e150*/  STL [R1+0x1658], R2 ;  /* 0x0016580201007387 */ /* 0x000fe20000100800 */
        /* <DEDUP_REMOVED lines=31> */
[----:B------:R-:W3:Y:S01]  /*1e350*/  LDL.LU.64 R22, [R1+0x1720] ;  /* 0x0017200001167983 */ /* 0x000ee20000300a00 */
[----:B------:R-:W3:Y:S02]  /*1e360*/  LDL.LU.64 R20, [R1+0x1718] ;  /* 0x0017180001147983 */ /* 0x000ee40000300a00 */
[----:B------:R0:W-:Y:S02]  /*1e370*/  STL.64 [R1+0x16c8], R6 ;  /* 0x0016c80601007387 */ /* 0x0001e40000100a00 */
[----:B------:R-:W2:Y:S11]  /*1e380*/  LDL.LU R4, [R1+0x120] ;  /* 0x0001200001047983 */ /* 0x000eb60000300800 */
[----:B------:R-:W-:Y:S06]  /*1e390*/  @!UPT UIADD3 URZ, URZ, URZ, URZ ;  /* 0x0000003f3f3ff290 */ /* 0x000fec000fffe03f */
[----:B------:R-:W-:Y:S01]  /*1e3a0*/  STL.64 [R1+0x240], R16 ;  /* 0x0002401001007387 */ /* 0x000fe20000100a00 */
[----:B------:R1:W-:Y:S02]  /*1e3b0*/  STL.64 [R1+0x248], R18 ;  /* 0x0002481201007387 */ /* 0x0003e40000100a00 */
[----:B------:R-:W2:Y:S02]  /*1e3c0*/  LDL.LU R5, [R1+0x124] ;  /* 0x0001240001057983 */ /* 0x000ea40000300800 */
[----:B0-----:R-:W2:Y:S01]  /*1e3d0*/  LDL.LU R6, [R1+0x128] ;  /* 0x0001280001067983 */ /* 0x001ea20000300800 */
[----:B------:R-:W2:Y:S04]  /*1e3e0*/  LDL.LU R7, [R1+0x12c] ;  /* 0x00012c0001077983 */ /* 0x000ea80000300800 */
[----:B-1----:R-:W2:Y:S01]  /*1e3f0*/  LDL R19, [R1+0x384] ;  /* 0x0003840001137983 */ /* 0x002ea20000100800 */
[----:B------:R-:W-:-:S02]  /*1e400*/  IMAD.MOV.U32 R2, RZ, RZ, R10 ;  /* 0x000000ffff027224 */ /* 0x000fc400078e000a */
[----:B------:R-:W-:Y:S01]  /*1e410*/  IMAD.MOV.U32 R0, RZ, RZ, R11 ;  /* 0x000000ffff007224 */ /* 0x000fe200078e000b */
[C---:B---3--:R-:W-:Y:S01]  /*1e420*/  HMMA.16816.F32 R12, R20.reuse, R10, R12 ;  /* 0x0000000a140c723c */ /* 0x048fe2000000180c */
[----:B--2---:R0:W-:Y:S04]  /*1e430*/  STL [R1+0x1660], R19 ;  /* 0x0016601301007387 */ /* 0x0041e80000100800 */
[----:B0-----:R-:W2:Y:S11]  /*1e440*/  LDL.LU.64 R18, [R1+0xb8] ;  /* 0x0000b80001127983 */ /* 0x001eb60000300a00 */
[----:B------:R-:W-:Y:S07]  /*1e450*/  @!UPT UIADD3 URZ, URZ, URZ, URZ ;  /* 0x0000003f3f3ff290 */ /* 0x000fee000fffe03f */
[----:B------:R-:W-:Y:S02]  /*1e460*/  STL.64 [R1+0x230], R12 ;  /* 0x0002300c01007387 */ /* 0x000fe40000100a00 */
[----:B------:R0:W-:Y:S02]  /*1e470*/  STL.64 [R1+0x238], R14 ;  /* 0x0002380e01007387 */ /* 0x0001e40000100a00 */
[----:B0-----:R-:W3:Y:S01]  /*1e480*/  LDL.LU.64 R14, [R1+0x1710] ;  /* 0x00171000010e7983 */ /* 0x001ee20000300a00 */
[----:B------:R-:W4:Y:S02]  /*1e490*/  LDL.LU.64 R10, [R1+0x1708] ;  /* 0x00170800010a7983 */ /* 0x000f240000300a00 */
[----:B------:R-:W4:Y:S01]  /*1e4a0*/  LDL.LU.64 R8, [R1+0x1700] ;  /* 0x0017000001087983 */ /* 0x000f220000300a00 */
[C---:B---3--:R-:W-:Y:S08]  /*1e4b0*/  HMMA.16816.F32 R4, R20.reuse, R14, R4 ;  /* 0x0000000e1404723c */ /* 0x048ff00000001804 */
[----:B----4-:R-:W-:Y:S01]  /*1e4c0*/  HMMA.16816.F32 R8, R20, R26, R8 ;  /* 0x0000001a1408723c */ /* 0x010fe20000001808 */
[----:B------:R-:W-:Y:S11]  /*1e4d0*/  IMAD.MOV.U32 R3, RZ, RZ, R15 ;  /* 0x000000ffff037224 */ /* 0x000ff600078e000f */
[----:B------:R-:W-:Y:S03]  /*1e4e0*/  @!UPT UIADD3 URZ, URZ, URZ, URZ ;  /* 0x0000003f3f3ff290 */ /* 0x000fe6000fffe03f */
[----:B------:R0:W-:Y:S01]  /*1e4f0*/  STL.64 [R1+0x220], R4 ;  /* 0x0002200401007387 */ /* 0x0001e20000100a00 */
[----:B------:R-:W-:Y:S02]  /*1e500*/  STL.64 [R1+0x228], R6 ;  /* 0x0002280601007387 */ /* 0x000fe40000100a00 */
[----:B------:R-:W-:Y:S05]  /*1e510*/  STL.64 [R1+0x1680], R26 ;  /* 0x0016801a01007387 */ /* 0x000fea0000100a00 */
[----:B------:R1:W-:Y:S01]  /*1e520*/  STL.64 [R1+0x210], R8 ;  /* 0x0002100801007387 */ /* 0x0003e20000100a00 */
[----:B------:R3:W-:Y:S01]  /*1e530*/  STL.64 [R1+0x218], R10 ;  /* 0x0002180a01007387 */ /* 0x0007e20000100a00 */
[----:B------:R-:W4:Y:S02]  /*1e540*/  LDL.LU R12, [R1+0x50] ;  /* 0x00005000010c7983 */ /* 0x000f240000300800 */
[----:B------:R-:W4:Y:S02]  /*1e550*/  LDL.LU R13, [R1+0x54] ;  /* 0x00005400010d7983 */ /* 0x000f240000300800 */
[----:B0-----:R-:W-:-:S02]  /*1e560*/  IMAD.MOV.U32 R4, RZ, RZ, R14 ;  /* 0x000000ffff047224 */ /* 0x001fc400078e000e */
[----:B------:R-:W2:Y:S01]  /*1e570*/  LDL.LU R14, [R1+0x58] ;  /* 0x00005800010e7983 */ /* 0x000ea20000300800 */
[----:B------:R-:W2:Y:S02]  /*1e580*/  LDL.LU R15, [R1+0x5c] ;  /* 0x00005c00010f7983 */ /* 0x000ea40000300800 */
[----:B-1----:R-:W2:Y:S02]  /*1e590*/  LDL.LU R8, [R1+0x60] ;  /* 0x0000600001087983 */ /* 0x002ea40000300800 */
[----:B------:R-:W2:Y:S01]  /*1e5a0*/  LDL.LU R9, [R1+0x64] ;  /* 0x0000640001097983 */ /* 0x000ea20000300800 */
[----:B---3--:R-:W3:Y:S01]  /*1e5b0*/  LDL.LU R10, [R1+0x68] ;  /* 0x00006800010a7983 */ /* 0x008ee20000300800 */
[----:B------:R-:W3:Y:S03]  /*1e5c0*/  LDL.LU R11, [R1+0x6c] ;  /* 0x00006c00010b7983 */ /* 0x000ee60000300800 */
[----:B---3--:R0:W-:Y:S01]  /*1e5d0*/  STL.64 [R1+0x16e8], R10 ;  /* 0x0016e80a01007387 */ /* 0x0081e20000100a00 */
[----:B--2---:R1:W-:Y:S03]  /*1e5e0*/  STL.64 [R1+0x16e0], R8 ;  /* 0x0016e00801007387 */ /* 0x0043e60000100a00 */
[----:B0-----:R-:W2:Y:S04]  /*1e5f0*/  LDL.64 R10, [R1+0xa8] ;  /* 0x0000a800010a7983 */ /* 0x001ea80000100a00 */
[----:B--2---:R0:W-:Y:S01]  /*1e600*/  STL.64 [R1+0x16f8], R10 ;  /* 0x0016f80a01007387 */ /* 0x0041e20000100a00 */
[----:B-1----:R-:W2:Y:S02]  /*1e610*/  LDL.LU R8, [R1+0x100] ;  /* 0x0001000001087983 */ /* 0x002ea40000300800 */
[----:B------:R-:W2:Y:S01]  /*1e620*/  LDL.LU R9, [R1+0x104] ;  /* 0x0001040001097983 */ /* 0x000ea20000300800 */
[----:B0-----:R-:W2:Y:S01]  /*1e630*/  LDL.LU R10, [R1+0x108] ;  /* 0x00010800010a7983 */ /* 0x001ea20000300800 */
[----:B------:R-:W2:Y:S02]  /*1e640*/  LDL.LU R11, [R1+0x10c] ;  /* 0x00010c00010b7983 */ /* 0x000ea40000300800 */
[----:B------:R0:W-:Y:S02]  /*1e650*/  STL.64 [R1+0x16d8], R14 ;  /* 0x0016d80e01007387 */ /* 0x0001e40000100a00 */
[----:B----4-:R1:W-:Y:S01]  /*1e660*/  STL.64 [R1+0x16d0], R12 ;  /* 0x0016d00c01007387 */ /* 0x0103e20000100a00 */
[----:B0-----:R-:W3:Y:S01]  /*1e670*/  LDL.64 R14, [R1+0x98] ;  /* 0x00009800010e7983 */ /* 0x001ee20000100a00 */
[----:B------:R-:W-:-:S02]  /*1e680*/  IMAD.MOV.U32 R26, RZ, RZ, R4 ;  /* 0x000000ffff1a7224 */ /* 0x000fc400078e0004 */
[----:B------:R-:W-:Y:S01]  /*1e690*/  IMAD.MOV.U32 R27, RZ, RZ, R3 ;  /* 0x000000ffff1b7224 */ /* 0x000fe200078e0003 */
[----:B--2---:R-:W-:Y:S01]  /*1e6a0*/  HMMA.16816.F32 R8, R20, R18, R8 ;  /* 0x000000121408723c */ /* 0x004fe20000001808 */
[----:B---3--:R0:W-:Y:S01]  /*1e6b0*/  STL.64 [R1+0x16f0], R14 ;  /* 0x0016f00e01007387 */ /* 0x0081e20000100a00 */
[----:B-1----:R-:W2:Y:S02]  /*1e6c0*/  LDL.LU R12, [R1+0xe0] ;  /* 0x0000e000010c7983 */ /* 0x002ea40000300800 */
[----:B------:R-:W2:Y:S01]  /*1e6d0*/  LDL.LU R13, [R1+0xe4] ;  /* 0x0000e400010d7983 */ /* 0x000ea20000300800 */
[----:B0-----:R-:W2:Y:S01]  /*1e6e0*/  LDL.LU R14, [R1+0xe8] ;  /* 0x0000e800010e7983 */ /* 0x001ea20000300800 */
[----:B------:R-:W2:Y:S02]  /*1e6f0*/  LDL.LU R15, [R1+0xec] ;  /* 0x0000ec00010f7983 */ /* 0x000ea40000300800 */
[----:B------:R-:W3:Y:S02]  /*1e700*/  LDL.64 R6, [R1+0x88] ;  /* 0x0000880001067983 */ /* 0x000ee40000100a00 */
[----:B------:R0:W-:Y:S02]  /*1e710*/  STL.64 [R1+0x1698], R26 ;  /* 0x0016981a01007387 */ /* 0x0001e40000100a00 */
[----:B0-----:R-:W-:-:S02]  /*1e720*/  IMAD.MOV.U32 R26, RZ, RZ, R2 ;  /* 0x000000ffff1a7224 */ /* 0x001fc400078e0002 */
[----:B------:R-:W-:-:S05]  /*1e730*/  IMAD.MOV.U32 R27, RZ, RZ, R0 ;  /* 0x000000ffff1b7224 */ /* 0x000fca00078e0000 */
[----:B------:R0:W-:Y:S01]  /*1e740*/  STL.64 [R1+0x16c0], R26 ;  /* 0x0016c01a01007387 */ /* 0x0001e20000100a00 */
[----:B------:R-:W4:Y:S02]  /*1e750*/  LDL.LU R24, [R1+0x30] ;  /* 0x0000300001187983 */ /* 0x000f240000300800 */
[----:B------:R-:W4:Y:S01]  /*1e760*/  LDL.LU R25, [R1+0x34] ;  /* 0x0000340001197983 */ /* 0x000f220000300800 */
[----:B0-----:R-:W4:Y:S01]  /*1e770*/  LDL.LU R26, [R1+0x38] ;  /* 0x00003800011a7983 */ /* 0x001f220000300800 */
[----:B------:R-:W4:Y:S02]  /*1e780*/  LDL.LU R27, [R1+0x3c] ;  /* 0x00003c00011b7983 */ /* 0x000f240000300800 */
[----:B------:R-:W-:Y:S02]  /*1e790*/  STL.64 [R1+0x200], R8 ;  /* 0x0002000801007387 */ /* 0x000fe40000100a00 */
[----:B------:R0:W-:Y:S02]  /*1e7a0*/  STL.64 [R1+0x208], R10 ;  /* 0x0002080a01007387 */ /* 0x0001e40000100a00 */
[----:B0-----:R-:W2:Y:S01]  /*1e7b0*/  LDL.LU.64 R10, [R1+0x16f8] ;  /* 0x0016f800010a7983 */ /* 0x001ea20000300a00 */
[----:B------:R0:W-:Y:S02]  /*1e7c0*/  STL.64 [R1+0x1678], R18 ;  /* 0x0016781201007387 */ /* 0x0001e40000100a00 */
[----:B------:R-:W2:Y:S02]  /*1e7d0*/  LDL.LU R16, [R1] ;  /* 0x0000000001107983 */ /* 0x000ea40000300800 */
[----:B------:R-:W2:Y:S01]  /*1e7e0*/  LDL.LU R17, [R1+0x4] ;  /* 0x0000040001117983 */ /* 0x000ea20000300800 */
[----:B0-----:R-:W2:Y:S01]  /*1e7f0*/  LDL.LU R18, [R1+0x8] ;  /* 0x0000080001127983 */ /* 0x001ea20000300800 */
[----:B------:R-:W2:Y:S03]  /*1e800*/  LDL.LU R19, [R1+0xc] ;  /* 0x00000c0001137983 */ /* 0x000ea60000300800 */
[----:B--2---:R-:W-:Y:S01]  /*1e810*/  STL.64 [R1+0x1690], R18 ;  /* 0x0016901201007387 */ /* 0x004fe20000100a00 */
[----:B------:R0:W-:Y:S03]  /*1e820*/  STL.64 [R1+0x1688], R16 ;  /* 0x0016881001007387 */ /* 0x0001e60000100a00 */
[----:B0-----:R-:W2:Y:S01]  /*1e830*/  LDL.LU R16, [R1+0x10] ;  /* 0x0000100001107983 */ /* 0x001ea20000300800 */
[----:B------:R-:W2:Y:S02]  /*1e840*/  LDL.LU R17, [R1+0x14] ;  /* 0x0000140001117983 */ /* 0x000ea40000300800 */
[----:B------:R-:W2:Y:S02]  /*1e850*/  LDL.LU R18, [R1+0x18] ;  /* 0x0000180001127983 */ /* 0x000ea40000300800 */
[----:B------:R-:W2:Y:S01]  /*1e860*/  LDL.LU R19, [R1+0x1c] ;  /* 0x00001c0001137983 */ /* 0x000ea20000300800 */
[----:B------:R-:W-:Y:S01]  /*1e870*/  HMMA.16816.F32 R12, R20, R10, R12 ;  /* 0x0000000a140c723c */ /* 0x000fe2000000180c */
[----:B------:R-:W-:-:S02]  /*1e880*/  IMAD.MOV.U32 R3, RZ, RZ, R10 ;  /* 0x000000ffff037224 */ /* 0x000fc400078e000a */
[----:B------:R-:W-:Y:S01]  /*1e890*/  IMAD.MOV.U32 R0, RZ, RZ, R11 ;  /* 0x000000ffff007224 */ /* 0x000fe200078e000b */
[----:B--2---:R-:W-:Y:S01]  /*1e8a0*/  STL.64 [R1+0x16a8], R18 ;  /* 0x0016a81201007387 */ /* 0x004fe20000100a00 */
[----:B------:R0:W-:Y:S03]  /*1e8b0*/  STL.64 [R1+0x16a0], R16 ;  /* 0x0016a01001007387 */ /* 0x0001e60000100a00 */
[----:B0-----:R-:W2:Y:S01]  /*1e8c0*/  LDL.LU R16, [R1+0x20] ;  /* 0x0000200001107983 */ /* 0x001ea20000300800 */
[----:B------:R-:W2:Y:S02]  /*1e8d0*/  LDL.LU R17, [R1+0x24] ;  /* 0x0000240001117983 */ /* 0x000ea40000300800 */
[----:B------:R-:W2:Y:S02]  /*1e8e0*/  LDL.LU R18, [R1+0x28] ;  /* 0x0000280001127983 */ /* 0x000ea40000300800 */
[----:B------:R-:W2:Y:S10]  /*1e8f0*/  LDL.LU R19, [R1+0x2c] ;  /* 0x00002c0001137983 */ /* 0x000eb40000300800 */
        /* <DEDUP_REMOVED lines=8> */
[----:B------:R0:W-:Y:S01]  /*1e980*/  STL.64 [R1+0x1e0], R8 ;  /* 0x0001e00801007387 */ /* 0x0001e20000100a00 */
[----:B------:R-:W-:Y:S02]  /*1e990*/  STL.64 [R1+0x1e8], R10 ;  /* 0x0001e80a01007387 */ /* 0x000fe40000100a00 */
[----:B0-----:R-:W-:Y:S02]  /*1e9a0*/  IMAD.MOV.U32 R9, RZ, RZ, R14 ;  /* 0x000000ffff097224 */ /* 0x001fe400078e000e */
[----:B------:R-:W-:Y:S02]  /*1e9b0*/  IMAD.MOV.U32 R8, RZ, RZ, R15 ;  /* 0x000000ffff087224 */ /* 0x000fe400078e000f */
[----:B------:R-:W3:Y:S01]  /*1e9c0*/  LDL.LU.64 R14, [R1+0x16d8] ;  /* 0x0016d800010e7983 */ /* 0x000ee20000300a00 */
[----:B------:R-:W3:Y:S02]  /*1e9d0*/  LDL.LU.64 R12, [R1+0x16d0] ;  /* 0x0016d000010c7983 */ /* 0x000ee40000300a00 */
[C---:B---3--:R-:W-:Y:S11]  /*1e9e0*/  HMMA.16816.F32 R12, R20.reuse, R6, R12 ;  /* 0x00000006140c723c */ /* 0x048ff6000000180c */
[----:B------:R-:W-:Y:S11]  /*1e9f0*/  @!UPT UIADD3 URZ, URZ, URZ, URZ ;  /* 0x0000003f3f3ff290 */ /* 0x000ff6000fffe03f */
[----:B------:R-:W-:Y:S01]  /*1ea00*/  @!UPT UIADD3 URZ, URZ, URZ, URZ ;  /* 0x0000003f3f3ff290 */ /* 0x000fe2000fffe03f */
[----:B------:R0:W-:Y:S01]  /*1ea10*/  STL.64 [R1+0x1d0], R12 ;  /* 0x0001d00c01007387 */ /* 0x0001e20000100a00 */
[----:B------:R-:W-:Y:S02]  /*1ea20*/  STL.64 [R1+0x1d8], R14 ;  /* 0x0001d80e01007387 */ /* 0x000fe40000100a00 */
[----:B0-----:R-:W-:Y:S02]  /*1ea30*/  IMAD.MOV.U32 R13, RZ, RZ, R6 ;  /* 0x000000ffff0d7224 */ /* 0x001fe400078e0006 */
[----:B------:R-:W-:Y:S02]  /*1ea40*/  IMAD.MOV.U32 R12, RZ, RZ, R7 ;  /* 0x000000ffff0c7224 */ /* 0x000fe400078e0007 */
[----:B------:R-:W4:Y:S02]  /*1ea50*/  LDL.LU.64 R6, [R1+0x16c8] ;  /* 0x0016c80001067983 */ /* 0x000f240000300a00 */
[----:B----4-:R-:W-:Y:S02]  /*1ea60*/  HMMA.16816.F32 R20, R20, R6, R24 ;  /* 0x000000061414723c */ /* 0x010fe40000001818 */
[----:B------:R-:W2:Y:S01]  /*1ea70*/  LDL.LU.64 R26, [R1+0x16c0] ;  /* 0x0016c000011a7983 */ /* 0x000ea20000300a00 */
[----:B------:R-:W-:-:S02]  /*1ea80*/  IMAD.MOV.U32 R28, RZ, RZ, R6 ;  /* 0x000000ffff1c7224 */ /* 0x000fc400078e0006 */
[----:B------:R-:W-:Y:S11]  /*1ea90*/  IMAD.MOV.U32 R2, RZ, RZ, R7 ;  /* 0x000000ffff027224 */ /* 0x000ff600078e0007 */
[----:B------:R-:W-:Y:S07]  /*1eaa0*/  @!UPT UIADD3 URZ, URZ, URZ, URZ ;  /* 0x0000003f3f3ff290 */ /* 0x000fee000fffe03f */
[----:B------:R-:W-:Y:S01]  /*1eab0*/  STL.64 [R1+0x1b0], R20 ;  /* 0x0001b01401007387 */ /* 0x000fe20000100a00 */
[----:B------:R-:W-:Y:S02]  /*1eac0*/  STL.64 [R1+0x1b8], R22 ;  /* 0x0001b81601007387 */ /* 0x000fe40000100a00 */
[----:B------:R-:W2:Y:S02]  /*1ead0*/  LDL.LU.64 R6, [R1+0x16b8] ;  /* 0x0016b80001067983 */ /* 0x000ea40000300a00 */
        /* <DEDUP_REMOVED lines=22> */
[----:B------:R-:W-:Y:S02]  /*1ec40*/  IMAD.MOV.U32 R22, RZ, RZ, R3 ;  /* 0x000000ffff167224 */ /* 0x000fe400078e0003 */
[----:B--2---:R-:W-:Y:S01]  /*1ec50*/  IMAD.MOV.U32 R3, RZ, RZ, R19 ;  /* 0x000000ffff037224 */ /* 0x004fe200078e0013 */
[----:B---3--:R-:W-:Y:S11]  /*1ec60*/  HMMA.16816.F32 R24, R4, R18, R24 ;  /* 0x000000120418723c */ /* 0x008ff60000001818 */
[----:B------:R-:W-:Y:S11]  /*1ec70*/  @!UPT UIADD3 URZ, URZ, URZ, URZ ;  /* 0x0000003f3f3ff290 */ /* 0x000ff6000fffe03f */
[----:B------:R-:W-:Y:S01]  /*1ec80*/  @!UPT UIADD3 URZ, URZ, URZ, URZ ;  /* 0x0000003f3f3ff290 */ /* 0x000fe2000fffe03f */
[----:B------:R-:W-:Y:S01]  /*1ec90*/  STL.64 [R1+0x160], R24 ;  /* 0x0001601801007387 */ /* 0x000fe20000100a00 */
[----:B------:R0:W-:Y:S02]  /*1eca0*/  STL.64 [R1+0x168], R26 ;  /* 0x0001681a01007387 */ /* 0x0001e40000100a00 */
[----:B------:R-:W2:Y:S02]  /*1ecb0*/  LDL.LU R19, [R1+0x1660] ;  /* 0x0016600001137983 */ /* 0x000ea40000300800 */
[----:B0-----:R-:W-:Y:S02]  /*1ecc0*/  IMAD.MOV.U32 R26, RZ, RZ, R9 ;  /* 0x000000ffff1a7224 */ /* 0x001fe400078e0009 */
[----:B------:R-:W-:Y:S02]  /*1ecd0*/  IMAD.MOV.U32 R27, RZ, RZ, R8 ;  /* 0x000000ffff1b7224 */ /* 0x000fe400078e0008 */
[----:B--2---:R-:W0:Y:S04]  /*1ece0*/  LDSM.16.MT88.4 R8, [R19+0x14200] ;  /* 0x014200001308783b */ /* 0x004e280000004200 */
[----:B0-----:R-:W-:Y:S01]  /*1ecf0*/  STL.64 [R1+0x1640], R10 ;  /* 0x0016400a01007387 */ /* 0x001fe20000100a00 */
[----:B------:R0:W-:Y:S03]  /*1ed00*/  STL.64 [R1+0x1638], R8 ;  /* 0x0016380801007387 */ /* 0x0001e60000100a00 */
[----:B0-----:R-:W2:Y:S01]  /*1ed10*/  LDL.LU R8, [R1+0x40] ;  /* 0x0000400001087983 */ /* 0x001ea20000300800 */
[----:B------:R-:W2:Y:S02]  /*1ed20*/  LDL.LU R9, [R1+0x44] ;  /* 0x0000440001097983 */ /* 0x000ea40000300800 */
[----:B------:R-:W2:Y:S02]  /*1ed30*/  LDL.LU R10, [R1+0x48] ;  /* 0x00004800010a7983 */ /* 0x000ea40000300800 */
[----:B------:R-:W2:Y:S02]  /*1ed40*/  LDL.LU R11, [R1+0x4c] ;  /* 0x00004c00010b7983 */ /* 0x000ea40000300800 */
[----:B------:R-:W-:-:S07]  /*1ed50*/  IMAD.MOV.U32 R23, RZ, RZ, R0 ;  /* 0x000000ffff177224 */ /* 0x000fce00078e0000 */
[----:B--2---:R-:W-:Y:S11]  /*1ed60*/  HMMA.16816.F32 R8, R4, R22, R8 ;  /* 0x000000160408723c */ /* 0x004ff60000001808 */
[----:B------:R-:W-:Y:S11]  /*1ed70*/  @!UPT UIADD3 URZ, URZ, URZ, URZ ;  /* 0x0000003f3f3ff290 */ /* 0x000ff6000fffe03f */
[----:B------:R-:W-:Y:S01]  /*1ed80*/  @!UPT UIADD3 URZ, URZ, URZ, URZ ;  /* 0x0000003f3f3ff290 */ /* 0x000fe2000fffe03f */
[----:B------:R0:W-:Y:S01]  /*1ed90*/  STL.64 [R1+0x150], R8 ;  /* 0x0001500801007387 */ /* 0x0001e20000100a00 */
[----:B------:R1:W-:Y:S03]  /*1eda0*/  STL.64 [R1+0x158], R10 ;  /* 0x0001580a01007387 */ /* 0x0003e60000100a00 */
[----:B0-----:R-:W2:Y:S01]  /*1edb0*/  LDL.LU R8, [R1+0x300] ;  /* 0x0003000001087983 */ /* 0x001ea20000300800 */
[----:B------:R-:W2:Y:S02]  /*1edc0*/  LDL.LU R9, [R1+0x304] ;  /* 0x0003040001097983 */ /* 0x000ea40000300800 */
[----:B-1----:R-:W3:Y:S02]  /*1edd0*/  LDL.LU R10, [R1+0x308] ;  /* 0x00030800010a7983 */ /* 0x002ee40000300800 */
[----:B------:R-:W3:Y:S01]  /*1ede0*/  LDL.LU R11, [R1+0x30c] ;  /* 0x00030c00010b7983 */ /* 0x000ee20000300800 */
[----:B------:R-:W0:Y:S01]  /*1edf0*/  S2R R15, SR_TID.X ;  /* 0x00000000000f7919 */ /* 0x000e220000002100 */
[----:B------:R-:W-:-:S02]  /*1ee00*/  IMAD.MOV.U32 R0, RZ, RZ, R18 ;  /* 0x000000ffff007224 */ /* 0x000fc400078e0012 */
[----:B------:R-:W1:Y:S02]  /*1ee10*/  S2R R18, SR_TID.X ;  /* 0x0000000000127919 */ /* 0x000e640000002100 */
[----:B------:R-:W-:Y:S02]  /*1ee20*/  IMAD.MOV.U32 R22, RZ, RZ, R13 ;  /* 0x000000ffff167224 */ /* 0x000fe400078e000d */
[----:B------:R-:W-:Y:S01]  /*1ee30*/  IMAD.MOV.U32 R23, RZ, RZ, R12 ;  /* 0x000000ffff177224 */ /* 0x000fe200078e000c */
[----:B0-----:R-:W-:Y:S02]  /*1ee40*/  LOP3.LUT R17, R15, 0x7, RZ, 0xc0, !PT ;  /* 0x000000070f117812 */ /* 0x001fe400078ec0ff */
[----:B------:R-:W0:Y:S01]  /*1ee50*/  LDSM.16.MT88.4 R12, [R19+0x14300] ;  /* 0x01430000130c783b */ /* 0x000e220000004200 */
[----:B-1----:R-:W-:Y:S02]  /*1ee60*/  IMAD.SHL.U32 R20, R18, 0x2, RZ ;  /* 0x0000000212147824 */ /* 0x002fe400078e00ff */
[----:B------:R-:W-:-:S02]  /*1ee70*/  IMAD R21, R17, 0x110, RZ ;  /* 0x0000011011157824 */ /* 0x000fc400078e02ff */
[----:B------:R-:W1:Y:S04]  /*1ee80*/  LDSM.16.MT88.4 R16, [R19+0x18000] ;  /* 0x018000001310783b */ /* 0x000e680000004200 */
[----:B---3--:R-:W-:Y:S01]  /*1ee90*/  STL.64 [R1+0x1650], R10 ;  /* 0x0016500a01007387 */ /* 0x008fe20000100a00 */
[----:B--2---:R2:W-:Y:S03]  /*1eea0*/  STL.64 [R1+0x1648], R8 ;  /* 0x0016480801007387 */ /* 0x0045e60000100a00 */
[----:B--2---:R-:W2:Y:S01]  /*1eeb0*/  LDL.LU R8, [R1+0x1c0] ;  /* 0x0001c00001087983 */ /* 0x004ea20000300800 */
[----:B------:R-:W2:Y:S02]  /*1eec0*/  LDL.LU R9, [R1+0x1c4] ;  /* 0x0001c40001097983 */ /* 0x000ea40000300800 */
[----:B------:R-:W2:Y:S02]  /*1eed0*/  LDL.LU R10, [R1+0x1c8] ;  /* 0x0001c800010a7983 */ /* 0x000ea40000300800 */
[----:B------:R-:W2:Y:S01]  /*1eee0*/  LDL.LU R11, [R1+0x1cc] ;  /* 0x0001cc00010b7983 */ /* 0x000ea20000300800 */
[----:B0-----:R-:W-:Y:S01]  /*1eef0*/  STL.64 [R1+0x15b8], R14 ;  /* 0x0015b80e01007387 */ /* 0x001fe20000100a00 */
[----:B------:R-:W-:Y:S02]  /*1ef00*/  STL.64 [R1+0x15b0], R12 ;  /* 0x0015b00c01007387 */ /* 0x000fe40000100a00 */
[----:B-1----:R0:W-:Y:S02]  /*1ef10*/  STL.64 [R1+0x1518], R18 ;  /* 0x0015181201007387 */ /* 0x0021e40000100a00 */
[----:B------:R-:W-:Y:S02]  /*1ef20*/  STL.64 [R1+0x1510], R16 ;  /* 0x0015101001007387 */ /* 0x000fe40000100a00 */
[----:B0-----:R-:W-:-:S02]  /*1ef30*/  IMAD.MOV.U32 R18, RZ, RZ, R28 ;  /* 0x000000ffff127224 */ /* 0x001fc400078e001c */
[----:B------:R-:W3:Y:S01]  /*1ef40*/  LDL.LU R28, [R1+0x165c] ;  /* 0x00165c00011c7983 */ /* 0x000ee20000300800 */
[----:B------:R-:W-:-:S04]  /*1ef50*/  LOP3.LUT R21, R21, 0x30, R20, 0x78, !PT ;  /* 0x0000003015157812 */ /* 0x000fc800078e7814 */
[----:B------:R-:W-:-:S05]  /*1ef60*/  LOP3.LUT R21, R21, 0x40, RZ, 0x3c, !PT ;  /* 0x0000004015157812 */ /* 0x000fca00078e3cff */
[----:B------:R-:W0:Y:S01]  /*1ef70*/  LDSM.16.M88.4 R12, [R21+0x20080] ;  /* 0x02008000150c783b */ /* 0x000e220000000200 */
[----:B------:R-:W-:Y:S02]  /*1ef80*/  IMAD.MOV.U32 R19, RZ, RZ, R2 ;  /* 0x000000ffff137224 */ /* 0x000fe400078e0002 */
[----:B------:R-:W4:Y:S01]  /*1ef90*/  LDL.LU R2, [R1+0x1658] ;  /* 0x0016580001027983 */ /* 0x000f220000300800 */
[----:B0-----:R0:W-:Y:S01]  /*1efa0*/  STL.64 [R1+0x60], R12 ;  /* 0x0000600c01007387 */ /* 0x0011e20000100a00 */
[----:B------:R1:W-:Y:S03]  /*1efb0*/  STL.64 [R1+0x68], R14 ;  /* 0x0000680e01007387 */ /* 0x0003e60000100a00 */
[----:B0-----:R-:W4:Y:S01]  /*1efc0*/  LDL.LU R12, [R1+0x2f0] ;  /* 0x0002f000010c7983 */ /* 0x001f220000300800 */
[----:B------:R-:W4:Y:S02]  /*1efd0*/  LDL.LU R13, [R1+0x2f4] ;  /* 0x0002f400010d7983 */ /* 0x000f240000300800 */
[----:B-1----:R-:W-:Y:S01]  /*1efe0*/  IMAD.MOV.U32 R14, RZ, RZ, R29 ;  /* 0x000000ffff0e7224 */ /* 0x002fe200078e001d */
[----:B--2---:R-:W-:Y:S01]  /*1eff0*/  HMMA.16816.F32 R24, R4, R26, R8 ;  /* 0x0000001a0418723c */ /* 0x004fe20000001808 */
[----:B------:R-:W2:Y:S01]  /*1f000*/  LDL.LU.64 R10, [R1+0x1650] ;  /* 0x00165000010a7983 */ /* 0x000ea20000300a00 */
[----:B------:R-:W2:Y:S11]  /*1f010*/  LDL.LU.64 R8, [R1+0x1648] ;  /* 0x0016480001087983 */ /* 0x000eb60000300a00 */
[----:B------:R-:W-:Y:S10]  /*1f020*/  @!UPT UIADD3 URZ, URZ, URZ, URZ ;  /* 0x0000003f3f3ff290 */ /* 0x000ff4000fffe03f */
[----:B------:R-:W-:Y:S01]  /*1f030*/  STL.64 [R1+0x140], R24 ;  /* 0x0001401801007387 */ /* 0x000fe20000100a00 */
[----:B------:R-:W-:Y:S02]  /*1f040*/  STL.64 [R1+0x148], R26 ;  /* 0x0001481a01007387 */ /* 0x000fe40000100a00 */
[----:B------:R-:W0:Y:S02]  /*1f050*/  LDSM.16.M88.4 R24, [R21+0x20880] ;  /* 0x020880001518783b */ /* 0x000e240000000200 */
[----:B0-----:R-:W-:Y:S02]  /*1f060*/  STL.64 [R1+0x50], R24 ;  /* 0x0000501801007387 */ /* 0x001fe40000100a00 */
[----:B------:R-:W-:Y:S02]  /*1f070*/  STL.64 [R1+0x58], R26 ;  /* 0x0000581a01007387 */ /* 0x000fe40000100a00 */
[----:B------:R-:W0:Y:S04]  /*1f080*/  LDSM.16.M88.4 R24, [R21+0x21080] ;  /* 0x021080001518783b */ /* 0x000e280000000200 */
[----:B---3--:R-:W-:Y:S01]  /*1f090*/  IMAD.MOV.U32 R15, RZ, RZ, R28 ;  /* 0x000000ffff0f7224 */ /* 0x008fe200078e001c */
[----:B0-----:R-:W-:Y:S01]  /*1f0a0*/  STL.64 [R1+0x40], R24 ;  /* 0x0000401801007387 */ /* 0x001fe20000100a00 */
[----:B------:R-:W-:-:S02]  /*1f0b0*/  IMAD.MOV.U32 R29, RZ, RZ, R26 ;  /* 0x000000ffff1d7224 */ /* 0x000fc400078e001a */
[----:B------:R-:W-:Y:S02]  /*1f0c0*/  STL.64 [R1+0x48], R26 ;  /* 0x0000481a01007387 */ /* 0x000fe40000100a00 */
[----:B------:R-:W-:Y:S02]  /*1f0d0*/  IMAD.MOV.U32 R28, RZ, RZ, R27 ;  /* 0x000000ffff1c7224 */ /* 0x000fe400078e001b */
[----:B------:R-:W0:Y:S04]  /*1f0e0*/  LDSM.16.M88.4 R24, [R21+0x21880] ;  /* 0x021880001518783b */ /* 0x000e280000000200 */
[----:B------:R1:W-:Y:S01]  /*1f0f0*/  STL [R1+0x128c], R29 ;  /* 0x00128c1d01007387 */ /* 0x0003e20000100800 */
[----:B------:R3:W-:Y:S03]  /*1f100*/  STL [R1+0x1288], R28 ;  /* 0x0012881c01007387 */ /* 0x0007e60000100800 */
[----:B0-----:R-:W-:Y:S01]  /*1f110*/  STL.64 [R1+0x30], R24 ;  /* 0x0000301801007387 */ /* 0x001fe20000100a00 */
[----:B-1----:R-:W-:-:S02]  /*1f120*/  IMAD.MOV.U32 R29, RZ, RZ, R24 ;  /* 0x000000ffff1d7224 */ /* 0x002fc400078e0018 */
[----:B------:R-:W-:Y:S02]  /*1f130*/  STL.64 [R1+0x38], R26 ;  /* 0x0000381a01007387 */ /* 0x000fe40000100a00 */
[----:B---3--:R-:W-:Y:S02]  /*1f140*/  IMAD.MOV.U32 R28, RZ, RZ, R25 ;  /* 0x000000ffff1c7224 */ /* 0x008fe400078e0019 */
[----:B------:R-:W0:Y:S04]  /*1f150*/  LDSM.16.M88.4 R24, [R21+0x22080] ;  /* 0x022080001518783b */ /* 0x000e280000000200 */
[----:B0-----:R-:W-:Y:S01]  /*1f160*/  STL.64 [R1+0x20], R24 ;  /* 0x0000201801007387 */ /* 0x001fe20000100a00 */
[----:B------:R-:W-:Y:S02]  /*1f170*/  STL.64 [R1+0x28], R26 ;  /* 0x0000281a01007387 */ /* 0x000fe40000100a00 */
[----:B------:R-:W0:Y:S02]  /*1f180*/  LDSM.16.M88.4 R24, [R21+0x22880] ;  /* 0x022880001518783b */ /* 0x000e240000000200 */
[----:B0-----:R-:W-:Y:S02]  /*1f190*/  STL.64 [R1+0x10], R24 ;  /* 0x0000101801007387 */ /* 0x001fe40000100a00 */
[----:B------:R-:W-:Y:S02]  /*1f1a0*/  STL.64 [R1+0x18], R26 ;  /* 0x0000181a01007387 */ /* 0x000fe40000100a00 */
[----:B------:R-:W0:Y:S02]  /*1f1b0*/  LDSM.16.M88.4 R24, [R21+0x23080] ;  /* 0x023080001518783b */ /* 0x000e240000000200 */
[----:B0-----:R-:W-:Y:S02]  /*1f1c0*/  STL.64 [R1], R24 ;  /* 0x0000001801007387 */ /* 0x001fe40000100a00 */
[----:B------:R-:W-:Y:S02]  /*1f1d0*/  STL.64 [R1+0x8], R26 ;  /* 0x0000081a01007387 */ /* 0x000fe40000100a00 */
[----:B------:R-:W0:Y:S02]  /*1f1e0*/  LDSM.16.M88.4 R24, [R21+0x23880] ;  /* 0x023880001518783b */ /* 0x000e240000000200 */
[----:B0-----:R-:W-:Y:S02]  /*1f1f0*/  STL [R1+0x1498], R24 ;  /* 0x0014981801007387 */ /* 0x001fe40000100800 */
[----:B------:R-:W-:Y:S02]  /*1f200*/  STL [R1+0x1494], R25 ;  /* 0x0014941901007387 */ /* 0x000fe40000100800 */
[----:B------:R0:W-:Y:S02]  /*1f210*/  STL [R1+0x1344], R26 ;  /* 0x0013441a01007387 */ /* 0x0001e40000100800 */
[----:B0-----:R-:W3:Y:S01]  /*1f220*/  LDL R26, [R1+0x384] ;  /* 0x00038400011a7983 */ /* 0x001ee20000100800 */
[C---:B--2---:R-:W-:Y:S01]  /*1f230*/  HMMA.16816.F32 R20, R4.reuse, R22, R8 ;  /* 0x000000160414723c */ /* 0x044fe20000001808 */
[----:B------:R-:W-:Y:S02]  /*1f240*/  STL [R1+0x1340], R27 ;  /* 0x0013401b01007387 */ /* 0x000fe40000100800 */
[----:B------:R-:W2:Y:S01]  /*1f250*/  LDL.LU.64 R10, [R1+0x1640] ;  /* 0x00164000010a7983 */ /* 0x000ea20000300a00 */
[----:B------:R-:W2:Y:S11]  /*1f260*/  LDL.LU.64 R8, [R1+0x1638] ;  /* 0x0016380001087983 */ /* 0x000eb60000300a00 */
[----:B------:R-:W-:Y:S08]  /*1f270*/  @!UPT UIADD3 URZ, URZ, URZ, URZ ;  /* 0x0000003f3f3ff290 */ /* 0x000ff0000fffe03f */
[----:B------:R-:W-:Y:S01]  /*1f280*/  STL.64 [R1+0x130], R20 ;  /* 0x0001301401007387 */ /* 0x000fe20000100a00 */
[----:B------:R-:W-:Y:S01]  /*1f290*/  STL.64 [R1+0x138], R22 ;  /* 0x0001381601007387 */ /* 0x000fe20000100a00 */
[----:B----4-:R-:W-:Y:S02]  /*1f2a0*/  HMMA.16816.F32 R4, R4, R18, R12 ;  /* 0x000000120404723c */ /* 0x010fe4000000180c */
[----:B---3--:R-:W0:Y:S04]  /*1f2b0*/  LDSM.16.MT88.4 R20, [R26+0x18100] ;  /* 0x018100001a14783b */ /* 0x008e280000004200 */
[----:B0-----:R0:W-:Y:S01]  /*1f2c0*/  STL.64 [R1+0x1488], R22 ;  /* 0x0014881601007387 */ /* 0x0011e20000100a00 */
[----:B------:R1:W-:Y:S02]  /*1f2d0*/  STL.64 [R1+0x1480], R20 ;  /* 0x0014801401007387 */ /* 0x0003e40000100a00 */
[----:B0-----:R-:W-:-:S02]  /*1f2e0*/  IMAD.MOV.U32 R22, RZ, RZ, R0 ;  /* 0x000000ffff167224 */ /* 0x001fc400078e0000 */
[----:B------:R-:W-:Y:S01]  /*1f2f0*/  IMAD.MOV.U32 R23, RZ, RZ, R3 ;  /* 0x000000ffff177224 */ /* 0x000fe200078e0003 */
[----:B------:R-:W3:Y:S01]  /*1f300*/  LDL.LU R0, [R1+0x1630] ;  /* 0x0016300001007983 */ /* 0x000ee20000300800 */
[----:B------:R-:W4:Y:S03]  /*1f310*/  LDL.LU R3, [R1+0x162c] ;  /* 0x00162c0001037983 */ /* 0x000f260000300800 */
[----:B------:R0:W-:Y:S01]  /*1f320*/  STL.64 [R1+0x1620], R22 ;  /* 0x0016201601007387 */ /* 0x0001e20000100a00 */
[----:B-1----:R-:W2:Y:S02]  /*1f330*/  LDL.LU R20, [R1+0x350] ;  /* 0x0003500001147983 */ /* 0x002ea40000300800 */
[----:B------:R-:W2:Y:S01]  /*1f340*/  LDL.LU R21, [R1+0x354] ;  /* 0x0003540001157983 */ /* 0x000ea20000300800 */
[----:B0-----:R-:W2:Y:S01]  /*1f350*/  LDL.LU R22, [R1+0x358] ;  /* 0x0003580001167983 */ /* 0x001ea20000300800 */
[----:B------:R-:W2:Y:S02]  /*1f360*/  LDL.LU R23, [R1+0x35c] ;  /* 0x00035c0001177983 */ /* 0x000ea40000300800 */
[----:B------:R-:W2:Y:S02]  /*1f370*/  LDL.LU R12, [R1+0x290] ;  /* 0x00029000010c7983 */ /* 0x000ea40000300800 */
[----:B------:R-:W-:Y:S01]  /*1f380*/  STL.64 [R1+0x120], R4 ;  /* 0x0001200401007387 */ /* 0x000fe20000100a00 */
[----:B------:R-:W-:Y:S01]  /*1f390*/  STL.64 [R1+0x128], R6 ;  /* 0x0001280601007387 */ /* 0x000fe20000100a00 */
[----:B------:R-:W2:Y:S02]  /*1f3a0*/  LDL.LU R13, [R1+0x294] ;  /* 0x00029400010d7983 */ /* 0x000ea40000300800 */
[----:B------:R-:W2:Y:S02]  /*1f3b0*/  LDL.LU R14, [R1+0x298] ;  /* 0x00029800010e7983 */ /* 0x000ea40000300800 */
[----:B------:R-:W0:Y:S04]  /*1f3c0*/  LDSM.16.MT88.4 R4, [R26+0x18200] ;  /* 0x018200001a04783b */ /* 0x000e280000004200 */
[----:B----4-:R-:W-:-:S02]  /*1f3d0*/  IMAD.MOV.U32 R15, RZ, RZ, R3 ;  /* 0x000000ffff0f7224 */ /* 0x010fc400078e0003 */
[----:B------:R-:W4:Y:S04]  /*1f3e0*/  LDL.LU R3, [R1+0x1628] ;  /* 0x0016280001037983 */ /* 0x000f280000300800 */
[----:B--2---:R-:W-:Y:S01]  /*1f3f0*/  STL.64 [R1+0x1600], R14 ;  /* 0x0016000e01007387 */ /* 0x004fe20000100a00 */
[----:B------:R1:W-:Y:S03]  /*1f400*/  STL.64 [R1+0x15f8], R12 ;  /* 0x0015f80c01007387 */ /* 0x0003e60000100a00 */
[----:B-1----:R-:W2:Y:S01]  /*1f410*/  LDL.LU R12, [R1+0x320] ;  /* 0x00032000010c7983 */ /* 0x002ea20000300800 */
[----:B------:R-:W2:Y:S02]  /*1f420*/  LDL.LU R13, [R1+0x324] ;  /* 0x00032400010d7983 */ /* 0x000ea40000300800 */
[----:B------:R-:W2:Y:S02]  /*1f430*/  LDL.LU R14, [R1+0x328] ;  /* 0x00032800010e7983 */ /* 0x000ea40000300800 */
[----:B------:R-:W2:Y:S02]  /*1f440*/  LDL.LU R15, [R1+0x32c] ;  /* 0x00032c00010f7983 */ /* 0x000ea40000300800 */
[----:B--2---:R1:W-:Y:S01]  /*1f450*/  STL.64 [R1+0x1610], R14 ;  /* 0x0016100e01007387 */ /* 0x0043e20000100a00 */
[----:B------:R2:W-:Y:S03]  /*1f460*/  STL.64 [R1+0x1608], R12 ;  /* 0x0016080c01007387 */ /* 0x0005e60000100a00 */
[----:B-1----:R-:W2:Y:S04]  /*1f470*/  LDL.LU.64 R14, [R1+0xc8] ;  /* 0x0000c800010e7983 */ /* 0x002ea80000300a00 */
[----:B--2---:R1:W-:Y:S01]  /*1f480*/  STL.64 [R1+0x1618], R14 ;  /* 0x0016180e01007387 */ /* 0x0043e20000100a00 */
[----:B------:R-:W2:Y:S02]  /*1f490*/  LDL.LU R12, [R1+0x340] ;  /* 0x00034000010c7983 */ /* 0x000ea40000300800 */
[----:B------:R-:W2:Y:S01]  /*1f4a0*/  LDL.LU R13, [R1+0x344] ;  /* 0x00034400010d7983 */ /* 0x000ea20000300800 */
[----:B-1----:R-:W2:Y:S01]  /*1f4b0*/  LDL.LU R14, [R1+0x348] ;  /* 0x00034800010e7983 */ /* 0x002ea20000300800 */
[----:B------:R-:W2:Y:S02]  /*1f4c0*/  LDL.LU R15, [R1+0x34c] ;  /* 0x00034c00010f7983 */ /* 0x000ea40000300800 */
[----:B------:R1:W-:Y:S02]  /*1f4d0*/  STL.64 [R1+0x15e0], R18 ;  /* 0x0015e01201007387 */ /* 0x0003e40000100a00 */
[----:B------:R-:W2:Y:S01]  /*1f4e0*/  LDL.LU R16, [R1+0x330] ;  /* 0x0003300001107983 */ /* 0x000ea20000300800 */
[----:B------:R-:W2:Y:S04]  /*1f4f0*/  LDL.LU R17, [R1+0x334] ;  /* 0x0003340001117983 */ /* 0x000ea80000300800 */
[----:B-1----:R-:W2:Y:S01]  /*1f500*/  LDL.LU R18, [R1+0x338] ;  /* 0x0003380001127983 */ /* 0x002ea20000300800 */
[----:B------:R1:W-:Y:S03]  /*1f510*/  STL [R1+0x13f0], R26 ;  /* 0x0013f01a01007387 */ /* 0x0003e60000100800 */
[----:B-1----:R-:W2:Y:S01]  /*1f520*/  LDL.LU.64 R26, [R1+0xf8] ;  /* 0x0000f800011a7983 */ /* 0x002ea20000300a00 */
[----:B0-----:R0:W-:Y:S02]  /*1f530*/  STL.64 [R1+0x13e8], R6 ;  /* 0x0013e80601007387 */ /* 0x0011e40000100a00 */
[----:B------:R-:W-:Y:S01]  /*1f540*/  STL.64 [R1+0x13e0], R4 ;  /* 0x0013e00401007387 */ /* 0x000fe20000100a00 */
[----:B0-----:R-:W3:Y:S01]  /*1f550*/  LDL.LU.64 R6, [R1+0xd8] ;  /* 0x0000d80001067983 */ /* 0x001ee20000300a00 */
[C---:B--2---:R-:W-:Y:S08]  /*1f560*/  HMMA.16816.F32 R20, R8.reuse, R26, R20 ;  /* 0x0000001a0814723c */ /* 0x044ff00000001814 */
[----:B---3--:R-:W-:Y:S11]  /*1f570*/  HMMA.16816.F32 R12, R8, R6, R12 ;  /* 0x00000006080c723c */ /* 0x008ff6000000180c */
[----:B------:R-:W-:Y:S04]  /*1f580*/  @!UPT UIADD3 URZ, URZ, URZ, URZ ;  /* 0x0000003f3f3ff290 */ /* 0x000fe8000fffe03f */
[----:B------:R-:W-:Y:S01]  /*1f590*/  STL.64 [R1+0x110], R20 ;  /* 0x0001101401007387 */ /* 0x000fe20000100a00 */
[----:B------:R0:W-:Y:S03]  /*1f5a0*/  STL.64 [R1+0x118], R22 ;  /* 0x0001181601007387 */ /* 0x0001e60000100a00 */
[----:B0-----:R-:W2:Y:S05]  /*1f5b0*/  LDL.LU.64 R22, [R1+0x1620] ;  /* 0x0016200001167983 */ /* 0x001eaa0000300a00 */
[----:B------:R-:W-:Y:S02]  /*1f5c0*/  IMAD.MOV.U32 R5, RZ, RZ, R14 ;  /* 0x000000ffff057224 */ /* 0x000fe400078e000e */
[----:B------:R-:W-:-:S02]  /*1f5d0*/  IMAD.MOV.U32 R4, RZ, RZ, R15 ;  /* 0x000000ffff047224 */ /* 0x000fc400078e000f */
[----:B------:R-:W3:Y:S01]  /*1f5e0*/  LDL.LU.64 R14, [R1+0x1618] ;  /* 0x00161800010e7983 */ /* 0x000ee20000300a00 */
[----:B----4-:R-:W-:Y:S02]  /*1f5f0*/  IMAD.MOV.U32 R19, RZ, RZ, R3 ;  /* 0x000000ffff137224 */ /* 0x010fe400078e0003 */
[----:B------:R-:W-:Y:S02]  /*1f600*/  IMAD.MOV.U32 R25, RZ, RZ, R6 ;  /* 0x000000ffff197224 */ /* 0x000fe400078e0006 */
[----:B------:R-:W-:Y:S02]  /*1f610*/  IMAD.MOV.U32 R24, RZ, RZ, R7 ;  /* 0x000000ffff187224 */ /* 0x000fe400078e0007 */
[----:B------:R-:W-:Y:S02]  /*1f620*/  IMAD.MOV.U32 R7, RZ, RZ, R12 ;  /* 0x000000ffff077224 */ /* 0x000fe400078e000c */
[----:B------:R-:W-:-:S05]  /*1f630*/  IMAD.MOV.U32 R6, RZ, RZ, R13 ;  /* 0x000000ffff067224 */ /* 0x000fca00078e000d */
[----:B------:R-:W-:Y:S01]  /*1f640*/  STL.64 [R1+0x1438], R6 ;  /* 0x0014380601007387 */ /* 0x000fe20000100a00 */
[----:B------:R0:W-:Y:S02]  /*1f650*/  STL.64 [R1+0x1430], R4 ;  /* 0x0014300401007387 */ /* 0x0001e40000100a00 */
[----:B------:R-:W-:Y:S02]  /*1f660*/  IMAD.MOV.U32 R21, RZ, RZ, R26 ;  /* 0x000000ffff157224 */ /* 0x000fe400078e001a */
[----:B------:R-:W-:Y:S01]  /*1f670*/  IMAD.MOV.U32 R20, RZ, RZ, R27 ;  /* 0x000000ffff147224 */ /* 0x000fe200078e001b */
[C---:B---3--:R-:W-:Y:S01]  /*1f680*/  HMMA.16816.F32 R16, R8.reuse, R14, R16 ;  /* 0x0000000e0810723c */ /* 0x048fe20000001810 */
[----:B0-----:R-:W-:Y:S02]  /*1f690*/  IMAD.MOV.U32 R5, RZ, RZ, R14 ;  /* 0x000000ffff057224 */ /* 0x001fe400078e000e */
[----:B------:R-:W-:Y:S02]  /*1f6a0*/  IMAD.MOV.U32 R4, RZ, RZ, R15 ;  /* 0x000000ffff047224 */ /* 0x000fe400078e000f */
[----:B------:R-:W2:Y:S01]  /*1f6b0*/  LDL.LU.64 R14, [R1+0x1610] ;  /* 0x00161000010e7983 */ /* 0x000ea20000300a00 */
[----:B------:R-:W2:Y:S11]  /*1f6c0*/  LDL.LU.64 R12, [R1+0x1608] ;  /* 0x00160800010c7983 */ /* 0x000eb60000300a00 */
[----:B------:R-:W-:Y:S06]  /*1f6d0*/  @!UPT UIADD3 URZ, URZ, URZ, URZ ;  /* 0x0000003f3f3ff290 */ /* 0x000fec000fffe03f */
[----:B------:R0:W-:Y:S01]  /*1f6e0*/  STL [R1+0xe0], R16 ;  /* 0x0000e01001007387 */ /* 0x0001e20000100800 */
[----:B------:R-:W-:Y:S02]  /*1f6f0*/  IMAD.MOV.U32 R26, RZ, RZ, R17 ;  /* 0x000000ffff1a7224 */ /* 0x000fe400078e0011 */
[----:B------:R-:W-:Y:S02]  /*1f700*/  IMAD.MOV.U32 R27, RZ, RZ, R18 ;  /* 0x000000ffff1b7224 */ /* 0x000fe400078e0012 */
[----:B------:R-:W-:Y:S01]  /*1f710*/  IMAD.MOV.U32 R3, RZ, RZ, R19 ;  /* 0x000000ffff037224 */ /* 0x000fe200078e0013 */
[----:B0-----:R-:W3:Y:S01]  /*1f720*/  LDL.LU R16, [R1+0x310] ;  /* 0x0003100001107983 */ /* 0x001ee20000300800 */
[----:B------:R-:W3:Y:S02]  /*1f730*/  LDL.LU R17, [R1+0x314] ;  /* 0x0003140001117983 */ /* 0x000ee40000300800 */
[----:B------:R-:W4:Y:S02]  /*1f740*/  LDL.LU R18, [R1+0x318] ;  /* 0x0003180001127983 */ /* 0x000f240000300800 */
[----:B------:R-:W4:Y:S01]  /*1f750*/  LDL.LU R19, [R1+0x31c] ;  /* 0x00031c0001137983 */ /* 0x000f220000300800 */
[----:B--2---:R-:W-:Y:S01]  /*1f760*/  HMMA.16816.F32 R12, R8, R22, R12 ;  /* 0x00000016080c723c */ /* 0x004fe2000000180c */
[----:B----4-:R0:W-:Y:S01]  /*1f770*/  STL.64 [R1+0x15f0], R18 ;  /* 0x0015f01201007387 */ /* 0x0101e20000100a00 */
[----:B---3--:R-:W-:Y:S03]  /*1f780*/  STL.64 [R1+0x15e8], R16 ;  /* 0x0015e81001007387 */ /* 0x008fe60000100a00 */
[----:B0-----:R-:W2:Y:S01]  /*1f790*/  LDL.LU.64 R18, [R1+0xa8] ;  /* 0x0000a80001127983 */ /* 0x001ea20000300a00 */
[----:B------:R-:W-:Y:S02]  /*1f7a0*/  STL [R1+0x1490], R3 ;  /* 0x0014900301007387 */ /* 0x000fe40000100800 */
[----:B------:R-:W-:Y:S02]  /*1f7b0*/  STL [R1+0x13f8], R26 ;  /* 0x0013f81a01007387 */ /* 0x000fe40000100800 */
[----:B------:R-:W-:Y:S11]  /*1f7c0*/  STL [R1+0x13f4], R27 ;  /* 0x0013f41b01007387 */ /* 0x000ff60000100800 */
[----:B------:R-:W-:Y:S02]  /*1f7d0*/  @!UPT UIADD3 URZ, URZ, URZ, URZ ;  /* 0x0000003f3f3ff290 */ /* 0x000fe4000fffe03f */
[----:B------:R-:W-:Y:S01]  /*1f7e0*/  STL.64 [R1+0x180], R12 ;  /* 0x0001800c01007387 */ /* 0x000fe20000100a00 */
[----:B------:R0:W-:Y:S03]  /*1f7f0*/  STL.64 [R1+0x188], R14 ;  /* 0x0001880e01007387 */ /* 0x0001e60000100a00 */
[----:B0-----:R-:W2:Y:S01]  /*1f800*/  LDL.LU.64 R14, [R1+0x1600] ;  /* 0x00160000010e7983 */ /* 0x001ea20000300a00 */
[----:B------:R-:W2:Y:S02]  /*1f810*/  LDL.LU.64 R12, [R1+0x15f8] ;  /* 0x0015f800010c7983 */ /* 0x000ea40000300a00 */
[----:B------:R0:W-:Y:S02]  /*1f820*/  STL.64 [R1+0x1570], R22 ;  /* 0x0015701601007387 */ /* 0x0001e40000100a00 */
[----:B0-----:R-:W-:Y:S02]  /*1f830*/  IMAD.MOV.U32 R22, RZ, RZ, R5 ;  /* 0x000000ffff167224 */ /* 0x001fe400078e0005 */
[----:B------:R-:W-:-:S05]  /*1f840*/  IMAD.MOV.U32 R23, RZ, RZ, R4 ;  /* 0x000000ffff177224 */ /* 0x000fca00078e0004 */
[----:B------:R-:W-:Y:S01]  /*1f850*/  STL.64 [R1+0x1580], R22 ;  /* 0x0015801601007387 */ /* 0x000fe20000100a00 */
[----:B--2---:R-:W-:Y:S01]  /*1f860*/  HMMA.16816.F32 R12, R8, R18, R12 ;  /* 0x00000012080c723c */ /* 0x004fe2000000180c */
[----:B------:R-:W-:Y:S02]  /*1f870*/  IMAD.MOV.U32 R6, RZ, RZ, R18 ;  /* 0x000000ffff067224 */ /* 0x000fe400078e0012 */
[----:B------:R-:W-:Y:S02]  /*1f880*/  IMAD.MOV.U32 R3, RZ, RZ, R19 ;  /* 0x000000ffff037224 */ /* 0x000fe400078e0013 */
[----:B------:R-:W2:Y:S01]  /*1f890*/  LDL.LU.64 R18, [R1+0x15f0] ;  /* 0x0015f00001127983 */ /* 0x000ea20000300a00 */
[----:B------:R-:W2:Y:S11]  /*1f8a0*/  LDL.LU.64 R16, [R1+0x15e8] ;  /* 0x0015e80001107983 */ /* 0x000eb60000300a00 */
[----:B------:R-:W-:Y:S06]  /*1f8b0*/  @!UPT UIADD3 URZ, URZ, URZ, URZ ;  /* 0x0000003f3f3ff290 */ /* 0x000fec000fffe03f */
[----:B------:R-:W-:Y:S01]  /*1f8c0*/  STL.64 [R1+0x298], R14 ;  /* 0x0002980e01007387 */ /* 0x000fe20000100a00 */
[----:B------:R0:W-:Y:S02]  /*1f8d0*/  STL [R1+0x15d8], R6 ;  /* 0x0015d80601007387 */ /* 0x0001e40000100800 */
[----:B------:R-:W-:Y:S01]  /*1f8e0*/  IMAD.MOV.U32 R26, RZ, RZ, R12 ;  /* 0x000000ffff1a7224 */ /* 0x000fe200078e000c */
[----:B0-----:R-:W2:Y:S01]  /*1f8f0*/  LDL.LU.64 R6, [R1+0x98] ;  /* 0x0000980001067983 */ /* 0x001ea20000300a00 */
[----:B------:R-:W-:Y:S02]  /*1f900*/  IMAD.MOV.U32 R27, RZ, RZ, R13 ;  /* 0x000000ffff1b7224 */ /* 0x000fe400078e000d */
[----:B------:R-:W3:Y:S02]  /*1f910*/  LDL.LU R12, [R1+0x2d0] ;  /* 0x0002d000010c7983 */ /* 0x000ee40000300800 */
[----:B------:R-:W3:Y:S01]  /*1f920*/  LDL.LU R13, [R1+0x2d4] ;  /* 0x0002d400010d7983 */ /* 0x000ee20000300800 */
[----:B------:R-:W4:Y:S01]  /*1f930*/  LDL.LU R14, [R1+0x2d8] ;  /* 0x0002d800010e7983 */ /* 0x000f220000300800 */
[----:B------:R-:W4:Y:S02]  /*1f940*/  LDL.LU R15, [R1+0x2dc] ;  /* 0x0002dc00010f7983 */ /* 0x000f240000300800 */
[----:B------:R-:W-:-:S02]  /*1f950*/  IMAD.MOV.U32 R22, RZ, RZ, R25 ;  /* 0x000000ffff167224 */ /* 0x000fc400078e0019 */
[----:B------:R-:W-:Y:S01]  /*1f960*/  IMAD.MOV.U32 R23, RZ, RZ, R24 ;  /* 0x000000ffff177224 */ /* 0x000fe200078e0018 */
[----:B--2---:R-:W-:Y:S01]  /*1f970*/  HMMA.16816.F32 R16, R8, R6, R16 ;  /* 0x000000060810723c */ /* 0x004fe20000001810 */
[----:B----4-:R0:W-:Y:S01]  /*1f980*/  STL.64 [R1+0x15c8], R14 ;  /* 0x0015c80e01007387 */ /* 0x0101e20000100a00 */
[----:B---3--:R-:W-:Y:S03]  /*1f990*/  STL.64 [R1+0x15c0], R12 ;  /* 0x0015c00c01007387 */ /* 0x008fe60000100a00 */
[----:B0-----:R-:W2:Y:S01]  /*1f9a0*/  LDL.LU.64 R14, [R1+0x88] ;  /* 0x00008800010e7983 */ /* 0x001ea20000300a00 */
[----:B------:R-:W-:Y:S02]  /*1f9b0*/  STL.64 [R1+0x1598], R22 ;  /* 0x0015981601007387 */ /* 0x000fe40000100a00 */
[----:B------:R-:W-:Y:S02]  /*1f9c0*/  STL [R1+0x14a0], R27 ;  /* 0x0014a01b01007387 */ /* 0x000fe40000100800 */
[----:B------:R0:W-:Y:S01]  /*1f9d0*/  STL [R1+0x149c], R26 ;  /* 0x00149c1a01007387 */ /* 0x0001e20000100800 */
[----:B------:R-:W2:Y:S01]  /*1f9e0*/  LDL.LU R24, [R1+0x2e0] ;  /* 0x0002e00001187983 */ /* 0x000ea20000300800 */
[----:B------:R-:W2:Y:S03]  /*1f9f0*/  LDL.LU R25, [R1+0x2e4] ;  /* 0x0002e40001197983 */ /* 0x000ea60000300800 */
[----:B0-----:R-:W2:Y:S01]  /*1fa00*/  LDL.LU R26, [R1+0x2e8] ;  /* 0x0002e800011a7983 */ /* 0x001ea20000300800 */
[----:B------:R-:W2:Y:S07]  /*1fa10*/  LDL.LU R27, [R1+0x2ec] ;  /* 0x0002ec00011b7983 */ /* 0x000eae0000300800 */
[----:B------:R0:W-:Y:S02]  /*1fa20*/  STL.64 [R1+0x2f0], R16 ;  /* 0x0002f01001007387 */ /* 0x0001e40000100a00 */
[----:B------:R1:W-:Y:S02]  /*1fa30*/  STL.64 [R1+0x2f8], R18 ;  /* 0x0002f81201007387 */ /* 0x0003e40000100a00 */
[----:B0-----:R-:W-:Y:S01]  /*1fa40*/  IMAD.MOV.U32 R16, RZ, RZ, R6 ;  /* 0x000000ffff107224 */ /* 0x001fe200078e0006 */
[----:B-1----:R-:W3:Y:S01]  /*1fa50*/  LDL.LU.64 R18, [R1+0x15e0] ;  /* 0x0015e00001127983 */ /* 0x002ee20000300a00 */
[----:B------:R-:W4:Y:S03]  /*1fa60*/  LDL.LU R6, [R1+0x15d8] ;  /* 0x0015d80001067983 */ /* 0x000f260000300800 */
[----:B----4-:R0:W-:Y:S01]  /*1fa70*/  STL.64 [R1+0x1578], R6 ;  /* 0x0015780601007387 */ /* 0x0101e20000100a00 */
[----:B------:R-:W4:Y:S02]  /*1fa80*/  LDL.LU R4, [R1+0x2a0] ;  /* 0x0002a00001047983 */ /* 0x000f240000300800 */
[----:B------:R-:W4:Y:S02]  /*1fa90*/  LDL.LU R5, [R1+0x2a4] ;  /* 0x0002a40001057983 */ /* 0x000f240000300800 */
[----:B0-----:R-:W-:-:S02]  /*1faa0*/  IMAD.MOV.U32 R6, RZ, RZ, R0 ;  /* 0x000000ffff067224 */ /* 0x001fc400078e0000 */
[----:B------:R-:W-:Y:S01]  /*1fab0*/  IMAD.MOV.U32 R7, RZ, RZ, R2 ;  /* 0x000000ffff077224 */ /* 0x000fe200078e0002 */
[----:B------:R-:W2:Y:S01]  /*1fac0*/  LDL.LU R0, [R1+0x15d4] ;  /* 0x0015d40001007983 */ /* 0x000ea20000300800 */
[----:B------:R-:W2:Y:S03]  /*1fad0*/  LDL.LU R2, [R1+0x15d0] ;  /* 0x0015d00001027983 */ /* 0x000ea60000300800 */
[----:B------:R-:W-:Y:S04]  /*1fae0*/  STL.64 [R1+0x1590], R6 ;  /* 0x0015900601007387 */ /* 0x000fe80000100a00 */
[----:B----4-:R0:W-:Y:S04]  /*1faf0*/  STL.64 [R1+0x1588], R4 ;  /* 0x0015880401007387 */ /* 0x0101e80000100a00 */
[----:B0-----:R-:W4:Y:S01]  /*1fb00*/  LDL.LU R4, [R1+0x2b0] ;  /* 0x0002b00001047983 */ /* 0x001f220000300800 */
[----:B------:R-:W4:Y:S02]  /*1fb10*/  LDL.LU R5, [R1+0x2b4] ;  /* 0x0002b40001057983 */ /* 0x000f240000300800 */
[----:B------:R-:W3:Y:S02]  /*1fb20*/  LDL.LU R6, [R1+0x2b8] ;  /* 0x0002b80001067983 */ /* 0x000ee40000300800 */
[----:B------:R-:W3:Y:S01]  /*1fb30*/  LDL.LU R7, [R1+0x2bc] ;  /* 0x0002bc0001077983 */ /* 0x000ee20000300800 */
[----:B--2---:R-:W-:Y:S01]  /*1fb40*/  HMMA.16816.F32 R24, R8, R14, R24 ;  /* 0x0000000e0818723c */ /* 0x004fe20000001818 */
[----:B------:R-:W-:Y:S01]  /*1fb50*/  IMAD.MOV.U32 R17, RZ, RZ, R15 ;  /* 0x000000ffff117224 */ /* 0x000fe200078e000f */
[----:B---3--:R-:W-:Y:S01]  /*1fb60*/  STL.64 [R1+0x15a8], R6 ;  /* 0x0015a80601007387 */ /* 0x008fe20000100a00 */
[----:B----4-:R0:W-:Y:S03]  /*1fb70*/  STL.64 [R1+0x15a0], R4 ;  /* 0x0015a00401007387 */ /* 0x0101e60000100a00 */
[----:B0-----:R-:W2:Y:S01]  /*1fb80*/  LDL.LU R4, [R1+0x2c0] ;  /* 0x0002c00001047983 */ /* 0x001ea20000300800 */
[----:B------:R-:W2:Y:S11]  /*1fb90*/  LDL.LU R5, [R1+0x2c4] ;  /* 0x0002c40001057983 */ /* 0x000eb60000300800 */
[----:B------:R-:W-:Y:S05]  /*1fba0*/  @!UPT UIADD3 URZ, URZ, URZ, URZ ;  /* 0x0000003f3f3ff290 */ /* 0x000fea000fffe03f */
[----:B------:R0:W-:Y:S02]  /*1fbb0*/  STL.64 [R1+0x320], R24 ;  /* 0x0003201801007387 */ /* 0x0001e40000100a00 */
[----:B------:R-:W-:Y:S02]  /*1fbc0*/  STL.64 [R1+0x328], R26 ;  /* 0x0003281a01007387 */ /* 0x000fe40000100a00 */
[----:B0-----:R-:W-:Y:S02]  /*1fbd0*/  IMAD.MOV.U32 R24, RZ, RZ, R14 ;  /* 0x000000ffff187224 */ /* 0x001fe400078e000e */
[----:B------:R-:W3:Y:S01]  /*1fbe0*/  LDL.LU.64 R14, [R1+0x15c8] ;  /* 0x0015c800010e7983 */ /* 0x000ee20000300a00 */
[----:B------:R-:W3:Y:S02]  /*1fbf0*/  LDL.LU.64 R12, [R1+0x15c0] ;  /* 0x0015c000010c7983 */ /* 0x000ee40000300a00 */
[----:B------:R-:W-:Y:S02]  /*1fc00*/  IMAD.MOV.U32 R22, RZ, RZ, R21 ;  /* 0x000000ffff167224 */ /* 0x000fe400078e0015 */
[----:B------:R-:W-:-:S02]  /*1fc10*/  IMAD.MOV.U32 R23, RZ, RZ, R20 ;  /* 0x000000ffff177224 */ /* 0x000fc400078e0014 */
[----:B------:R-:W-:Y:S02]  /*1fc20*/  IMAD.MOV.U32 R6, RZ, RZ, R2 ;  /* 0x000000ffff067224 */ /* 0x000fe400078e0002 */
[----:B------:R-:W-:Y:S01]  /*1fc30*/  IMAD.MOV.U32 R7, RZ, RZ, R0 ;  /* 0x000000ffff077224 */ /* 0x000fe200078e0000 */
[----:B---3--:R-:W-:Y:S01]  /*1fc40*/  HMMA.16816.F32 R8, R8, R18, R12 ;  /* 0x000000120808723c */ /* 0x008fe2000000180c */
[----:B------:R-:W2:Y:S01]  /*1fc50*/  LDL.LU.64 R14, [R1+0x15b8] ;  /* 0x0015b800010e7983 */ /* 0x000ea20000300a00 */
[----:B------:R-:W2:Y:S02]  /*1fc60*/  LDL.LU.64 R12, [R1+0x15b0] ;  /* 0x0015b000010c7983 */ /* 0x000ea40000300a00 */
[----:B------:R-:W-:Y:S11]  /*1fc70*/  STL.64 [R1+0x1530], R18 ;  /* 0x0015301201007387 */ /* 0x000ff60000100a00 */
[----:B------:R-:W-:Y:S08]  /*1fc80*/  @!UPT UIADD3 URZ, URZ, URZ, URZ ;  /* 0x0000003f3f3ff290 */ /* 0x000ff0000fffe03f */
[----:B------:R0:W-:Y:S01]  /*1fc90*/  STL.64 [R1+0x310], R8 ;  /* 0x0003100801007387 */ /* 0x0001e20000100a00 */
[----:B------:R1:W-:Y:S03]  /*1fca0*/  STL.64 [R1+0x318], R10 ;  /* 0x0003180a01007387 */ /* 0x0003e60000100a00 */
[----:B0-----:R-:W3:Y:S01]  /*1fcb0*/  LDL.LU.64 R8, [R1] ;  /* 0x0000000001087983 */ /* 0x001ee20000300a00 */
[C---:B--2---:R-:W-:Y:S03]  /*1fcc0*/  HMMA.16816.F32 R20, R12.reuse, R22, R4 ;  /* 0x000000160c14723c */ /* 0x044fe60000001804 */
[----:B------:R-:W2:Y:S01]  /*1fcd0*/  LDL.LU.64 R6, [R1+0x15a8] ;  /* 0x0015a80001067983 */ /* 0x000ea20000300a00 */
[----:B------:R-:W2:Y:S11]  /*1fce0*/  LDL.LU.64 R4, [R1+0x15a0] ;  /* 0x0015a00001047983 */ /* 0x000eb60000300a00 */
[----:B------:R-:W-:Y:S09]  /*1fcf0*/  @!UPT UIADD3 URZ, URZ, URZ, URZ ;  /* 0x0000003f3f3ff290 */ /* 0x000ff2000fffe03f */
[----:B------:R-:W-:Y:S02]  /*1fd00*/  IMAD.MOV.U32 R2, RZ, RZ, R22 ;  /* 0x000000ffff027224 */ /* 0x000fe400078e0016 */
[----:B------:R-:W-:Y:S02]  /*1fd10*/  IMAD.MOV.U32 R0, RZ, RZ, R23 ;  /* 0x000000ffff007224 */ /* 0x000fe400078e0017 */
[----:B------:R-:W2:Y:S01]  /*1fd20*/  LDL.LU.64 R22, [R1+0x1598] ;  /* 0x0015980001167983 */ /* 0x000ea20000300a00 */
[----:B-1----:R-:W-:Y:S02]  /*1fd30*/  IMAD.MOV.U32 R11, RZ, RZ, R20 ;  /* 0x000000ffff0b7224 */ /* 0x002fe400078e0014 */
[----:B------:R-:W-:Y:S02]  /*1fd40*/  IMAD.MOV.U32 R10, RZ, RZ, R21 ;  /* 0x000000ffff0a7224 */ /* 0x000fe400078e0015 */
[----:B------:R-:W-:Y:S01]  /*1fd50*/  STL [R1+0x1374], R0 ;  /* 0x0013740001007387 */ /* 0x000fe20000100800 */
[----:B------:R-:W-:Y:S02]  /*1fd60*/  STL [R1+0x1370], R2 ;  /* 0x0013700201007387 */ /* 0x000fe40000100800 */
[----:B------:R-:W-:Y:S02]  /*1fd70*/  STL [R1+0x136c], R10 ;  /* 0x00136c0a01007387 */ /* 0x000fe40000100800 */
[----:B------:R-:W-:Y:S02]  /*1fd80*/  STL [R1+0x1368], R11 ;  /* 0x0013680b01007387 */ /* 0x000fe40000100800 */
[----:B---3--:R0:W-:Y:S02]  /*1fd90*/  STL.64 [R1+0x1568], R8 ;  /* 0x0015680801007387 */ /* 0x0081e40000100a00 */
        /* <DEDUP_REMOVED lines=17> */
[----:B------:R-:W4:Y:S01]  /*1feb0*/  LDL.64 R4, [R1+0x10] ;  /* 0x0000100001047983 */ /* 0x000f220000100a00 */
[----:B---3--:R-:W-:Y:S02]  /*1fec0*/  HMMA.16816.F32 R8, R12, R22, R8 ;  /* 0x000000160c08723c */ /* 0x008fe40000001808 */
[----:B----4-:R0:W-:Y:S11]  /*1fed0*/  STL.64 [R1+0x14a8], R4 ;  /* 0x0014a80401007387 */ /* 0x0101f60000100a00 */
[----:B------:R-:W-:Y:S10]  /*1fee0*/  @!UPT UIADD3 URZ, URZ, URZ, URZ ;  /* 0x0000003f3f3ff290 */ /* 0x000ff4000fffe03f */
[----:B------:R-:W-:Y:S01]  /*1fef0*/  STL.64 [R1+0x2c0], R8 ;  /* 0x0002c00801007387 */ /* 0x000fe20000100a00 */
[----:B------:R-:W-:Y:S02]  /*1ff00*/  STL.64 [R1+0x2c8], R10 ;  /* 0x0002c80a01007387 */ /* 0x000fe40000100a00 */
[----:B0-----:R-:W3:Y:S02]  /*1ff10*/  LDL R4, [R1+0x20] ;  /* 0x0000200001047983 */ /* 0x001ee40000100800 */
[----:B------:R-:W3:Y:S02]  /*1ff20*/  LDL R5, [R1+0x24] ;  /* 0x0000240001057983 */ /* 0x000ee40000100800 */
[----:B---3--:R0:W-:Y:S01]  /*1ff30*/  STL.64 [R1+0x14c0], R4 ;  /* 0x0014c00401007387 */ /* 0x0081e20000100a00 */
[----:B------:R-:W3:Y:S02]  /*1ff40*/  LDL.LU R20, [R1+0x1d0] ;  /* 0x0001d00001147983 */ /* 0x000ee40000300800 */
[----:B------:R-:W3:Y:S02]  /*1ff50*/  LDL.LU R21, [R1+0x1d4] ;  /* 0x0001d40001157983 */ /* 0x000ee40000300800 */
[----:B------:R-:W4:Y:S01]  /*1ff60*/  LDL.LU R22, [R1+0x1d8] ;  /* 0x0001d80001167983 */ /* 0x000f220000300800 */
[----:B------:R-:W4:Y:S01]  /*1ff70*/  LDL.LU R23, [R1+0x1dc] ;  /* 0x0001dc0001177983 */ /* 0x000f220000300800 */
[----:B0-----:R-:W-:-:S02]  /*1ff80*/  IMAD.MOV.U32 R4, RZ, RZ, R29 ;  /* 0x000000ffff047224 */ /* 0x001fc400078e001d */
[----:B------:R-:W-:-:S05]  /*1ff90*/  IMAD.MOV.U32 R5, RZ, RZ, R28 ;  /* 0x000000ffff057224 */ /* 0x000fca00078e001c */
[----:B------:R-:W-:Y:S04]  /*1ffa0*/  STL.64 [R1+0x14d8], R4 ;  /* 0x0014d80401007387 */ /* 0x000fe80000100a00 */
[----:B----4-:R-:W-:Y:S01]  /*1ffb0*/  STL.64 [R1+0x14b8], R22 ;  /* 0x0014b81601007387 */ /* 0x010fe20000100a00 */
[----:B---3--:R0:W-:Y:S03]  /*1ffc0*/  STL.64 [R1+0x14b0], R20 ;  /* 0x0014b01401007387 */ /* 0x0081e60000100a00 */
[----:B0-----:R-:W3:Y:S01]  /*1ffd0*/  LDL.LU R20, [R1+0x1f0] ;  /* 0x0001f00001147983 */ /* 0x001ee20000300800 */
[----:B------:R-:W3:Y:S02]  /*1ffe0*/  LDL.LU R21, [R1+0x1f4] ;  /* 0x0001f40001157983 */ /* 0x000ee40000300800 */
[----:B------:R-:W4:Y:S02]  /*1fff0*/  LDL.LU R22, [R1+0x1f8] ;  /* 0x0001f80001167983 */ /* 0x000f240000300800 */
[----:B------:R-:W4:Y:S01]  /*20000*/  LDL.LU R23, [R1+0x1fc] ;  /* 0x0001fc0001177983 */ /* 0x000f220000300800 */
[----:B------:R-:W2:Y:S04]  /*20010*/  LDL.64 R4, [R1+0x40] ;  /* 0x0000400001047983 */ /* 0x000ea80000100a00 */
[----:B--2---:R0:W-:Y:S04]  /*20020*/  STL.64 [R1+0x14f0], R4 ;  /* 0x0014f00401007387 */ /* 0x0041e80000100a00 */
[----:B0-----:R-:W2:Y:S01]  /*20030*/  LDL.64 R4, [R1+0x50] ;  /* 0x0000500001047983 */ /* 0x001ea20000100a00 */
[----:B------:R-:W-:-:S02]  /*20040*/  IMAD.MOV.U32 R18, RZ, RZ, R24 ;  /* 0x000000ffff127224 */ /* 0x000fc400078e0018 */
[----:B------:R-:W-:Y:S01]  /*20050*/  IMAD.MOV.U32 R19, RZ, RZ, R17 ;  /* 0x000000ffff137224 */ /* 0x000fe200078e0011 */
[----:B--2---:R-:W-:Y:S01]  /*20060*/  STL.64 [R1+0x1508], R4 ;  /* 0x0015080401007387 */ /* 0x004fe20000100a00 */
[----:B----4-:R-:W-:Y:S02]  /*20070*/  STL.64 [R1+0x14d0], R22 ;  /* 0x0014d01601007387 */ /* 0x010fe40000100a00 */
[----:B---3--:R0:W-:Y:S02]  /*20080*/  STL.64 [R1+0x14c8], R20 ;  /* 0x0014c81401007387 */ /* 0x0081e40000100a00 */
[----:B0-----:R-:W2:Y:S01]  /*20090*/  LDL.LU R20, [R1+0x200] ;  /* 0x0002000001147983 */ /* 0x001ea20000300800 */
[----:B------:R-:W2:Y:S02]  /*200a0*/  LDL.LU R21, [R1+0x204] ;  /* 0x0002040001157983 */ /* 0x000ea40000300800 */
[----:B------:R-:W3:Y:S02]  /*200b0*/  LDL.LU R22, [R1+0x208] ;  /* 0x0002080001167983 */ /* 0x000ee40000300800 */
[----:B------:R-:W3:Y:S01]  /*200c0*/  LDL.LU R23, [R1+0x20c] ;  /* 0x00020c0001177983 */ /* 0x000ee20000300800 */
[----:B------:R0:W-:Y:S01]  /*200d0*/  STL.64 [R1+0x1548], R18 ;  /* 0x0015481201007387 */ /* 0x0001e20000100a00 */
[----:B------:R-:W4:Y:S02]  /*200e0*/  LDL.LU R24, [R1+0x230] ;  /* 0x0002300001187983 */ /* 0x000f240000300800 */
[----:B------:R-:W4:Y:S02]  /*200f0*/  LDL.LU R25, [R1+0x234] ;  /* 0x0002340001197983 */ /* 0x000f240000300800 */
[----:B------:R-:W2:Y:S01]  /*20100*/  LDL.LU R26, [R1+0x238] ;  /* 0x00023800011a7983 */ /* 0x000ea20000300800 */
[----:B------:R-:W2:Y:S01]  /*20110*/  LDL.LU R27, [R1+0x23c] ;  /* 0x00023c00011b7983 */ /* 0x000ea20000300800 */
[----:B0-----:R-:W-:-:S02]  /*20120*/  IMAD.MOV.U32 R18, RZ, RZ, R16 ;  /* 0x000000ffff127224 */ /* 0x001fc400078e0010 */
[----:B------:R-:W-:-:S05]  /*20130*/  IMAD.MOV.U32 R19, RZ, RZ, R7 ;  /* 0x000000ffff137224 */ /* 0x000fca00078e0007 */
[----:B------:R-:W-:Y:S01]  /*20140*/  STL.64 [R1+0x1560], R18 ;  /* 0x0015601201007387 */ /* 0x000fe20000100a00 */
[----:B------:R-:W3:Y:S02]  /*20150*/  LDL.LU R8, [R1+0x270] ;  /* 0x0002700001087983 */ /* 0x000ee40000300800 */
[----:B------:R-:W3:Y:S02]  /*20160*/  LDL.LU R9, [R1+0x274] ;  /* 0x0002740001097983 */ /* 0x000ee40000300800 */
[----:B------:R-:W3:Y:S01]  /*20170*/  LDL.LU R10, [R1+0x278] ;  /* 0x00027800010a7983 */ /* 0x000ee20000300800 */
[----:B------:R-:W3:Y:S04]  /*20180*/  LDL.LU R11, [R1+0x27c] ;  /* 0x00027c00010b7983 */ /* 0x000ee80000300800 */
[----:B--2---:R-:W-:Y:S01]  /*20190*/  STL.64 [R1+0x1528], R26 ;  /* 0x0015281a01007387 */ /* 0x004fe20000100a00 */
[----:B----4-:R0:W-:Y:S03]  /*201a0*/  STL.64 [R1+0x1520], R24 ;  /* 0x0015201801007387 */ /* 0x0101e60000100a00 */
[----:B0-----:R-:W2:Y:S01]  /*201b0*/  LDL.LU R24, [R1+0x240] ;  /* 0x0002400001187983 */ /* 0x001ea20000300800 */
[----:B------:R-:W2:Y:S02]  /*201c0*/  LDL.LU R25, [R1+0x244] ;  /* 0x0002440001197983 */ /* 0x000ea40000300800 */
[----:B------:R-:W4:Y:S02]  /*201d0*/  LDL.LU R26, [R1+0x248] ;  /* 0x00024800011a7983 */ /* 0x000f240000300800 */
[----:B------:R-:W4:Y:S02]  /*201e0*/  LDL.LU R27, [R1+0x24c] ;  /* 0x00024c00011b7983 */ /* 0x000f240000300800 */
[----:B----4-:R-:W-:Y:S01]  /*201f0*/  STL.64 [R1+0x1540], R26 ;  /* 0x0015401a01007387 */ /* 0x010fe20000100a00 */
[----:B--2---:R0:W-:Y:S03]  /*20200*/  STL.64 [R1+0x1538], R24 ;  /* 0x0015381801007387 */ /* 0x0041e60000100a00 */
[----:B0-----:R-:W2:Y:S01]  /*20210*/  LDL.LU R24, [R1+0x250] ;  /* 0x0002500001187983 */ /* 0x001ea20000300800 */
[----:B------:R-:W2:Y:S02]  /*20220*/  LDL.LU R25, [R1+0x254] ;  /* 0x0002540001197983 */ /* 0x000ea40000300800 */
[----:B------:R-:W4:Y:S02]  /*20230*/  LDL.LU R26, [R1+0x258] ;  /* 0x00025800011a7983 */ /* 0x000f240000300800 */
[----:B------:R-:W4:Y:S02]  /*20240*/  LDL.LU R27, [R1+0x25c] ;  /* 0x00025c00011b7983 */ /* 0x000f240000300800 */
[----:B------:R-:W-:-:S02]  /*20250*/  IMAD.MOV.U32 R18, RZ, RZ, R6 ;  /* 0x000000ffff127224 */ /* 0x000fc400078e0006 */
[----:B------:R-:W-:Y:S01]  /*20260*/  IMAD.MOV.U32 R19, RZ, RZ, R3 ;  /* 0x000000ffff137224 */ /* 0x000fe200078e0003 */
[----:B----4-:R-:W-:Y:S01]  /*20270*/  STL.64 [R1+0x1558], R26 ;  /* 0x0015581a01007387 */ /* 0x010fe20000100a00 */
[----:B--2---:R0:W-:Y:S03]  /*20280*/  STL.64 [R1+0x1550], R24 ;  /* 0x0015501801007387 */ /* 0x0041e60000100a00 */
[----:B0-----:R-:W2:Y:S01]  /*20290*/  LDL.LU R24, [R1+0x260] ;  /* 0x0002600001187983 */ /* 0x001ea20000300800 */
[----:B------:R-:W2:Y:S02]  /*202a0*/  LDL.LU R25, [R1+0x264] ;  /* 0x0002640001197983 */ /* 0x000ea40000300800 */
[----:B------:R-:W2:Y:S02]  /*202b0*/  LDL.LU R26, [R1+0x268] ;  /* 0x00026800011a7983 */ /* 0x000ea40000300800 */
[----:B------:R-:W2:Y:S01]  /*202c0*/  LDL.LU R27, [R1+0x26c] ;  /* 0x00026c00011b7983 */ /* 0x000ea20000300800 */
[----:B------:R-:W4:Y:S01]  /*202d0*/  LDL.64 R4, [R1+0x60] ;  /* 0x0000600001047983 */ /* 0x000f220000100a00 */
[----:B---3--:R-:W-:Y:S02]  /*202e0*/  STL.64 [R1+0x14e8], R22 ;  /* 0x0014e81601007387 */ /* 0x008fe40000100a00 */
[----:B------:R0:W-:Y:S02]  /*202f0*/  STL.64 [R1+0x14e0], R20 ;  /* 0x0014e01401007387 */ /* 0x0001e40000100a00 */
[----:B0-----:R-:W3:Y:S01]  /*20300*/  LDL.LU R20, [R1+0x210] ;  /* 0x0002100001147983 */ /* 0x001ee20000300800 */
[----:B------:R-:W3:Y:S02]  /*20310*/  LDL.LU R21, [R1+0x214] ;  /* 0x0002140001157983 */ /* 0x000ee40000300800 */
[----:B------:R-:W2:Y:S02]  /*20320*/  LDL.LU R22, [R1+0x218] ;  /* 0x0002180001167983 */ /* 0x000ea40000300800 */
[----:B------:R-:W2:Y:S01]  /*20330*/  LDL.LU R23, [R1+0x21c] ;  /* 0x00021c0001177983 */ /* 0x000ea20000300800 */
[----:B------:R-:W-:Y:S11]  /*20340*/  HMMA.16816.F32 R16, R12, R18, R8 ;  /* 0x000000120c10723c */ /* 0x000ff60000001808 */
[----:B------:R-:W-:Y:S11]  /*20350*/  @!UPT UIADD3 URZ, URZ, URZ, URZ ;  /* 0x0000003f3f3ff290 */ /* 0x000ff6000fffe03f */
[----:B------:R-:W-:Y:S02]  /*20360*/  @!UPT UIADD3 URZ, URZ, URZ, URZ ;  /* 0x0000003f3f3ff290 */ /* 0x000fe4000fffe03f */
[----:B------:R-:W-:Y:S02]  /*20370*/  IMAD.MOV.U32 R10, RZ, RZ, R18 ;  /* 0x000000ffff0a7224 */ /* 0x000fe400078e0012 */
[----:B------:R-:W-:Y:S01]  /*20380*/  IMAD.MOV.U32 R11, RZ, RZ, R19 ;  /* 0x000000ffff0b7224 */ /* 0x000fe200078e0013 */
[----:B--2---:R-:W-:Y:S01]  /*20390*/  STL.64 [R1+0x1500], R22 ;  /* 0x0015001601007387 */ /* 0x004fe20000100a00 */
[----:B---3--:R0:W-:Y:S03]  /*203a0*/  STL.64 [R1+0x14f8], R20 ;  /* 0x0014f81401007387 */ /* 0x0081e60000100a00 */
[----:B0-----:R-:W2:Y:S01]  /*203b0*/  LDL.LU R20, [R1+0x220] ;  /* 0x0002200001147983 */ /* 0x001ea20000300800 */
[----:B------:R-:W2:Y:S02]  /*203c0*/  LDL.LU R21, [R1+0x224] ;  /* 0x0002240001157983 */ /* 0x000ea40000300800 */
[----:B------:R-:W2:Y:S02]  /*203d0*/  LDL.LU R22, [R1+0x228] ;  /* 0x0002280001167983 */ /* 0x000ea40000300800 */
[----:B------:R-:W2:Y:S01]  /*203e0*/  LDL.LU R23, [R1+0x22c] ;  /* 0x00022c0001177983 */ /* 0x000ea20000300800 */
[----:B------:R-:W3:Y:S01]  /*203f0*/  LDL.LU.64 R8, [R1+0x1568] ;  /* 0x0015680001087983 */ /* 0x000ee20000300a00 */
[----:B------:R-:W2:Y:S02]  /*20400*/  LDL.LU.64 R18, [R1+0x1560] ;  /* 0x0015600001127983 */ /* 0x000ea40000300a00 */
[----:B------:R-:W-:-:S02]  /*20410*/  IMAD.MOV.U32 R0, RZ, RZ, R16 ;  /* 0x000000ffff007224 */ /* 0x000fc400078e0010 */
[----:B------:R-:W-:Y:S01]  /*20420*/  IMAD.MOV.U32 R2, RZ, RZ, R17 ;  /* 0x000000ffff027224 */ /* 0x000fe200078e0011 */
[----:B------:R-:W-:Y:S01]  /*20430*/  STL [R1+0x1384], R11 ;  /* 0x0013840b01007387 */ /* 0x000fe20000100800 */
[----:B------:R-:W-:Y:S03]  /*20440*/  STL [R1+0x1380], R10 ;  /* 0x0013800a01007387 */ /* 0x000fe60000100800 */
[----:B------:R-:W-:Y:S01]  /*20450*/  STL [R1+0x137c], R2 ;  /* 0x00137c0201007387 */ /* 0x000fe20000100800 */
[----:B------:R-:W-:Y:S01]  /*20460*/  STL [R1+0x1378], R0 ;  /* 0x0013780001007387 */ /* 0x000fe20000100800 */
        /* <DEDUP_REMOVED lines=14> */
[----:B--2---:R-:W-:Y:S02]  /*20550*/  HMMA.16816.F32 R12, R12, R18, R24 ;  /* 0x000000120c0c723c */ /* 0x004fe40000001818 */
[----:B------:R-:W4:Y:S01]  /*20560*/  LDL.LU.64 R26, [R1+0x1528] ;  /* 0x00152800011a7983 */ /* 0x000f220000300a00 */
[----:B------:R-:W4:Y:S02]  /*20570*/  LDL.LU.64 R24, [R1+0x1520] ;  /* 0x0015200001187983 */ /* 0x000f240000300a00 */
[----:B------:R-:W4:Y:S02]  /*20580*/  LDL.LU.64 R18, [R1+0x1518] ;  /* 0x0015180001127983 */ /* 0x000f240000300a00 */
[----:B------:R-:W4:Y:S11]  /*20590*/  LDL.LU.64 R16, [R1+0x1510] ;  /* 0x0015100001107983 */ /* 0x000f360000300a00 */
[----:B------:R-:W-:Y:S05]  /*205a0*/  @!UPT UIADD3 URZ, URZ, URZ, URZ ;  /* 0x0000003f3f3ff290 */ /* 0x000fea000fffe03f */
[----:B------:R0:W-:Y:S01]  /*205b0*/  STL.64 [R1+0x270], R12 ;  /* 0x0002700c01007387 */ /* 0x0001e20000100a00 */
[----:B------:R-:W-:Y:S02]  /*205c0*/  IMAD.MOV.U32 R11, RZ, RZ, R14 ;  /* 0x000000ffff0b7224 */ /* 0x000fe400078e000e */
[----:B------:R-:W-:Y:S01]  /*205d0*/  IMAD.MOV.U32 R10, RZ, RZ, R15 ;  /* 0x000000ffff0a7224 */ /* 0x000fe200078e000f */
[----:B0-----:R-:W2:Y:S01]  /*205e0*/  LDL.LU R12, [R1+0x1e0] ;  /* 0x0001e000010c7983 */ /* 0x001ea20000300800 */
[----:B------:R-:W2:Y:S02]  /*205f0*/  LDL.LU R13, [R1+0x1e4] ;  /* 0x0001e400010d7983 */ /* 0x000ea40000300800 */
[----:B------:R-:W2:Y:S02]  /*20600*/  LDL.LU R14, [R1+0x1e8] ;  /* 0x0001e800010e7983 */ /* 0x000ea40000300800 */
[----:B------:R-:W2:Y:S01]  /*20610*/  LDL.LU R15, [R1+0x1ec] ;  /* 0x0001ec00010f7983 */ /* 0x000ea20000300800 */
[C---:B----4-:R-:W-:Y:S11]  /*20620*/  HMMA.16816.F32 R24, R16.reuse, R4, R24 ;  /* 0x000000041018723c */ /* 0x050ff60000001818 */
[----:B------:R-:W-:Y:S11]  /*20630*/  @!UPT UIADD3 URZ, URZ, URZ, URZ ;  /* 0x0000003f3f3ff290 */ /* 0x000ff6000fffe03f */
[----:B------:R-:W-:Y:S01]  /*20640*/  @!UPT UIADD3 URZ, URZ, URZ, URZ ;  /* 0x0000003f3f3ff290 */ /* 0x000fe2000fffe03f */
[----:B------:R0:W-:Y:S01]  /*20650*/  STL.64 [R1+0x260], R24 ;  /* 0x0002601801007387 */ /* 0x0001e20000100a00 */
[----:B------:R1:W-:Y:S02]  /*20660*/  STL.64 [R1+0x268], R26 ;  /* 0x0002681a01007387 */ /* 0x0003e40000100a00 */
[----:B0-----:R-:W-:Y:S02]  /*20670*/  IMAD.MOV.U32 R24, RZ, RZ, R4 ;  /* 0x000000ffff187224 */ /* 0x001fe400078e0004 */
[----:B------:R-:W-:Y:S02]  /*20680*/  IMAD.MOV.U32 R25, RZ, RZ, R5 ;  /* 0x000000ffff197224 */ /* 0x000fe400078e0005 */
[----:B------:R-:W4:Y:S02]  /*20690*/  LDL.LU.64 R4, [R1+0x1508] ;  /* 0x0015080001047983 */ /* 0x000f240000300a00 */
[----:B----4-:R-:W-:Y:S01]  /*206a0*/  HMMA.16816.F32 R20, R16, R4, R20 ;  /* 0x000000041014723c */ /* 0x010fe20000001814 */
[----:B-1----:R-:W-:-:S02]  /*206b0*/  IMAD.MOV.U32 R27, RZ, RZ, R4 ;  /* 0x000000ffff1b7224 */ /* 0x002fc400078e0004 */
[----:B------:R-:W-:Y:S11]  /*206c0*/  IMAD.MOV.U32 R26, RZ, RZ, R5 ;  /* 0x000000ffff1a7224 */ /* 0x000ff600078e0005 */
[----:B------:R-:W-:Y:S09]  /*206d0*/  @!UPT UIADD3 URZ, URZ, URZ, URZ ;  /* 0x0000003f3f3ff290 */ /* 0x000ff2000fffe03f */
[----:B------:R-:W-:Y:S01]  /*206e0*/  STL.64 [R1+0x250], R20 ;  /* 0x0002501401007387 */ /* 0x000fe20000100a00 */
[----:B------:R0:W-:Y:S03]  /*206f0*/  STL.64 [R1+0x258], R22 ;  /* 0x0002581601007387 */ /* 0x0001e60000100a00 */
[----:B0-----:R-:W4:Y:S01]  /*20700*/  LDL.LU.64 R22, [R1+0x1500] ;  /* 0x0015000001167983 */ /* 0x001f220000300a00 */
[----:B------:R-:W4:Y:S02]  /*20710*/  LDL.LU.64 R20, [R1+0x14f8] ;  /* 0x0014f80001147983 */ /* 0x000f240000300a00 */
[----:B------:R-:W4:Y:S02]  /*20720*/  LDL.LU.64 R4, [R1+0x14f0] ;  /* 0x0014f00001047983 */ /* 0x000f240000300a00 */
[C---:B----4-:R-:W-:Y:S01]  /*20730*/  HMMA.16816.F32 R20, R16.reuse, R4, R20 ;  /* 0x000000041014723c */ /* 0x050fe20000001814 */
[----:B------:R-:W-:Y:S11]  /*20740*/  IMAD.MOV.U32 R3, RZ, RZ, R5 ;  /* 0x000000ffff037224 */ /* 0x000ff600078e0005 */
[----:B------:R-:W-:Y:S11]  /*20750*/  @!UPT UIADD3 URZ, URZ, URZ, URZ ;  /* 0x0000003f3f3ff290 */ /* 0x000ff6000fffe03f */
[----:B------:R-:W-:Y:S01]  /*20760*/  STL.64 [R1+0x240], R20 ;  /* 0x0002401401007387 */ /* 0x000fe20000100a00 */
[----:B------:R0:W-:Y:S03]  /*20770*/  STL.64 [R1+0x248], R22 ;  /* 0x0002481601007387 */ /* 0x0001e60000100a00 */
[----:B0-----:R-:W4:Y:S01]  /*20780*/  LDL.LU.64 R22, [R1+0x14e8] ;  /* 0x0014e80001167983 */ /* 0x001f220000300a00 */
[----:B------:R-:W4:Y:S02]  /*20790*/  LDL.LU.64 R20, [R1+0x14e0] ;  /* 0x0014e00001147983 */ /* 0x000f240000300a00 */
[----:B------:R-:W4:Y:S02]  /*207a0*/  LDL.LU.64 R4, [R1+0x14d8] ;  /* 0x0014d80001047983 */ /* 0x000f240000300a00 */
[C---:B----4-:R-:W-:Y:S01]  /*207b0*/  HMMA.16816.F32 R4, R16.reuse, R4, R20 ;  /* 0x000000041004723c */ /* 0x050fe20000001814 */
[----:B------:R-:W4:Y:S01]  /*207c0*/  LDL.LU.64 R22, [R1+0x14d0] ;  /* 0x0014d00001167983 */ /* 0x000f220000300a00 */
[----:B------:R-:W4:Y:S11]  /*207d0*/  LDL.LU.64 R20, [R1+0x14c8] ;  /* 0x0014c80001147983 */ /* 0x000f360000300a00 */
[----:B------:R-:W-:Y:S10]  /*207e0*/  @!UPT UIADD3 URZ, URZ, URZ, URZ ;  /* 0x0000003f3f3ff290 */ /* 0x000ff4000fffe03f */
[----:B------:R0:W-:Y:S01]  /*207f0*/  STL.64 [R1+0x230], R4 ;  /* 0x0002300401007387 */ /* 0x0001e20000100a00 */
[----:B------:R4:W-:Y:S03]  /*20800*/  STL.64 [R1+0x238], R6 ;  /* 0x0002380601007387 */ /* 0x0009e60000100a00 */
[----:B0-----:R-:W4:Y:S02]  /*20810*/  LDL.LU.64 R4, [R1+0x14c0] ;  /* 0x0014c00001047983 */ /* 0x001f240000300a00 */
[C---:B----4-:R-:W-:Y:S02]  /*20820*/  HMMA.16816.F32 R4, R16.reuse, R4, R20 ;  /* 0x000000041004723c */ /* 0x050fe40000001814 */
[----:B------:R-:W3:Y:S01]  /*20830*/  LDL.LU.64 R22, [R1+0x14b8] ;  /* 0x0014b80001167983 */ /* 0x000ee20000300a00 */
[----:B------:R-:W3:Y:S11]  /*20840*/  LDL.LU.64 R20, [R1+0x14b0] ;  /* 0x0014b00001147983 */ /* 0x000ef60000300a00 */
[----:B------:R-:W-:Y:S09]  /*20850*/  @!UPT UIADD3 URZ, URZ, URZ, URZ ;  /* 0x0000003f3f3ff290 */ /* 0x000ff2000fffe03f */
[----:B------:R3:W-:Y:S01]  /*20860*/  STL.64 [R1+0x228], R6 ;  /* 0x0002280601007387 */ /* 0x0007e20000100a00 */
[----:B------:R-:W-:Y:S02]  /*20870*/  IMAD.MOV.U32 R29, RZ, RZ, R4 ;  /* 0x000000ffff1d7224 */ /* 0x000fe400078e0004 */
[----:B------:R-:W-:Y:S02]  /*20880*/  IMAD.MOV.U32 R28, RZ, RZ, R5 ;  /* 0x000000ffff1c7224 */ /* 0x000fe400078e0005 */
[----:B------:R-:W2:Y:S03]  /*20890*/  LDL.LU.64 R4, [R1+0x14a8] ;  /* 0x0014a80001047983 */ /* 0x000ea60000300a00 */
[----:B------:R-:W-:Y:S02]  /*208a0*/  STL [R1+0x1294], R28 ;  /* 0x0012941c01007387 */ /* 0x000fe40000100800 */
[----:B------:R-:W-:Y:S01]  /*208b0*/  STL [R1+0x1290], R29 ;  /* 0x0012901d01007387 */ /* 0x000fe20000100800 */
[----:B--2---:R-:W-:Y:S01]  /*208c0*/  HMMA.16816.F32 R12, R16, R4, R12 ;  /* 0x00000004100c723c */ /* 0x004fe2000000180c */
[----:B------:R-:W-:-:S02]  /*208d0*/  IMAD.MOV.U32 R2, RZ, RZ, R4 ;  /* 0x000000ffff027224 */ /* 0x000fc400078e0004 */
[----:B------:R-:W-:-:S05]  /*208e0*/  IMAD.MOV.U32 R0, RZ, RZ, R5 ;  /* 0x000000ffff007224 */ /* 0x000fca00078e0005 */
[----:B---3--:R-:W-:Y:S11]  /*208f0*/  HMMA.16816.F32 R4, R16, R8, R20 ;  /* 0x000000081004723c */ /* 0x008ff60000001814 */
[----:B------:R-:W-:Y:S04]  /*20900*/  @!UPT UIADD3 URZ, URZ, URZ, URZ ;  /* 0x0000003f3f3ff290 */ /* 0x000fe8000fffe03f */
[----:B------:R0:W-:Y:S01]  /*20910*/  STL.64 [R1+0x210], R12 ;  /* 0x0002100c01007387 */ /* 0x0001e20000100a00 */
[----:B------:R1:W-:Y:S07]  /*20920*/  STL.64 [R1+0x218], R14 ;  /* 0x0002180e01007387 */ /* 0x0003ee0000100a00 */
[----:B------:R2:W-:Y:S01]  /*20930*/  STL.64 [R1+0x200], R4 ;  /* 0x0002000401007387 */ /* 0x0005e20000100a00 */
        /* <DEDUP_REMOVED lines=8> */
[----:B--2---:R-:W2:Y:S01]  /*209c0*/  LDL.LU R4, [R1+0x160] ;  /* 0x0001600001047983 */ /* 0x004ea20000300800 */
[----:B------:R-:W-:-:S02]  /*209d0*/  IMAD.MOV.U32 R28, RZ, RZ, R6 ;  /* 0x000000ffff1c7224 */ /* 0x000fc400078e0006 */
[----:B------:R-:W2:Y:S02]  /*209e0*/  LDL.LU R5, [R1+0x164] ;  /* 0x0001640001057983 */ /* 0x000ea40000300800 */
[----:B------:R-:W-:Y:S01]  /*209f0*/  IMAD.MOV.U32 R29, RZ, RZ, R7 ;  /* 0x000000ffff1d7224 */ /* 0x000fe200078e0007 */
[----:B------:R-:W2:Y:S01]  /*20a00*/  LDL.LU R6, [R1+0x168] ;  /* 0x0001680001067983 */ /* 0x000ea20000300800 */
[----:B------:R-:W2:Y:S03]  /*20a10*/  LDL.LU R7, [R1+0x16c] ;  /* 0x00016c0001077983 */ /* 0x000ea60000300800 */
[----:B--2---:R-:W-:Y:S01]  /*20a20*/  STL.64 [R1+0x1458], R6 ;  /* 0x0014580601007387 */ /* 0x004fe20000100a00 */
[----:B------:R0:W-:Y:S02]  /*20a30*/  STL.64 [R1+0x1450], R4 ;  /* 0x0014500401007387 */ /* 0x0001e40000100a00 */
[----:B0-----:R-:W-:-:S02]  /*20a40*/  IMAD.MOV.U32 R4, RZ, RZ, R27 ;  /* 0x000000ffff047224 */ /* 0x001fc400078e001b */
[----:B------:R-:W-:Y:S01]  /*20a50*/  IMAD.MOV.U32 R5, RZ, RZ, R26 ;  /* 0x000000ffff057224 */ /* 0x000fe200078e001a */
[----:B------:R-:W2:Y:S01]  /*20a60*/  LDL.LU R27, [R1+0x14a0] ;  /* 0x0014a000011b7983 */ /* 0x000ea20000300800 */
[----:B------:R-:W2:Y:S03]  /*20a70*/  LDL.LU R26, [R1+0x149c] ;  /* 0x00149c00011a7983 */ /* 0x000ea60000300800 */
[----:B------:R0:W-:Y:S02]  /*20a80*/  STL.64 [R1+0x1468], R4 ;  /* 0x0014680401007387 */ /* 0x0001e40000100a00 */
[----:B0-----:R-:W-:Y:S02]  /*20a90*/  IMAD.MOV.U32 R4, RZ, RZ, R24 ;  /* 0x000000ffff047224 */ /* 0x001fe400078e0018 */
[----:B------:R-:W-:Y:S01]  /*20aa0*/  IMAD.MOV.U32 R5, RZ, RZ, R25 ;  /* 0x000000ffff057224 */ /* 0x000fe200078e0019 */
[----:B------:R-:W2:Y:S01]  /*20ab0*/  LDL.LU R24, [R1+0x1498] ;  /* 0x0014980001187983 */ /* 0x000ea20000300800 */
[----:B------:R-:W2:Y:S02]  /*20ac0*/  LDL.LU R25, [R1+0x1494] ;  /* 0x0014940001197983 */ /* 0x000ea40000300800 */
[----:B----4-:R-:W-:Y:S02]  /*20ad0*/  STL.64 [R1+0x1448], R14 ;  /* 0x0014480e01007387 */ /* 0x010fe40000100a00 */
[----:B---3--:R0:W-:Y:S02]  /*20ae0*/  STL.64 [R1+0x1440], R12 ;  /* 0x0014400c01007387 */ /* 0x0081e40000100a00 */
[----:B0-----:R-:W3:Y:S04]  /*20af0*/  LDL.64 R12, [R1+0x30] ;  /* 0x00003000010c7983 */ /* 0x001ee80000100a00 */
[----:B---3--:R0:W-:Y:S04]  /*20b00*/  STL.64 [R1+0x1460], R12 ;  /* 0x0014600c01007387 */ /* 0x0081e80000100a00 */
[----:B0-----:R-:W3:Y:S01]  /*20b10*/  LDL.LU R12, [R1+0x190] ;  /* 0x00019000010c7983 */ /* 0x001ee20000300800 */
[----:B------:R-:W3:Y:S02]  /*20b20*/  LDL.LU R13, [R1+0x194] ;  /* 0x00019400010d7983 */ /* 0x000ee40000300800 */
[----:B------:R-:W4:Y:S02]  /*20b30*/  LDL.LU R14, [R1+0x198] ;  /* 0x00019800010e7983 */ /* 0x000f240000300800 */
[----:B------:R-:W4:Y:S01]  /*20b40*/  LDL.LU R15, [R1+0x19c] ;  /* 0x00019c00010f7983 */ /* 0x000f220000300800 */
[----:B--2---:R-:W-:Y:S01]  /*20b50*/  HMMA.16816.F32 R16, R16, R24, R20 ;  /* 0x000000181010723c */ /* 0x004fe20000001814 */
[----:B----4-:R-:W-:Y:S01]  /*20b60*/  STL.64 [R1+0x1478], R14 ;  /* 0x0014780e01007387 */ /* 0x010fe20000100a00 */
[----:B---3--:R0:W-:Y:S03]  /*20b70*/  STL.64 [R1+0x1470], R12 ;  /* 0x0014700c01007387 */ /* 0x0081e60000100a00 */
[----:B0-----:R-:W2:Y:S01]  /*20b80*/  LDL.LU R12, [R1+0x1a0] ;  /* 0x0001a000010c7983 */ /* 0x001ea20000300800 */
[----:B------:R-:W2:Y:S02]  /*20b90*/  LDL.LU R13, [R1+0x1a4] ;  /* 0x0001a400010d7983 */ /* 0x000ea40000300800 */
[----:B------:R-:W2:Y:S02]  /*20ba0*/  LDL.LU R14, [R1+0x1a8] ;  /* 0x0001a800010e7983 */ /* 0x000ea40000300800 */
[----:B------:R-:W2:Y:S01]  /*20bb0*/  LDL.LU R15, [R1+0x1ac] ;  /* 0x0001ac00010f7983 */ /* 0x000ea20000300800 */
[----:B------:R-:W-:Y:S01]  /*20bc0*/  STL.64 [R1+0x1418], R10 ;  /* 0x0014180a01007387 */ /* 0x000fe20000100a00 */
[----:B------:R0:W-:Y:S03]  /*20bd0*/  STL.64 [R1+0x1410], R8 ;  /* 0x0014100801007387 */ /* 0x0001e60000100a00 */
[----:B0-----:R-:W3:Y:S01]  /*20be0*/  LDL R8, [R1+0x40] ;  /* 0x0000400001087983 */ /* 0x001ee20000100800 */
[----:B------:R-:W-:-:S02]  /*20bf0*/  IMAD.MOV.U32 R9, RZ, RZ, R3 ;  /* 0x000000ffff097224 */ /* 0x000fc400078e0003 */
[----:B------:R-:W4:Y:S02]  /*20c00*/  LDL.LU R3, [R1+0x1490] ;  /* 0x0014900001037983 */ /* 0x000f240000300800 */
[----:B------:R-:W-:Y:S01]  /*20c10*/  STL [R1+0x129c], R29 ;  /* 0x00129c1d01007387 */ /* 0x000fe20000100800 */
[----:B------:R-:W-:Y:S01]  /*20c20*/  STL [R1+0x1298], R28 ;  /* 0x0012981c01007387 */ /* 0x000fe20000100800 */
[----:B------:R-:W2:Y:S02]  /*20c30*/  LDL.LU.64 R22, [R1+0x1488] ;  /* 0x0014880001167983 */ /* 0x000ea40000300a00 */
[----:B------:R-:W2:Y:S02]  /*20c40*/  LDL.LU.64 R20, [R1+0x1480] ;  /* 0x0014800001147983 */ /* 0x000ea40000300a00 */
[----:B------:R-:W-:Y:S01]  /*20c50*/  STL.64 [R1+0x1408], R26 ;  /* 0x0014081a01007387 */ /* 0x000fe20000100a00 */
[----:B------:R0:W-:Y:S01]  /*20c60*/  STL.64 [R1+0x1400], R24 ;  /* 0x0014001801007387 */ /* 0x0001e20000100a00 */
[----:B------:R1:W-:Y:S02]  /*20c70*/  STL.64 [R1+0x1f0], R16 ;  /* 0x0001f01001007387 */ /* 0x0003e40000100a00 */
[----:B------:R-:W-:Y:S01]  /*20c80*/  STL.64 [R1+0x1f8], R18 ;  /* 0x0001f81201007387 */ /* 0x000fe20000100a00 */
[----:B0-----:R-:W3:Y:S01]  /*20c90*/  LDL.LU R24, [R1+0x170] ;  /* 0x0001700001187983 */ /* 0x001ee20000300800 */
[----:B------:R-:W3:Y:S02]  /*20ca0*/  LDL.LU R25, [R1+0x174] ;  /* 0x0001740001197983 */ /* 0x000ee40000300800 */
[----:B------:R-:W3:Y:S02]  /*20cb0*/  LDL.LU R26, [R1+0x178] ;  /* 0x00017800011a7983 */ /* 0x000ee40000300800 */
[----:B------:R-:W3:Y:S01]  /*20cc0*/  LDL.LU R27, [R1+0x17c] ;  /* 0x00017c00011b7983 */ /* 0x000ee20000300800 */
[----:B-1----:R-:W3:Y:S01]  /*20cd0*/  LDL.LU.64 R16, [R1+0x20] ;  /* 0x0000200001107983 */ /* 0x002ee20000300a00 */
[C---:B--2---:R-:W-:Y:S03]  /*20ce0*/  HMMA.16816.F32 R4, R20.reuse, R4, R12 ;  /* 0x000000041404723c */ /* 0x044fe6000000180c */
[----:B------:R-:W2:Y:S01]  /*20cf0*/  LDL.LU.64 R14, [R1+0x1478] ;  /* 0x00147800010e7983 */ /* 0x000ea20000300a00 */
[----:B------:R-:W2:Y:S11]  /*20d00*/  LDL.LU.64 R12, [R1+0x1470] ;  /* 0x00147000010c7983 */ /* 0x000eb60000300a00 */
[----:B------:R-:W-:Y:S08]  /*20d10*/  @!UPT UIADD3 URZ, URZ, URZ, URZ ;  /* 0x0000003f3f3ff290 */ /* 0x000ff0000fffe03f */
[----:B------:R0:W-:Y:S04]  /*20d20*/  STL.64 [R1+0x1e0], R4 ;  /* 0x0001e00401007387 */ /* 0x0001e80000100a00 */
[----:B0-----:R-:W2:Y:S01]  /*20d30*/  LDL.LU.64 R4, [R1+0x1468] ;  /* 0x0014680001047983 */ /* 0x001ea20000300a00 */
[----:B------:R-:W-:Y:S02]  /*20d40*/  IMAD.MOV.U32 R29, RZ, RZ, R6 ;  /* 0x000000ffff1d7224 */ /* 0x000fe400078e0006 */
[----:B------:R-:W-:Y:S01]  /*20d50*/  IMAD.MOV.U32 R28, RZ, RZ, R7 ;  /* 0x000000ffff1c7224 */ /* 0x000fe200078e0007 */
[C---:B---3--:R-:W-:Y:S04]  /*20d60*/  HMMA.16816.F32 R8, R20.reuse, R8, R24 ;  /* 0x000000081408723c */ /* 0x048fe80000001818 */
[----:B------:R-:W-:Y:S01]  /*20d70*/  STL [R1+0x12a4], R28 ;  /* 0x0012a41c01007387 */ /* 0x000fe20000100800 */
[----:B------:R-:W-:Y:S03]  /*20d80*/  STL [R1+0x12a0], R29 ;  /* 0x0012a01d01007387 */ /* 0x000fe60000100800 */
[----:B--2---:R-:W-:Y:S01]  /*20d90*/  HMMA.16816.F32 R4, R20, R4, R12 ;  /* 0x000000041404723c */ /* 0x004fe2000000180c */
[----:B------:R-:W2:Y:S11]  /*20da0*/  LDL.LU.64 R12, [R1+0x1460] ;  /* 0x00146000010c7983 */ /* 0x000eb60000300a00 */
[----:B------:R-:W-:Y:S11]  /*20db0*/  @!UPT UIADD3 URZ, URZ, URZ, URZ ;  /* 0x0000003f3f3ff290 */ /* 0x000ff6000fffe03f */
[----:B------:R-:W-:Y:S01]  /*20dc0*/  STL.64 [R1+0x1d0], R4 ;  /* 0x0001d00401007387 */ /* 0x000fe20000100a00 */
[----:B------:R0:W-:Y:S03]  /*20dd0*/  STL.64 [R1+0x1d8], R6 ;  /* 0x0001d80601007387 */ /* 0x0001e60000100a00 */
[----:B0-----:R-:W3:Y:S01]  /*20de0*/  LDL.LU.64 R6, [R1+0x1458] ;  /* 0x0014580001067983 */ /* 0x001ee20000300a00 */
[----:B------:R-:W3:Y:S02]  /*20df0*/  LDL.LU.64 R4, [R1+0x1450] ;  /* 0x0014500001047983 */ /* 0x000ee40000300a00 */
[----:B------:R-:W4:Y:S02]  /*20e00*/  LDL.LU R24, [R1+0x130] ;  /* 0x0001300001187983 */ /* 0x000f240000300800 */
[----:B------:R0:W-:Y:S01]  /*20e10*/  STL.64 [R1+0x1c0], R8 ;  /* 0x0001c00801007387 */ /* 0x0001e20000100a00 */
[----:B------:R-:W-:Y:S01]  /*20e20*/  STL.64 [R1+0x1c8], R10 ;  /* 0x0001c80a01007387 */ /* 0x000fe20000100a00 */
[----:B------:R-:W4:Y:S02]  /*20e30*/  LDL.LU R25, [R1+0x134] ;  /* 0x0001340001197983 */ /* 0x000f240000300800 */
[----:B------:R-:W4:Y:S02]  /*20e40*/  LDL.LU R26, [R1+0x138] ;  /* 0x00013800011a7983 */ /* 0x000f240000300800 */
[----:B------:R-:W4:Y:S02]  /*20e50*/  LDL.LU R27, [R1+0x13c] ;  /* 0x00013c00011b7983 */ /* 0x000f240000300800 */
[----:B0-----:R-:W-:-:S02]  /*20e60*/  IMAD.MOV.U32 R8, RZ, RZ, R2 ;  /* 0x000000ffff087224 */ /* 0x001fc400078e0002 */
[----:B------:R-:W-:Y:S02]  /*20e70*/  IMAD.MOV.U32 R9, RZ, RZ, R0 ;  /* 0x000000ffff097224 */ /* 0x000fe400078e0000 */
[----:B--2---:R-:W-:Y:S02]  /*20e80*/  IMAD.MOV.U32 R2, RZ, RZ, R12 ;  /* 0x000000ffff027224 */ /* 0x004fe400078e000c */
[----:B------:R-:W-:Y:S01]  /*20e90*/  IMAD.MOV.U32 R0, RZ, RZ, R13 ;  /* 0x000000ffff007224 */ /* 0x000fe200078e000d */
[C---:B---3--:R-:W-:Y:S01]  /*20ea0*/  HMMA.16816.F32 R4, R20.reuse, R12, R4 ;  /* 0x0000000c1404723c */ /* 0x048fe20000001804 */
[----:B----4-:R-:W-:Y:S01]  /*20eb0*/  STL.64 [R1+0x1428], R26 ;  /* 0x0014281a01007387 */ /* 0x010fe20000100a00 */
[----:B------:R0:W-:Y:S03]  /*20ec0*/  STL.64 [R1+0x1420], R24 ;  /* 0x0014201801007387 */ /* 0x0001e60000100a00 */
[----:B0-----:R-:W2:Y:S01]  /*20ed0*/  LDL.LU R24, [R1+0x140] ;  /* 0x0001400001187983 */ /* 0x001ea20000300800 */
[----:B------:R-:W2:Y:S02]  /*20ee0*/  LDL.LU R25, [R1+0x144] ;  /* 0x0001440001197983 */ /* 0x000ea40000300800 */
[----:B------:R-:W2:Y:S02]  /*20ef0*/  LDL.LU R26, [R1+0x148] ;  /* 0x00014800011a7983 */ /* 0x000ea40000300800 */
[----:B------:R-:W2:Y:S01]  /*20f00*/  LDL.LU R27, [R1+0x14c] ;  /* 0x00014c00011b7983 */ /* 0x000ea20000300800 */
[----:B------:R-:W3:Y:S01]  /*20f10*/  LDL.LU.64 R14, [R1+0x1448] ;  /* 0x00144800010e7983 */ /* 0x000ee20000300a00 */
[----:B------:R-:W3:Y:S11]  /*20f20*/  LDL.LU.64 R12, [R1+0x1440] ;  /* 0x00144000010c7983 */ /* 0x000ef60000300a00 */
[----:B------:R-:W-:Y:S01]  /*20f30*/  @!UPT UIADD3 URZ, URZ, URZ, URZ ;  /* 0x0000003f3f3ff290 */ /* 0x000fe2000fffe03f */
[----:B------:R-:W-:Y:S02]  /*20f40*/  IMAD.MOV.U32 R28, RZ, RZ, R6 ;  /* 0x000000ffff1c7224 */ /* 0x000fe400078e0006 */
[----:B------:R0:W-:Y:S02]  /*20f50*/  STL.64 [R1+0x1b0], R4 ;  /* 0x0001b00401007387 */ /* 0x0001e40000100a00 */
[----:B------:R-:W-:Y:S02]  /*20f60*/  IMAD.MOV.U32 R29, RZ, RZ, R7 ;  /* 0x000000ffff1d7224 */ /* 0x000fe400078e0007 */
[----:B------:R-:W4:Y:S04]  /*20f70*/  LDL.LU.64 R6, [R1+0x1438] ;  /* 0x0014380001067983 */ /* 0x000f280000300a00 */
[----:B0-----:R-:W2:Y:S01]  /*20f80*/  LDL.LU.64 R4, [R1+0x1430] ;  /* 0x0014300001047983 */ /* 0x001ea20000300a00 */
[C---:B---3--:R-:W-:Y:S11]  /*20f90*/  HMMA.16816.F32 R12, R20.reuse, R16, R12 ;  /* 0x00000010140c723c */ /* 0x048ff6000000180c */
[----:B------:R-:W-:Y:S11]  /*20fa0*/  @!UPT UIADD3 URZ, URZ, URZ, URZ ;  /* 0x0000003f3f3ff290 */ /* 0x000ff6000fffe03f */
[----:B------:R-:W-:Y:S01]  /*20fb0*/  @!UPT UIADD3 URZ, URZ, URZ, URZ ;  /* 0x0000003f3f3ff290 */ /* 0x000fe2000fffe03f */
[----:B------:R4:W-:Y:S01]  /*20fc0*/  STL.64 [R1+0x1a0], R12 ;  /* 0x0001a00c01007387 */ /* 0x0009e20000100a00 */
[----:B------:R2:W-:Y:S02]  /*20fd0*/  STL.64 [R1+0x1a8], R14 ;  /* 0x0001a80e01007387 */ /* 0x0005e40000100a00 */
[----:B----4-:R-:W-:Y:S02]  /*20fe0*/  IMAD.MOV.U32 R12, RZ, RZ, R7 ;  /* 0x000000ffff0c7224 */ /* 0x010fe400078e0007 */
[----:B--2---:R-:W-:Y:S02]  /*20ff0*/  IMAD.MOV.U32 R14, RZ, RZ, R5 ;  /* 0x000000ffff0e7224 */ /* 0x004fe400078e0005 */
[----:B------:R-:W-:Y:S02]  /*21000*/  IMAD.MOV.U32 R15, RZ, RZ, R4 ;  /* 0x000000ffff0f7224 */ /* 0x000fe400078e0004 */
[----:B------:R-:W-:Y:S01]  /*21010*/  IMAD.MOV.U32 R13, RZ, RZ, R6 ;  /* 0x000000ffff0d7224 */ /* 0x000fe200078e0006 */
[----:B------:R-:W2:Y:S01]  /*21020*/  LDL.LU R4, [R1+0x120] ;  /* 0x0001200001047983 */ /* 0x000ea20000300800 */
[----:B------:R-:W2:Y:S02]  /*21030*/  LDL.LU R5, [R1+0x124] ;  /* 0x0001240001057983 */ /* 0x000ea40000300800 */
[----:B------:R-:W2:Y:S02]  /*21040*/  LDL.LU R6, [R1+0x128] ;  /* 0x0001280001067983 */ /* 0x000ea40000300800 */
[----:B------:R-:W2:Y:S01]  /*21050*/  LDL.LU R7, [R1+0x12c] ;  /* 0x00012c0001077983 */ /* 0x000ea20000300800 */
[----:B------:R-:W-:Y:S01]  /*21060*/  STL.64 [R1+0x13d0], R14 ;  /* 0x0013d00e01007387 */ /* 0x000fe20000100a00 */
[----:B------:R0:W-:Y:S03]  /*21070*/  STL.64 [R1+0x13c8], R12 ;  /* 0x0013c80c01007387 */ /* 0x0001e60000100a00 */
[----:B0-----:R-:W3:Y:S01]  /*21080*/  LDL.LU.64 R12, [R1+0x60] ;  /* 0x00006000010c7983 */ /* 0x001ee20000300a00 */
[----:B------:R0:W-:Y:S03]  /*21090*/  STL.64 [R1+0x1398], R16 ;  /* 0x0013981001007387 */ /* 0x0001e60000100a00 */
[----:B0-----:R-:W4:Y:S01]  /*210a0*/  LDL.LU R16, [R1+0x180] ;  /* 0x0001800001107983 */ /* 0x001f220000300800 */
[----:B------:R-:W4:Y:S02]  /*210b0*/  LDL.LU R17, [R1+0x184] ;  /* 0x0001840001117983 */ /* 0x000f240000300800 */
[----:B------:R-:W2:Y:S02]  /*210c0*/  LDL.LU R18, [R1+0x188] ;  /* 0x0001880001127983 */ /* 0x000ea40000300800 */
[----:B------:R-:W2:Y:S02]  /*210d0*/  LDL.LU R19, [R1+0x18c] ;  /* 0x00018c0001137983 */ /* 0x000ea40000300800 */
[----:B--2---:R-:W-:Y:S01]  /*210e0*/  STL.64 [R1+0x13a8], R18 ;  /* 0x0013a81201007387 */ /* 0x004fe20000100a00 */
[----:B----4-:R0:W-:Y:S03]  /*210f0*/  STL.64 [R1+0x13a0], R16 ;  /* 0x0013a01001007387 */ /* 0x0101e60000100a00 */
[----:B0-----:R-:W2:Y:S01]  /*21100*/  LDL.LU.64 R16, [R1+0x40] ;  /* 0x0000400001107983 */ /* 0x001ea20000300a00 */
[C---:B------:R-:W-:Y:S03]  /*21110*/  HMMA.16816.F32 R8, R20.reuse, R8, R24 ;  /* 0x000000081408723c */ /* 0x040fe60000001818 */
[----:B--2---:R0:W-:Y:S04]  /*21120*/  STL.64 [R1+0x13c0], R16 ;  /* 0x0013c01001007387 */ /* 0x0041e80000100a00 */
[----:B0-----:R-:W2:Y:S04]  /*21130*/  LDL.LU.64 R16, [R1+0x50] ;  /* 0x0000500001107983 */ /* 0x001ea80000300a00 */
[----:B--2---:R0:W-:Y:S04]  /*21140*/  STL.64 [R1+0x13d8], R16 ;  /* 0x0013d81001007387 */ /* 0x0041e80000100a00 */
[----:B0-----:R-:W2:Y:S01]  /*21150*/  LDL.LU R16, [R1+0x110] ;  /* 0x0001100001107983 */ /* 0x001ea20000300800 */
[----:B------:R-:W2:Y:S02]  /*21160*/  LDL.LU R17, [R1+0x114] ;  /* 0x0001140001117983 */ /* 0x000ea40000300800 */
[----:B------:R-:W2:Y:S02]  /*21170*/  LDL.LU R18, [R1+0x118] ;  /* 0x0001180001127983 */ /* 0x000ea40000300800 */
[----:B------:R-:W2:Y:S01]  /*21180*/  LDL.LU R19, [R1+0x11c] ;  /* 0x00011c0001137983 */ /* 0x000ea20000300800 */
[----:B------:R-:W4:Y:S01]  /*21190*/  LDL.LU.64 R26, [R1+0x1428] ;  /* 0x00142800011a7983 */ /* 0x000f220000300a00 */
[----:B------:R-:W4:Y:S02]  /*211a0*/  LDL.LU.64 R24, [R1+0x1420] ;  /* 0x0014200001187983 */ /* 0x000f240000300a00 */
[----:B------:R-:W-:Y:S02]  /*211b0*/  STL.64 [R1+0x190], R8 ;  /* 0x0001900801007387 */ /* 0x000fe40000100a00 */
[----:B------:R0:W-:Y:S02]  /*211c0*/  STL.64 [R1+0x198], R10 ;  /* 0x0001980a01007387 */ /* 0x0001e40000100a00 */
[----:B0-----:R-:W2:Y:S01]  /*211d0*/  LDL.LU.64 R10, [R1+0x1418] ;  /* 0x00141800010a7983 */ /* 0x001ea20000300a00 */
[----:B------:R-:W4:Y:S02]  /*211e0*/  LDL.LU.64 R8, [R1+0x1410] ;  /* 0x0014100001087983 */ /* 0x000f240000300a00 */
[----:B----4-:R-:W-:Y:S11]  /*211f0*/  HMMA.16816.F32 R24, R20, R8, R24 ;  /* 0x000000081418723c */ /* 0x010ff60000001818 */
[----:B------:R-:W-:Y:S11]  /*21200*/  @!UPT UIADD3 URZ, URZ, URZ, URZ ;  /* 0x0000003f3f3ff290 */ /* 0x000ff6000fffe03f */
[----:B------:R-:W-:Y:S01]  /*21210*/  @!UPT UIADD3 URZ, URZ, URZ, URZ ;  /* 0x0000003f3f3ff290 */ /* 0x000fe2000fffe03f */
[----:B------:R-:W-:Y:S01]  /*21220*/  STL.64 [R1+0x170], R24 ;  /* 0x0001701801007387 */ /* 0x000fe20000100a00 */
[----:B------:R0:W-:Y:S03]  /*21230*/  STL.64 [R1+0x178], R26 ;  /* 0x0001781a01007387 */ /* 0x0001e60000100a00 */
[----:B0-----:R-:W4:Y:S01]  /*21240*/  LDL.LU.64 R26, [R1+0x1408] ;  /* 0x00140800011a7983 */ /* 0x001f220000300a00 */
[----:B------:R-:W3:Y:S02]  /*21250*/  LDL.LU.64 R24, [R1+0x1400] ;  /* 0x0014000001187983 */ /* 0x000ee40000300a00 */
[----:B--2---:R-:W-:Y:S02]  /*21260*/  STL.64 [R1+0x1390], R10 ;  /* 0x0013900a01007387 */ /* 0x004fe40000100a00 */
[----:B------:R4:W-:Y:S02]  /*21270*/  STL.64 [R1+0x1388], R8 ;  /* 0x0013880801007387 */ /* 0x0009e40000100a00 */
[----:B----4-:R-:W-:-:S02]  /*21280*/  IMAD.MOV.U32 R8, RZ, RZ, R26 ;  /* 0x000000ffff087224 */ /* 0x010fc400078e001a */
[----:B------:R-:W-:Y:S01]  /*21290*/  IMAD.MOV.U32 R9, RZ, RZ, R27 ;  /* 0x000000ffff097224 */ /* 0x000fe200078e001b */
[----:B------:R-:W2:Y:S01]  /*212a0*/  LDL.LU R26, [R1+0x13f8] ;  /* 0x0013f800011a7983 */ /* 0x000ea20000300800 */
[----:B------:R-:W4:Y:S02]  /*212b0*/  LDL.LU R27, [R1+0x13f4] ;  /* 0x0013f400011b7983 */ /* 0x000f240000300800 */
[----:B------:R-:W2:Y:S02]  /*212c0*/  LDL.LU R10, [R1+0x298] ;  /* 0x00029800010a7983 */ /* 0x000ea40000300800 */
[----:B------:R-:W2:Y:S01]  /*212d0*/  LDL.LU R11, [R1+0x29c] ;  /* 0x00029c00010b7983 */ /* 0x000ea20000300800 */
[----:B---3--:R-:W-:Y:S01]  /*212e0*/  HMMA.16816.F32 R20, R20, R24, R4 ;  /* 0x000000181414723c */ /* 0x008fe20000001804 */
[----:B--2---:R-:W-:Y:S01]  /*212f0*/  STL.64 [R1+0x13b8], R10 ;  /* 0x0013b80a01007387 */ /* 0x004fe20000100a00 */
[----:B------:R0:W-:Y:S03]  /*21300*/  STL.64 [R1+0x13b0], R8 ;  /* 0x0013b00801007387 */ /* 0x0001e60000100a00 */
[----:B0-----:R-:W2:Y:S01]  /*21310*/  LDL.LU R8, [R1+0xe0] ;  /* 0x0000e00001087983 */ /* 0x001ea20000300800 */
[----:B------:R-:W-:-:S02]  /*21320*/  IMAD.MOV.U32 R9, RZ, RZ, R26 ;  /* 0x000000ffff097224 */ /* 0x000fc400078e001a */
[----:B------:R-:W3:Y:S02]  /*21330*/  LDL.LU R26, [R1+0x13f0] ;  /* 0x0013f000011a7983 */ /* 0x000ee40000300800 */
[----:B------:R-:W2:Y:S01]  /*21340*/  LDL.LU.64 R6, [R1+0x13e8] ;  /* 0x0013e80001067983 */ /* 0x000ea20000300a00 */
[----:B------:R-:W2:Y:S11]  /*21350*/  LDL.LU.64 R4, [R1+0x13e0] ;  /* 0x0013e00001047983 */ /* 0x000eb60000300a00 */
[----:B------:R-:W-:Y:S01]  /*21360*/  @!UPT UIADD3 URZ, URZ, URZ, URZ ;  /* 0x0000003f3f3ff290 */ /* 0x000fe2000fffe03f */
[----:B------:R0:W-:Y:S02]  /*21370*/  STL.64 [R1+0x160], R20 ;  /* 0x0001601401007387 */ /* 0x0001e40000100a00 */
[----:B------:R-:W-:Y:S02]  /*21380*/  STL.64 [R1+0x168], R22 ;  /* 0x0001681601007387 */ /* 0x000fe40000100a00 */
[----:B0-----:R-:W-:Y:S02]  /*21390*/  IMAD.MOV.U32 R20, RZ, RZ, R2 ;  /* 0x000000ffff147224 */ /* 0x001fe400078e0002 */
[----:B------:R-:W-:Y:S02]  /*213a0*/  IMAD.MOV.U32 R21, RZ, RZ, R0 ;  /* 0x000000ffff157224 */ /* 0x000fe400078e0000 */
[----:B------:R-:W-:Y:S02]  /*213b0*/  IMAD.MOV.U32 R2, RZ, RZ, R12 ;  /* 0x000000ffff027224 */ /* 0x000fe400078e000c */
[----:B------:R-:W-:Y:S01]  /*213c0*/  IMAD.MOV.U32 R0, RZ, RZ, R13 ;  /* 0x000000ffff007224 */ /* 0x000fe200078e000d */
[C---:B--2---:R-:W-:Y:S11]  /*213d0*/  HMMA.16816.F32 R16, R4.reuse, R12, R16 ;  /* 0x0000000c0410723c */ /* 0x044ff60000001810 */
[----:B------:R-:W-:Y:S11]  /*213e0*/  @!UPT UIADD3 URZ, URZ, URZ, URZ ;  /* 0x0000003f3f3ff290 */ /* 0x000ff6000fffe03f */
[----:B------:R-:W-:Y:S01]  /*213f0*/  @!UPT UIADD3 URZ, URZ, URZ, URZ ;  /* 0x0000003f3f3ff290 */ /* 0x000fe2000fffe03f */
[----:B------:R0:W-:Y:S01]  /*21400*/  STL.64 [R1+0x150], R16 ;  /* 0x0001501001007387 */ /* 0x0001e20000100a00 */
[----:B------:R-:W-:Y:S03]  /*21410*/  STL.64 [R1+0x158], R18 ;  /* 0x0001581201007387 */ /* 0x000fe60000100a00 */
[----:B0-----:R-:W2:Y:S01]  /*21420*/  LDL.LU.64 R16, [R1+0x13d8] ;  /* 0x0013d80001107983 */ /* 0x001ea20000300a00 */
[----:B------:R-:W2:Y:S02]  /*21430*/  LDL.LU.64 R14, [R1+0x13d0] ;  /* 0x0013d000010e7983 */ /* 0x000ea40000300a00 */
[----:B------:R-:W2:Y:S02]  /*21440*/  LDL.LU.64 R12, [R1+0x13c8] ;  /* 0x0013c800010c7983 */ /* 0x000ea40000300a00 */
[----:B--2---:R-:W-:Y:S11]  /*21450*/  HMMA.16816.F32 R12, R4, R16, R12 ;  /* 0x00000010040c723c */ /* 0x004ff6000000180c */
[----:B------:R-:W-:Y:S11]  /*21460*/  @!UPT UIADD3 URZ, URZ, URZ, URZ ;  /* 0x0000003f3f3ff290 */ /* 0x000ff6000fffe03f */
[----:B------:R-:W-:Y:S01]  /*21470*/  @!UPT UIADD3 URZ, URZ, URZ, URZ ;  /* 0x0000003f3f3ff290 */ /* 0x000fe2000fffe03f */
[----:B------:R0:W-:Y:S01]  /*21480*/  STL.64 [R1+0x140], R12 ;  /* 0x0001400c01007387 */ /* 0x0001e20000100a00 */
[----:B------:R-:W-:Y:S02]  /*21490*/  STL.64 [R1+0x148], R14 ;  /* 0x0001480e01007387 */ /* 0x000fe40000100a00 */
[----:B0-----:R-:W-:Y:S02]  /*214a0*/  IMAD.MOV.U32 R13, RZ, RZ, R16 ;  /* 0x000000ffff0d7224 */ /* 0x001fe400078e0010 */
[----:B------:R-:W-:Y:S02]  /*214b0*/  IMAD.MOV.U32 R12, RZ, RZ, R17 ;  /* 0x000000ffff0c7224 */ /* 0x000fe400078e0011 */
[----:B------:R-:W2:Y:S01]  /*214c0*/  LDL.LU.64 R16, [R1+0x13c0] ;  /* 0x0013c00001107983 */ /* 0x000ea20000300a00 */
[----:B----4-:R-:W-:Y:S02]  /*214d0*/  IMAD.MOV.U32 R10, RZ, RZ, R27 ;  /* 0x000000ffff0a7224 */ /* 0x010fe400078e001b */
[----:B------:R-:W-:-:S07]  /*214e0*/  IMAD.MOV.U32 R11, RZ, RZ, R3 ;  /* 0x000000ffff0b7224 */ /* 0x000fce00078e0003 */
        /* <DEDUP_REMOVED lines=8> */
[----:B------:R-:W4:Y:S02]  /*21570*/  LDL.LU.64 R18, [R1+0x13a8] ;  /* 0x0013a80001127983 */ /* 0x000f240000300a00 */
[----:B------:R-:W4:Y:S02]  /*21580*/  LDL.LU.64 R16, [R1+0x13a0] ;  /* 0x0013a00001107983 */ /* 0x000f240000300a00 */
[C---:B----4-:R-:W-:Y:S01]  /*21590*/  HMMA.16816.F32 R20, R4.reuse, R20, R16 ;  /* 0x000000140414723c */ /* 0x050fe20000001810 */
[----:B------:R-:W2:Y:S11]  /*215a0*/  LDL.LU.64 R16, [R1+0x1398] ;  /* 0x0013980001107983 */ /* 0x000eb60000300a00 */
[----:B------:R-:W-:Y:S11]  /*215b0*/  @!UPT UIADD3 URZ, URZ, URZ, URZ ;  /* 0x0000003f3f3ff290 */ /* 0x000ff6000fffe03f */
[----:B------:R-:W-:Y:S01]  /*215c0*/  STL.64 [R1+0x120], R20 ;  /* 0x0001201401007387 */ /* 0x000fe20000100a00 */
[----:B------:R-:W-:Y:S02]  /*215d0*/  STL.64 [R1+0x128], R22 ;  /* 0x0001281601007387 */ /* 0x000fe40000100a00 */
[----:B---3--:R-:W0:Y:S02]  /*215e0*/  LDSM.16.MT88.4 R20, [R26+0x18300] ;  /* 0x018300001a14783b */ /* 0x008e240000004200 */
[----:B0-----:R-:W-:Y:S02]  /*215f0*/  STL.64 [R1+0x1350], R22 ;  /* 0x0013501601007387 */ /* 0x001fe40000100a00 */
[----:B------:R0:W-:Y:S02]  /*21600*/  STL.64 [R1+0x1348], R20 ;  /* 0x0013481401007387 */ /* 0x0001e40000100a00 */
[----:B0-----:R-:W3:Y:S01]  /*21610*/  LDL.LU R20, [R1+0x2f0] ;  /* 0x0002f00001147983 */ /* 0x001ee20000300800 */
[----:B------:R-:W3:Y:S02]  /*21620*/  LDL.LU R21, [R1+0x2f4] ;  /* 0x0002f40001157983 */ /* 0x000ee40000300800 */
[----:B------:R-:W3:Y:S02]  /*21630*/  LDL.LU R22, [R1+0x2f8] ;  /* 0x0002f80001167983 */ /* 0x000ee40000300800 */
[----:B------:R-:W3:Y:S01]  /*21640*/  LDL.LU R23, [R1+0x2fc] ;  /* 0x0002fc0001177983 */ /* 0x000ee20000300800 */
[----:B--2---:R-:W-:Y:S01]  /*21650*/  HMMA.16816.F32 R8, R4, R16, R8 ;  /* 0x000000100408723c */ /* 0x004fe20000001808 */
[----:B------:R-:W-:-:S02]  /*21660*/  IMAD.MOV.U32 R15, RZ, RZ, R16 ;  /* 0x000000ffff0f7224 */ /* 0x000fc400078e0010 */
[----:B------:R-:W-:Y:S02]  /*21670*/  IMAD.MOV.U32 R14, RZ, RZ, R17 ;  /* 0x000000ffff0e7224 */ /* 0x000fe400078e0011 */
[----:B------:R-:W0:Y:S11]  /*21680*/  LDSM.16.MT88.4 R16, [R26+0x1c000] ;  /* 0x01c000001a10783b */ /* 0x000e360000004200 */
[----:B------:R-:W-:Y:S07]  /*21690*/  @!UPT UIADD3 URZ, URZ, URZ, URZ ;  /* 0x0000003f3f3ff290 */ /* 0x000fee000fffe03f */
[----:B------:R-:W-:Y:S01]  /*216a0*/  STL.64 [R1+0x110], R8 ;  /* 0x0001100801007387 */ /* 0x000fe20000100a00 */
[----:B------:R1:W-:Y:S03]  /*216b0*/  STL.64 [R1+0x118], R10 ;  /* 0x0001180a01007387 */ /* 0x0003e60000100a00 */
[----:B-1----:R-:W2:Y:S01]  /*216c0*/  LDL.LU.64 R10, [R1+0x1390] ;  /* 0x00139000010a7983 */ /* 0x002ea20000300a00 */
[----:B------:R-:W4:Y:S03]  /*216d0*/  LDL.LU.64 R8, [R1+0x1388] ;  /* 0x0013880001087983 */ /* 0x000f260000300a00 */
[----:B0-----:R-:W-:Y:S01]  /*216e0*/  STL.64 [R1+0x12b0], R18 ;  /* 0x0012b01201007387 */ /* 0x001fe20000100a00 */
[----:B------:R0:W-:Y:S03]  /*216f0*/  STL.64 [R1+0x12a8], R16 ;  /* 0x0012a81001007387 */ /* 0x0001e60000100a00 */
[----:B0-----:R-:W3:Y:S02]  /*21700*/  LDL.LU.64 R16, [R1+0x10] ;  /* 0x0000100001107983 */ /* 0x001ee40000300a00 */
[----:B---3--:R-:W-:Y:S11]  /*21710*/  HMMA.16816.F32 R20, R4, R16, R20 ;  /* 0x000000100414723c */ /* 0x008ff60000001814 */
[----:B------:R-:W-:Y:S11]  /*21720*/  @!UPT UIADD3 URZ, URZ, URZ, URZ ;  /* 0x0000003f3f3ff290 */ /* 0x000ff6000fffe03f */
[----:B------:R-:W-:Y:S01]  /*21730*/  @!UPT UIADD3 URZ, URZ, URZ, URZ ;  /* 0x0000003f3f3ff290 */ /* 0x000fe2000fffe03f */
[----:B------:R0:W-:Y:S01]  /*21740*/  STL.64 [R1+0x100], R20 ;  /* 0x0001001401007387 */ /* 0x0001e20000100a00 */
[----:B------:R-:W-:Y:S02]  /*21750*/  STL.64 [R1+0x108], R22 ;  /* 0x0001081601007387 */ /* 0x000fe40000100a00 */
[----:B0-----:R-:W-:Y:S02]  /*21760*/  IMAD.MOV.U32 R21, RZ, RZ, R16 ;  /* 0x000000ffff157224 */ /* 0x001fe400078e0010 */
[----:B------:R-:W-:Y:S01]  /*21770*/  IMAD.MOV.U32 R20, RZ, RZ, R17 ;  /* 0x000000ffff147224 */ /* 0x000fe200078e0011 */
[----:B------:R-:W3:Y:S01]  /*21780*/  LDL.LU R16, [R1+0x280] ;  /* 0x0002800001107983 */ /* 0x000ee20000300800 */
[----:B------:R-:W3:Y:S02]  /*21790*/  LDL.LU R17, [R1+0x284] ;  /* 0x0002840001117983 */ /* 0x000ee40000300800 */
[----:B------:R-:W2:Y:S02]  /*217a0*/  LDL.LU R18, [R1+0x288] ;  /* 0x0002880001127983 */ /* 0x000ea40000300800 */
[----:B------:R-:W2:Y:S02]  /*217b0*/  LDL.LU R19, [R1+0x28c] ;  /* 0x00028c0001137983 */ /* 0x000ea40000300800 */
[----:B--2---:R-:W-:Y:S01]  /*217c0*/  STL.64 [R1+0x12c0], R18 ;  /* 0x0012c01201007387 */ /* 0x004fe20000100a00 */
[----:B---3--:R0:W-:Y:S02]  /*217d0*/  STL.64 [R1+0x12b8], R16 ;  /* 0x0012b81001007387 */ /* 0x0081e40000100a00 */
[----:B0-----:R-:W-:-:S02]  /*217e0*/  IMAD.MOV.U32 R16, RZ, RZ, R21 ;  /* 0x000000ffff107224 */ /* 0x001fc400078e0015 */
[----:B------:R-:W-:-:S05]  /*217f0*/  IMAD.MOV.U32 R17, RZ, RZ, R20 ;  /* 0x000000ffff117224 */ /* 0x000fca00078e0014 */
[----:B------:R0:W-:Y:S02]  /*21800*/  STL.64 [R1+0x12d8], R16 ;  /* 0x0012d81001007387 */ /* 0x0001e40000100a00 */
[----:B0-----:R-:W-:Y:S02]  /*21810*/  IMAD.MOV.U32 R16, RZ, RZ, R15 ;  /* 0x000000ffff107224 */ /* 0x001fe400078e000f */
[----:B------:R-:W-:-:S05]  /*21820*/  IMAD.MOV.U32 R17, RZ, RZ, R14 ;  /* 0x000000ffff117224 */ /* 0x000fca00078e000e */
[----:B------:R0:W-:Y:S04]  /*21830*/  STL.64 [R1+0x12f0], R16 ;  /* 0x0012f01001007387 */ /* 0x0001e80000100a00 */
        /* <DEDUP_REMOVED lines=10> */
[----:B---3--:R-:W-:Y:S01]  /*218e0*/  STL.64 [R1+0x1310], R18 ;  /* 0x0013101201007387 */ /* 0x008fe20000100a00 */
[----:B--2---:R0:W-:Y:S02]  /*218f0*/  STL.64 [R1+0x1308], R16 ;  /* 0x0013081001007387 */ /* 0x0041e40000100a00 */
[----:B0-----:R-:W-:-:S02]  /*21900*/  IMAD.MOV.U32 R16, RZ, RZ, R13 ;  /* 0x000000ffff107224 */ /* 0x001fc400078e000d */
[----:B------:R-:W-:Y:S02]  /*21910*/  IMAD.MOV.U32 R17, RZ, RZ, R12 ;  /* 0x000000ffff117224 */ /* 0x000fe400078e000c */
[----:B------:R-:W0:Y:S04]  /*21920*/  LDSM.16.MT88.4 R12, [R26+0x1c100] ;  /* 0x01c100001a0c783b */ /* 0x000e280000004200 */
[----:B------:R-:W-:Y:S01]  /*21930*/  STL.64 [R1+0x1328], R16 ;  /* 0x0013281001007387 */ /* 0x000fe20000100a00 */
[----:B------:R-:W-:Y:S02]  /*21940*/  STL.64 [R1+0x1360], R26 ;  /* 0x0013601a01007387 */ /* 0x000fe40000100a00 */
[----:B------:R-:W-:Y:S01]  /*21950*/  STL.64 [R1+0x1358], R24 ;  /* 0x0013581801007387 */ /* 0x000fe20000100a00 */
[----:B0-----:R-:W-:Y:S01]  /*21960*/  STL.64 [R1+0x11e0], R14 ;  /* 0x0011e00e01007387 */ /* 0x001fe20000100a00 */
[----:B------:R0:W-:Y:S03]  /*21970*/  STL.64 [R1+0x11d8], R12 ;  /* 0x0011d80c01007387 */ /* 0x0001e60000100a00 */
[----:B0-----:R-:W2:Y:S01]  /*21980*/  LDL.LU R12, [R1+0x270] ;  /* 0x00027000010c7983 */ /* 0x001ea20000300800 */
[----:B------:R-:W2:Y:S02]  /*21990*/  LDL.LU R13, [R1+0x274] ;  /* 0x00027400010d7983 */ /* 0x000ea40000300800 */
[----:B------:R-:W-:-:S02]  /*219a0*/  IMAD.MOV.U32 R14, RZ, RZ, R11 ;  /* 0x000000ffff0e7224 */ /* 0x000fc400078e000b */
[----:B------:R-:W-:Y:S01]  /*219b0*/  IMAD.MOV.U32 R15, RZ, RZ, R10 ;  /* 0x000000ffff0f7224 */ /* 0x000fe200078e000a */
[----:B------:R-:W3:Y:S01]  /*219c0*/  LDL.LU R11, [R1+0x1384] ;  /* 0x00138400010b7983 */ /* 0x000ee20000300800 */
[----:B------:R-:W3:Y:S02]  /*219d0*/  LDL.LU R10, [R1+0x1380] ;  /* 0x00138000010a7983 */ /* 0x000ee40000300800 */
[----:B------:R-:W4:Y:S02]  /*219e0*/  LDL.LU R24, [R1+0x320] ;  /* 0x0003200001187983 */ /* 0x000f240000300800 */
[----:B------:R-:W4:Y:S01]  /*219f0*/  LDL.LU R25, [R1+0x324] ;  /* 0x0003240001197983 */ /* 0x000f220000300800 */
[----:B------:R-:W4:Y:S01]  /*21a00*/  LDL.LU R26, [R1+0x328] ;  /* 0x00032800011a7983 */ /* 0x000f220000300800 */
[----:B------:R-:W4:Y:S02]  /*21a10*/  LDL.LU R27, [R1+0x32c] ;  /* 0x00032c00011b7983 */ /* 0x000f240000300800 */
[----:B------:R-:W-:-:S02]  /*21a20*/  IMAD.MOV.U32 R16, RZ, RZ, R2 ;  /* 0x000000ffff107224 */ /* 0x000fc400078e0002 */
[----:B------:R-:W-:Y:S01]  /*21a30*/  IMAD.MOV.U32 R17, RZ, RZ, R0 ;  /* 0x000000ffff117224 */ /* 0x000fe200078e0000 */
[----:B------:R-:W3:Y:S01]  /*21a40*/  LDL.LU R2, [R1+0x137c] ;  /* 0x00137c0001027983 */ /* 0x000ee20000300800 */
[----:B------:R-:W3:Y:S02]  /*21a50*/  LDL.LU R0, [R1+0x1378] ;  /* 0x0013780001007983 */ /* 0x000ee40000300800 */
[----:B------:R-:W3:Y:S02]  /*21a60*/  LDL.LU R20, [R1+0x310] ;  /* 0x0003100001147983 */ /* 0x000ee40000300800 */
[----:B------:R-:W3:Y:S01]  /*21a70*/  LDL.LU R21, [R1+0x314] ;  /* 0x0003140001157983 */ /* 0x000ee20000300800 */
[----:B------:R-:W3:Y:S01]  /*21a80*/  LDL.LU R22, [R1+0x318] ;  /* 0x0003180001167983 */ /* 0x000ee20000300800 */
[----:B------:R-:W3:Y:S02]  /*21a90*/  LDL.LU R23, [R1+0x31c] ;  /* 0x00031c0001177983 */ /* 0x000ee40000300800 */
[----:B------:R-:W-:Y:S01]  /*21aa0*/  STL.64 [R1+0x12d0], R14 ;  /* 0x0012d00e01007387 */ /* 0x000fe20000100a00 */
[----:B--2---:R0:W-:Y:S04]  /*21ab0*/  STL.64 [R1+0x12c8], R12 ;  /* 0x0012c80c01007387 */ /* 0x0041e80000100a00 */
[----:B0-----:R-:W2:Y:S01]  /*21ac0*/  LDL.LU R12, [R1+0x2a0] ;  /* 0x0002a000010c7983 */ /* 0x001ea20000300800 */
[----:B------:R-:W2:Y:S02]  /*21ad0*/  LDL.LU R13, [R1+0x2a4] ;  /* 0x0002a400010d7983 */ /* 0x000ea40000300800 */
[----:B------:R-:W2:Y:S02]  /*21ae0*/  LDL.LU R14, [R1+0x2a8] ;  /* 0x0002a800010e7983 */ /* 0x000ea40000300800 */
[----:B------:R-:W2:Y:S01]  /*21af0*/  LDL.LU R15, [R1+0x2ac] ;  /* 0x0002ac00010f7983 */ /* 0x000ea20000300800 */
[----:B----4-:R-:W-:Y:S01]  /*21b00*/  HMMA.16816.F32 R24, R4, R8, R24 ;  /* 0x000000080418723c */ /* 0x010fe20000001818 */
[----:B--2---:R3:W-:Y:S01]  /*21b10*/  STL.64 [R1+0x12e8], R14 ;  /* 0x0012e80e01007387 */ /* 0x0047e20000100a00 */
[----:B------:R0:W-:Y:S02]  /*21b20*/  STL.64 [R1+0x12e0], R12 ;  /* 0x0012e00c01007387 */ /* 0x0001e40000100a00 */
[----:B---3--:R-:W-:-:S02]  /*21b30*/  IMAD.MOV.U32 R14, RZ, RZ, R10 ;  /* 0x000000ffff0e7224 */ /* 0x008fc400078e000a */
[----:B0-----:R-:W-:Y:S02]  /*21b40*/  IMAD.MOV.U32 R12, RZ, RZ, R0 ;  /* 0x000000ffff0c7224 */ /* 0x001fe400078e0000 */
[----:B------:R-:W-:Y:S01]  /*21b50*/  IMAD.MOV.U32 R15, RZ, RZ, R11 ;  /* 0x000000ffff0f7224 */ /* 0x000fe200078e000b */
[----:B------:R-:W2:Y:S01]  /*21b60*/  LDL.LU R0, [R1+0x1374] ;  /* 0x0013740001007983 */ /* 0x000ea20000300800 */
[----:B------:R-:W-:Y:S02]  /*21b70*/  IMAD.MOV.U32 R13, RZ, RZ, R2 ;  /* 0x000000ffff0d7224 */ /* 0x000fe400078e0002 */
[----:B------:R-:W3:Y:S02]  /*21b80*/  LDL.LU R2, [R1+0x1370] ;  /* 0x0013700001027983 */ /* 0x000ee40000300800 */
[----:B------:R-:W4:Y:S01]  /*21b90*/  LDL.LU R10, [R1+0x136c] ;  /* 0x00136c00010a7983 */ /* 0x000f220000300800 */
[----:B------:R-:W2:Y:S01]  /*21ba0*/  LDL.LU R11, [R1+0x1368] ;  /* 0x00136800010b7983 */ /* 0x000ea20000300800 */
[----:B------:R-:W-:Y:S02]  /*21bb0*/  STL.64 [R1+0x1320], R14 ;  /* 0x0013200e01007387 */ /* 0x000fe40000100a00 */
[----:B------:R0:W-:Y:S02]  /*21bc0*/  STL.64 [R1+0x1318], R12 ;  /* 0x0013180c01007387 */ /* 0x0001e40000100a00 */
[----:B0-----:R-:W2:Y:S01]  /*21bd0*/  LDL.LU R12, [R1+0x2e0] ;  /* 0x0002e000010c7983 */ /* 0x001ea20000300800 */
[----:B------:R-:W2:Y:S02]  /*21be0*/  LDL.LU R13, [R1+0x2e4] ;  /* 0x0002e400010d7983 */ /* 0x000ea40000300800 */
[----:B------:R-:W2:Y:S02]  /*21bf0*/  LDL.LU R14, [R1+0x2e8] ;  /* 0x0002e800010e7983 */ /* 0x000ea40000300800 */
[----:B------:R-:W2:Y:S02]  /*21c00*/  LDL.LU R15, [R1+0x2ec] ;  /* 0x0002ec00010f7983 */ /* 0x000ea40000300800 */
[----:B--2---:R-:W-:Y:S01]  /*21c10*/  STL.64 [R1+0x1338], R14 ;  /* 0x0013380e01007387 */ /* 0x004fe20000100a00 */
[----:B------:R-:W-:Y:S02]  /*21c20*/  STL.64 [R1+0x1330], R12 ;  /* 0x0013300c01007387 */ /* 0x000fe40000100a00 */
[----:B------:R-:W-:Y:S02]  /*21c30*/  STL.64 [R1+0xf0], R24 ;  /* 0x0000f01801007387 */ /* 0x000fe40000100a00 */
[----:B------:R0:W-:Y:S02]  /*21c40*/  STL.64 [R1+0xf8], R26 ;  /* 0x0000f81a01007387 */ /* 0x0001e40000100a00 */
[----:B0-----:R-:W2:Y:S01]  /*21c50*/  LDL.LU.64 R26, [R1+0x1360] ;  /* 0x00136000011a7983 */ /* 0x001ea20000300a00 */
[----:B------:R-:W2:Y:S02]  /*21c60*/  LDL.LU.64 R24, [R1+0x1358] ;  /* 0x0013580001187983 */ /* 0x000ea40000300a00 */
[----:B---3--:R-:W-:-:S02]  /*21c70*/  IMAD.MOV.U32 R14, RZ, RZ, R2 ;  /* 0x000000ffff0e7224 */ /* 0x008fc400078e0002 */
[----:B------:R-:W-:Y:S02]  /*21c80*/  IMAD.MOV.U32 R15, RZ, RZ, R0 ;  /* 0x000000ffff0f7224 */ /* 0x000fe400078e0000 */
[----:B------:R-:W-:Y:S02]  /*21c90*/  IMAD.MOV.U32 R12, RZ, RZ, R11 ;  /* 0x000000ffff0c7224 */ /* 0x000fe400078e000b */
[----:B----4-:R-:W-:Y:S02]  /*21ca0*/  IMAD.MOV.U32 R13, RZ, RZ, R10 ;  /* 0x000000ffff0d7224 */ /* 0x010fe400078e000a */
[----:B------:R-:W-:Y:S02]  /*21cb0*/  IMAD.MOV.U32 R2, RZ, RZ, R8 ;  /* 0x000000ffff027224 */ /* 0x000fe400078e0008 */
[----:B------:R-:W-:Y:S02]  /*21cc0*/  IMAD.MOV.U32 R0, RZ, RZ, R9 ;  /* 0x000000ffff007224 */ /* 0x000fe400078e0009 */
[----:B--2---:R-:W0:Y:S01]  /*21cd0*/  LDSM.16.MT88.4 R8, [R26+0x1c200] ;  /* 0x01c200001a08783b */ /* 0x004e220000004200 */
[----:B------:R-:W-:Y:S03]  /*21ce0*/  HMMA.16816.F32 R4, R4, R24, R20 ;  /* 0x000000180404723c */ /* 0x000fe60000001814 */
[----:B0-----:R-:W-:Y:S01]  /*21cf0*/  STL.64 [R1+0x1178], R10 ;  /* 0x0011780a01007387 */ /* 0x001fe20000100a00 */
[----:B------:R0:W-:Y:S03]  /*21d00*/  STL.64 [R1+0x1170], R8 ;  /* 0x0011700801007387 */ /* 0x0001e60000100a00 */
[----:B0-----:R-:W2:Y:S01]  /*21d10*/  LDL.LU.64 R8, [R1+0x30] ;  /* 0x0000300001087983 */ /* 0x001ea20000300a00 */
[----:B------:R-:W3:Y:S02]  /*21d20*/  LDL.LU.64 R10, [R1+0x38] ;  /* 0x00003800010a7983 */ /* 0x000ee40000300a00 */
[----:B------:R-:W4:Y:S02]  /*21d30*/  LDL.LU.64 R22, [R1+0x1350] ;  /* 0x0013500001167983 */ /* 0x000f240000300a00 */
[----:B------:R-:W4:Y:S11]  /*21d40*/  LDL.LU.64 R20, [R1+0x1348] ;  /* 0x0013480001147983 */ /* 0x000f360000300a00 */
[----:B------:R-:W-:Y:S01]  /*21d50*/  STL.64 [R1+0xe0], R4 ;  /* 0x0000e00401007387 */ /* 0x000fe20000100a00 */
[----:B------:R-:W-:Y:S02]  /*21d60*/  STL.64 [R1+0xe8], R6 ;  /* 0x0000e80601007387 */ /* 0x000fe40000100a00 */
[----:B------:R0:W1:Y:S02]  /*21d70*/  LDSM.16.MT88.4 R4, [R26+0x1c300] ;  /* 0x01c300001a04783b */ /* 0x0000640000004200 */
[----:B0-----:R-:W2:Y:S04]  /*21d80*/  LDL.LU R26, [R1+0x1344] ;  /* 0x00134400011a7983 */ /* 0x001ea80000300800 */
[----:B-1----:R-:W-:Y:S01]  /*21d90*/  STL.64 [R1+0x10f0], R6 ;  /* 0x0010f00601007387 */ /* 0x002fe20000100a00 */
[----:B------:R0:W-:Y:S02]  /*21da0*/  STL.64 [R1+0x10e8], R4 ;  /* 0x0010e80401007387 */ /* 0x0001e40000100a00 */
[----:B0-----:R-:W-:-:S02]  /*21db0*/  IMAD.MOV.U32 R4, RZ, RZ, R27 ;  /* 0x000000ffff047224 */ /* 0x001fc400078e001b */
[----:B------:R-:W2:Y:S01]  /*21dc0*/  LDL.LU R27, [R1+0x1340] ;  /* 0x00134000011b7983 */ /* 0x000ea20000300800 */
[C---:B----4-:R-:W-:Y:S03]  /*21dd0*/  HMMA.16816.F32 R16, R20.reuse, R16, R12 ;  /* 0x000000101410723c */ /* 0x050fe6000000180c */
[----:B------:R-:W4:Y:S01]  /*21de0*/  LDL.LU.64 R14, [R1+0x1338] ;  /* 0x00133800010e7983 */ /* 0x000f220000300a00 */
[----:B------:R-:W4:Y:S11]  /*21df0*/  LDL.LU.64 R12, [R1+0x1330] ;  /* 0x00133000010c7983 */ /* 0x000f360000300a00 */
[----:B------:R-:W-:Y:S08]  /*21e00*/  @!UPT UIADD3 URZ, URZ, URZ, URZ ;  /* 0x0000003f3f3ff290 */ /* 0x000ff0000fffe03f */
[----:B------:R0:W-:Y:S01]  /*21e10*/  STL.64 [R1+0xd0], R16 ;  /* 0x0000d01001007387 */ /* 0x0001e20000100a00 */
[----:B------:R4:W-:Y:S03]  /*21e20*/  STL.64 [R1+0xd8], R18 ;  /* 0x0000d81201007387 */ /* 0x0009e60000100a00 */
[----:B0-----:R-:W4:Y:S02]  /*21e30*/  LDL.LU.64 R16, [R1+0x1328] ;  /* 0x0013280001107983 */ /* 0x001f240000300a00 */
[----:B----4-:R-:W-:Y:S02]  /*21e40*/  HMMA.16816.F32 R16, R20, R16, R12 ;  /* 0x000000101410723c */ /* 0x010fe4000000180c */
[----:B------:R-:W4:Y:S01]  /*21e50*/  LDL.LU.64 R14, [R1+0x1320] ;  /* 0x00132000010e7983 */ /* 0x000f220000300a00 */
[----:B------:R-:W4:Y:S11]  /*21e60*/  LDL.LU.64 R12, [R1+0x1318] ;  /* 0x00131800010c7983 */ /* 0x000f360000300a00 */
[----:B------:R-:W-:Y:S09]  /*21e70*/  @!UPT UIADD3 URZ, URZ, URZ, URZ ;  /* 0x0000003f3f3ff290 */ /* 0x000ff2000fffe03f */
        /* <DEDUP_REMOVED lines=10> */
[----:B------:R0:W-:Y:S01]  /*21f20*/  STL.64 [R1+0xb8], R6 ;  /* 0x0000b80601007387 */ /* 0x0001e20000100a00 */
[C---:B--2---:R-:W-:Y:S11]  /*21f30*/  HMMA.16816.F32 R16, R20.reuse, R8, R16 ;  /* 0x000000081410723c */ /* 0x044ff60000001810 */
[----:B------:R-:W-:Y:S11]  /*21f40*/  @!UPT UIADD3 URZ, URZ, URZ, URZ ;  /* 0x0000003f3f3ff290 */ /* 0x000ff6000fffe03f */
[----:B------:R-:W-:Y:S02]  /*21f50*/  @!UPT UIADD3 URZ, URZ, URZ, URZ ;  /* 0x0000003f3f3ff290 */ /* 0x000fe4000fffe03f */
[----:B0-----:R-:W-:Y:S02]  /*21f60*/  IMAD.MOV.U32 R7, RZ, RZ, R16 ;  /* 0x000000ffff077224 */ /* 0x001fe400078e0010 */
[----:B------:R-:W-:Y:S02]  /*21f70*/  IMAD.MOV.U32 R6, RZ, RZ, R17 ;  /* 0x000000ffff067224 */ /* 0x000fe400078e0011 */
[----:B------:R-:W4:Y:S01]  /*21f80*/  LDL.LU.64 R16, [R1+0x12f0] ;  /* 0x0012f00001107983 */ /* 0x000f220000300a00 */
[----:B------:R-:W-:Y:S02]  /*21f90*/  IMAD.MOV.U32 R5, RZ, RZ, R18 ;  /* 0x000000ffff057224 */ /* 0x000fe400078e0012 */
[----:B------:R-:W-:Y:S02]  /*21fa0*/  IMAD.MOV.U32 R4, RZ, RZ, R19 ;  /* 0x000000ffff047224 */ /* 0x000fe400078e0013 */
[----:B------:R-:W-:Y:S03]  /*21fb0*/  STL.64 [R1+0x1108], R6 ;  /* 0x0011080601007387 */ /* 0x000fe60000100a00 */
[----:B------:R-:W-:Y:S01]  /*21fc0*/  STL.64 [R1+0x1100], R4 ;  /* 0x0011000401007387 */ /* 0x000fe20000100a00 */
[C---:B----4-:R-:W-:Y:S03]  /*21fd0*/  HMMA.16816.F32 R16, R20.reuse, R16, R12 ;  /* 0x000000101410723c */ /* 0x050fe6000000180c */
[----:B------:R-:W2:Y:S01]  /*21fe0*/  LDL.LU.64 R14, [R1+0x12e8] ;  /* 0x0012e800010e7983 */ /* 0x000ea20000300a00 */
[----:B------:R-:W2:Y:S11]  /*21ff0*/  LDL.LU.64 R12, [R1+0x12e0] ;  /* 0x0012e000010c7983 */ /* 0x000eb60000300a00 */
[----:B------:R-:W-:Y:S08]  /*22000*/  @!UPT UIADD3 URZ, URZ, URZ, URZ ;  /* 0x0000003f3f3ff290 */ /* 0x000ff0000fffe03f */
[----:B------:R0:W-:Y:S01]  /*22010*/  STL.64 [R1+0x90], R16 ;  /* 0x0000901001007387 */ /* 0x0001e20000100a00 */
[----:B------:R2:W-:Y:S03]  /*22020*/  STL.64 [R1+0x98], R18 ;  /* 0x0000981201007387 */ /* 0x0005e60000100a00 */
[----:B0-----:R-:W2:Y:S02]  /*22030*/  LDL.LU.64 R16, [R1+0x12d8] ;  /* 0x0012d80001107983 */ /* 0x001ea40000300a00 */
[----:B--2---:R-:W-:Y:S02]  /*22040*/  HMMA.16816.F32 R16, R20, R16, R12 ;  /* 0x000000101410723c */ /* 0x004fe4000000180c */
[----:B------:R-:W2:Y:S01]  /*22050*/  LDL.LU.64 R14, [R1+0x12d0] ;  /* 0x0012d000010e7983 */ /* 0x000ea20000300a00 */
[----:B------:R-:W2:Y:S11]  /*22060*/  LDL.LU.64 R12, [R1+0x12c8] ;  /* 0x0012c800010c7983 */ /* 0x000eb60000300a00 */
[----:B------:R-:W-:Y:S09]  /*22070*/  @!UPT UIADD3 URZ, URZ, URZ, URZ ;  /* 0x0000003f3f3ff290 */ /* 0x000ff2000fffe03f */
[----:B------:R-:W-:Y:S01]  /*22080*/  STL.64 [R1+0x80], R16 ;  /* 0x0000801001007387 */ /* 0x000fe20000100a00 */
[----:B------:R0:W-:Y:S03]  /*22090*/  STL.64 [R1+0x88], R18 ;  /* 0x0000881201007387 */ /* 0x0001e60000100a00 */
[----:B0-----:R-:W4:Y:S01]  /*220a0*/  LDL.LU.64 R18, [R1+0x12c0] ;  /* 0x0012c00001127983 */ /* 0x001f220000300a00 */
[----:B------:R-:W4:Y:S02]  /*220b0*/  LDL.LU.64 R16, [R1+0x12b8] ;  /* 0x0012b80001107983 */ /* 0x000f240000300a00 */
[----:B------:R-:W-:Y:S02]  /*220c0*/  IMAD.MOV.U32 R4, RZ, RZ, R2 ;  /* 0x000000ffff047224 */ /* 0x000fe400078e0002 */
[----:B------:R-:W-:-:S07]  /*220d0*/  IMAD.MOV.U32 R5, RZ, RZ, R0 ;  /* 0x000000ffff057224 */ /* 0x000fce00078e0000 */
[----:B----4-:R-:W-:Y:S01]  /*220e0*/  HMMA.16816.F32 R4, R20, R4, R16 ;  /* 0x000000041404723c */ /* 0x010fe20000001810 */
[----:B------:R-:W4:Y:S01]  /*220f0*/  LDL.LU.64 R18, [R1+0x12b0] ;  /* 0x0012b00001127983 */ /* 0x000f220000300a00 */
[----:B------:R-:W4:Y:S11]  /*22100*/  LDL.LU.64 R16, [R1+0x12a8] ;  /* 0x0012a80001107983 */ /* 0x000f360000300a00 */
[----:B------:R-:W-:Y:S11]  /*22110*/  @!UPT UIADD3 URZ, URZ, URZ, URZ ;  /* 0x0000003f3f3ff290 */ /* 0x000ff6000fffe03f */
[----:B------:R-:W-:Y:S02]  /*22120*/  IMAD.MOV.U32 R3, RZ, RZ, R6 ;  /* 0x000000ffff037224 */ /* 0x000fe400078e0006 */
[----:B------:R-:W-:Y:S01]  /*22130*/  IMAD.MOV.U32 R0, RZ, RZ, R5 ;  /* 0x000000ffff007224 */ /* 0x000fe200078e0005 */
[----:B------:R0:W-:Y:S02]  /*22140*/  STL [R1+0x70], R4 ;  /* 0x0000700401007387 */ /* 0x0001e40000100800 */
[----:B------:R-:W-:Y:S02]  /*22150*/  STL [R1+0x116c], R3 ;  /* 0x00116c0301007387 */ /* 0x000fe40000100800 */
[----:B------:R-:W-:Y:S01]  /*22160*/  STL [R1+0x1168], R0 ;  /* 0x0011680001007387 */ /* 0x000fe20000100800 */
[----:B------:R-:W-:Y:S03]  /*22170*/  STL.64 [R1+0x1270], R26 ;  /* 0x0012701a01007387 */ /* 0x000fe60000100a00 */
[----:B0-----:R-:W3:Y:S01]  /*22180*/  LDL.LU R4, [R1+0x1b0] ;  /* 0x0001b00001047983 */ /* 0x001ee20000300800 */
[----:B------:R-:W3:Y:S02]  /*22190*/  LDL.LU R5, [R1+0x1b4] ;  /* 0x0001b40001057983 */ /* 0x000ee40000300800 */
[----:B------:R-:W-:-:S02]  /*221a0*/  IMAD.MOV.U32 R2, RZ, RZ, R7 ;  /* 0x000000ffff027224 */ /* 0x000fc400078e0007 */
[----:B------:R-:W-:Y:S02]  /*221b0*/  IMAD.MOV.U32 R6, RZ, RZ, R28 ;  /* 0x000000ffff067224 */ /* 0x000fe400078e001c */
[----:B------:R-:W-:Y:S01]  /*221c0*/  IMAD.MOV.U32 R7, RZ, RZ, R29 ;  /* 0x000000ffff077224 */ /* 0x000fe200078e001d */
[----:B------:R-:W4:Y:S01]  /*221d0*/  LDL.LU R28, [R1+0x12a4] ;  /* 0x0012a400011c7983 */ /* 0x000f220000300800 */
[----:B------:R-:W4:Y:S03]  /*221e0*/  LDL.LU R29, [R1+0x12a0] ;  /* 0x0012a000011d7983 */ /* 0x000f260000300800 */
[----:B------:R-:W-:Y:S01]  /*221f0*/  STL.64 [R1+0x11c0], R6 ;  /* 0x0011c00601007387 */ /* 0x000fe20000100a00 */
[----:B--2---:R-:W-:Y:S03]  /*22200*/  HMMA.16816.F32 R20, R20, R24, R12 ;  /* 0x000000181414723c */ /* 0x004fe6000000180c */
[----:B---3--:R0:W-:Y:S04]  /*22210*/  STL.64 [R1+0x11b8], R4 ;  /* 0x0011b80401007387 */ /* 0x0081e80000100a00 */
[----:B0-----:R-:W2:Y:S01]  /*22220*/  LDL.LU R4, [R1+0x1d0] ;  /* 0x0001d00001047983 */ /* 0x001ea20000300800 */
[----:B------:R-:W2:Y:S02]  /*22230*/  LDL.LU R5, [R1+0x1d4] ;  /* 0x0001d40001057983 */ /* 0x000ea40000300800 */
[----:B------:R-:W3:Y:S02]  /*22240*/  LDL.LU R6, [R1+0x1d8] ;  /* 0x0001d80001067983 */ /* 0x000ee40000300800 */
[----:B------:R-:W3:Y:S01]  /*22250*/  LDL.LU R7, [R1+0x1dc] ;  /* 0x0001dc0001077983 */ /* 0x000ee20000300800 */
[----:B------:R-:W2:Y:S01]  /*22260*/  LDL.LU R12, [R1+0x1f0] ;  /* 0x0001f000010c7983 */ /* 0x000ea20000300800 */
[----:B------:R-:W2:Y:S02]  /*22270*/  LDL.LU R13, [R1+0x1f4] ;  /* 0x0001f400010d7983 */ /* 0x000ea40000300800 */
[----:B------:R-:W2:Y:S02]  /*22280*/  LDL.LU R14, [R1+0x1f8] ;  /* 0x0001f800010e7983 */ /* 0x000ea40000300800 */
[----:B------:R-:W2:Y:S02]  /*22290*/  LDL.LU R15, [R1+0x1fc] ;  /* 0x0001fc00010f7983 */ /* 0x000ea40000300800 */
[----:B--2---:R0:W-:Y:S01]  /*222a0*/  STL.64 [R1+0x11f0], R14 ;  /* 0x0011f00e01007387 */ /* 0x0041e20000100a00 */
[----:B------:R-:W-:Y:S03]  /*222b0*/  STL.64 [R1+0x11e8], R12 ;  /* 0x0011e80c01007387 */ /* 0x000fe60000100a00 */
[----:B0-----:R-:W2:Y:S04]  /*222c0*/  LDL R14, [R1+0x8] ;  /* 0x00000800010e7983 */ /* 0x001ea80000100800 */
[----:B------:R-:W2:Y:S04]  /*222d0*/  LDL R15, [R1+0xc] ;  /* 0x00000c00010f7983 */ /* 0x000ea80000100800 */
[----:B--2---:R0:W-:Y:S04]  /*222e0*/  STL.64 [R1+0x1208], R14 ;  /* 0x0012080e01007387 */ /* 0x0041e80000100a00 */
[----:B0-----:R-:W2:Y:S04]  /*222f0*/  LDL.LU.64 R14, [R1+0x18] ;  /* 0x00001800010e7983 */ /* 0x001ea80000300a00 */
[----:B--2---:R-:W-:Y:S01]  /*22300*/  STL.64 [R1+0x1220], R14 ;  /* 0x0012200e01007387 */ /* 0x004fe20000100a00 */
[----:B---3--:R4:W-:Y:S02]  /*22310*/  STL.64 [R1+0x11d0], R6 ;  /* 0x0011d00601007387 */ /* 0x0089e40000100a00 */
[----:B------:R0:W-:Y:S02]  /*22320*/  STL.64 [R1+0x11c8], R4 ;  /* 0x0011c80401007387 */ /* 0x0001e40000100a00 */
[----:B----4-:R-:W-:Y:S01]  /*22330*/  IMAD.MOV.U32 R6, RZ, RZ, R29 ;  /* 0x000000ffff067224 */ /* 0x010fe200078e001d */
[----:B0-----:R-:W2:Y:S01]  /*22340*/  LDL.LU R4, [R1+0x1e0] ;  /* 0x0001e00001047983 */ /* 0x001ea20000300800 */
[----:B------:R-:W2:Y:S02]  /*22350*/  LDL.LU R5, [R1+0x1e4] ;  /* 0x0001e40001057983 */ /* 0x000ea40000300800 */
[----:B------:R-:W3:Y:S02]  /*22360*/  LDL.LU R29, [R1+0x129c] ;  /* 0x00129c00011d7983 */ /* 0x000ee40000300800 */
[----:B------:R-:W-:-:S02]  /*22370*/  IMAD.MOV.U32 R7, RZ, RZ, R28 ;  /* 0x000000ffff077224 */ /* 0x000fc400078e001c */
[----:B------:R-:W4:Y:S01]  /*22380*/  LDL.LU R28, [R1+0x1298] ;  /* 0x00129800011c7983 */ /* 0x000f220000300800 */
[----:B------:R-:W2:Y:S02]  /*22390*/  LDL R14, [R1+0x28] ;  /* 0x00002800010e7983 */ /* 0x000ea40000100800 */
[----:B------:R-:W2:Y:S02]  /*223a0*/  LDL R15, [R1+0x2c] ;  /* 0x00002c00010f7983 */ /* 0x000ea40000100800 */
[----:B--2---:R-:W-:Y:S01]  /*223b0*/  STL.64 [R1+0x1238], R14 ;  /* 0x0012380e01007387 */ /* 0x004fe20000100a00 */
[----:B------:R4:W-:Y:S02]  /*223c0*/  STL.64 [R1+0x1200], R6 ;  /* 0x0012000601007387 */ /* 0x0009e40000100a00 */
[----:B------:R0:W-:Y:S02]  /*223d0*/  STL.64 [R1+0x11f8], R4 ;  /* 0x0011f80401007387 */ /* 0x0001e40000100a00 */
[----:B----4-:R-:W-:Y:S01]  /*223e0*/  IMAD.MOV.U32 R6, RZ, RZ, R28 ;  /* 0x000000ffff067224 */ /* 0x010fe200078e001c */
[----:B0-----:R-:W2:Y:S01]  /*223f0*/  LDL.LU R4, [R1+0x200] ;  /* 0x0002000001047983 */ /* 0x001ea20000300800 */
[----:B------:R-:W2:Y:S02]  /*22400*/  LDL.LU R5, [R1+0x204] ;  /* 0x0002040001057983 */ /* 0x000ea40000300800 */
[----:B------:R-:W4:Y:S02]  /*22410*/  LDL.LU R28, [R1+0x1294] ;  /* 0x00129400011c7983 */ /* 0x000f240000300800 */
[----:B---3--:R-:W-:-:S02]  /*22420*/  IMAD.MOV.U32 R7, RZ, RZ, R29 ;  /* 0x000000ffff077224 */ /* 0x008fc400078e001d */
[----:B------:R-:W3:Y:S01]  /*22430*/  LDL.LU R29, [R1+0x1290] ;  /* 0x00129000011d7983 */ /* 0x000ee20000300800 */
[----:B------:R-:W2:Y:S02]  /*22440*/  LDL.LU R12, [R1+0x230] ;  /* 0x00023000010c7983 */ /* 0x000ea40000300800 */
[----:B------:R-:W2:Y:S02]  /*22450*/  LDL.LU R13, [R1+0x234] ;  /* 0x00023400010d7983 */ /* 0x000ea40000300800 */
[----:B------:R-:W2:Y:S01]  /*22460*/  LDL.LU R14, [R1+0x238] ;  /* 0x00023800010e7983 */ /* 0x000ea20000300800 */
[----:B------:R-:W2:Y:S01]  /*22470*/  LDL.LU R15, [R1+0x23c] ;  /* 0x00023c00010f7983 */ /* 0x000ea20000300800 */
[----:B------:R-:W3:Y:S02]  /*22480*/  LDL.LU R24, [R1+0x260] ;  /* 0x0002600001187983 */ /* 0x000ee40000300800 */
[----:B------:R-:W3:Y:S02]  /*22490*/  LDL.LU R25, [R1+0x264] ;  /* 0x0002640001197983 */ /* 0x000ee40000300800 */
[----:B------:R-:W3:Y:S01]  /*224a0*/  LDL.LU R26, [R1+0x268] ;  /* 0x00026800011a7983 */ /* 0x000ee20000300800 */
[----:B------:R-:W3:Y:S04]  /*224b0*/  LDL.LU R27, [R1+0x26c] ;  /* 0x00026c00011b7983 */ /* 0x000ee80000300800 */
        /* <DEDUP_REMOVED lines=12> */
[----:B--2---:R0:W-:Y:S01]  /*22580*/  STL.64 [R1+0x1280], R14 ;  /* 0x0012800e01007387 */ /* 0x0041e20000100a00 */
[----:B------:R-:W-:Y:S03]  /*22590*/  STL.64 [R1+0x1278], R12 ;  /* 0x0012780c01007387 */ /* 0x000fe60000100a00 */
[----:B0-----:R-:W2:Y:S01]  /*225a0*/  LDL.64 R14, [R1+0x68] ;  /* 0x00006800010e7983 */ /* 0x001ea20000100a00 */
[----:B------:R-:W-:Y:S02]  /*225b0*/  STL.64 [R1+0x1218], R6 ;  /* 0x0012180601007387 */ /* 0x000fe40000100a00 */
[----:B------:R0:W-:Y:S02]  /*225c0*/  STL.64 [R1+0x1210], R4 ;  /* 0x0012100401007387 */ /* 0x0001e40000100a00 */
[----:B0-----:R-:W2:Y:S01]  /*225d0*/  LDL.LU R4, [R1+0x210] ;  /* 0x0002100001047983 */ /* 0x001ea20000300800 */
[----:B------:R-:W2:Y:S02]  /*225e0*/  LDL.LU R5, [R1+0x214] ;  /* 0x0002140001057983 */ /* 0x000ea40000300800 */
[----:B------:R-:W2:Y:S02]  /*225f0*/  LDL.LU R6, [R1+0x218] ;  /* 0x0002180001067983 */ /* 0x000ea40000300800 */
[----:B------:R-:W2:Y:S02]  /*22600*/  LDL.LU R7, [R1+0x21c] ;  /* 0x00021c0001077983 */ /* 0x000ea40000300800 */
[----:B--2---:R-:W-:Y:S01]  /*22610*/  STL.64 [R1+0x1230], R6 ;  /* 0x0012300601007387 */ /* 0x004fe20000100a00 */
[----:B------:R3:W-:Y:S02]  /*22620*/  STL.64 [R1+0x1228], R4 ;  /* 0x0012280401007387 */ /* 0x0007e40000100a00 */
[----:B---3--:R-:W-:-:S02]  /*22630*/  IMAD.MOV.U32 R4, RZ, RZ, R29 ;  /* 0x000000ffff047224 */ /* 0x008fc400078e001d */
[----:B----4-:R-:W-:Y:S01]  /*22640*/  IMAD.MOV.U32 R5, RZ, RZ, R28 ;  /* 0x000000ffff057224 */ /* 0x010fe200078e001c */
[----:B------:R-:W2:Y:S01]  /*22650*/  LDL.LU R29, [R1+0x128c] ;  /* 0x00128c00011d7983 */ /* 0x000ea20000300800 */
[----:B------:R-:W3:Y:S02]  /*22660*/  LDL.LU R28, [R1+0x1288] ;  /* 0x00128800011c7983 */ /* 0x000ee40000300800 */
[----:B------:R-:W4:Y:S02]  /*22670*/  LDL.LU R6, [R1+0x228] ;  /* 0x0002280001067983 */ /* 0x000f240000300800 */
[----:B------:R-:W4:Y:S01]  /*22680*/  LDL.LU R7, [R1+0x22c] ;  /* 0x00022c0001077983 */ /* 0x000f220000300800 */
[----:B------:R-:W-:Y:S01]  /*22690*/  HMMA.16816.F32 R24, R16, R14, R24 ;  /* 0x0000000e1018723c */ /* 0x000fe20000001818 */
[----:B------:R-:W-:Y:S02]  /*226a0*/  IMAD.MOV.U32 R9, RZ, RZ, R14 ;  /* 0x000000ffff097224 */ /* 0x000fe400078e000e */
[----:B------:R-:W-:Y:S01]  /*226b0*/  IMAD.MOV.U32 R8, RZ, RZ, R15 ;  /* 0x000000ffff087224 */ /* 0x000fe200078e000f */
[----:B----4-:R0:W-:Y:S01]  /*226c0*/  STL.64 [R1+0x1268], R6 ;  /* 0x0012680601007387 */ /* 0x0101e20000100a00 */
[----:B------:R-:W-:Y:S03]  /*226d0*/  STL.64 [R1+0x1260], R4 ;  /* 0x0012600401007387 */ /* 0x000fe60000100a00 */
[----:B0-----:R-:W4:Y:S01]  /*226e0*/  LDL.64 R6, [R1+0x58] ;  /* 0x0000580001067983 */ /* 0x001f220000100a00 */
[----:B------:R3:W-:Y:S02]  /*226f0*/  STL.64 [R1+0x1048], R22 ;  /* 0x0010481601007387 */ /* 0x0007e40000100a00 */
[----:B------:R-:W-:Y:S02]  /*22700*/  STL.64 [R1+0x1140], R20 ;  /* 0x0011401401007387 */ /* 0x000fe40000100a00 */
[----:B------:R-:W4:Y:S01]  /*22710*/  LDL.LU.64 R14, [R1+0x1280] ;  /* 0x00128000010e7983 */ /* 0x000f220000300a00 */
[----:B------:R-:W4:Y:S09]  /*22720*/  LDL.LU.64 R12, [R1+0x1278] ;  /* 0x00127800010c7983 */ /* 0x000f320000300a00 */
[----:B------:R-:W-:Y:S02]  /*22730*/  STL.64 [R1+0x2d0], R24 ;  /* 0x0002d01801007387 */ /* 0x000fe40000100a00 */
[----:B------:R0:W-:Y:S02]  /*22740*/  STL.64 [R1+0x2d8], R26 ;  /* 0x0002d81a01007387 */ /* 0x0001e40000100a00 */
[----:B---3--:R-:W-:-:S02]  /*22750*/  IMAD.MOV.U32 R23, RZ, RZ, R28 ;  /* 0x000000ffff177224 */ /* 0x008fc400078e001c */
[----:B------:R-:W-:Y:S01]  /*22760*/  IMAD.MOV.U32 R28, RZ, RZ, R25 ;  /* 0x000000ffff1c7224 */ /* 0x000fe200078e0019 */
[----:B0-----:R-:W3:Y:S01]  /*22770*/  LDL.LU.64 R26, [R1+0x1270] ;  /* 0x00127000011a7983 */ /* 0x001ee20000300a00 */
[----:B------:R-:W-:Y:S03]  /*22780*/  STL [R1+0xef8], R24 ;  /* 0x000ef81801007387 */ /* 0x000fe60000100800 */
[----:B------:R-:W-:Y:S02]  /*22790*/  STL [R1+0xef4], R28 ;  /* 0x000ef41c01007387 */ /* 0x000fe40000100800 */
[----:B--2---:R-:W-:Y:S01]  /*227a0*/  IMAD.MOV.U32 R22, RZ, RZ, R29 ;  /* 0x000000ffff167224 */ /* 0x004fe200078e001d */
[----:B----4-:R-:W-:Y:S01]  /*227b0*/  HMMA.16816.F32 R12, R16, R6, R12 ;  /* 0x00000006100c723c */ /* 0x010fe2000000180c */
[----:B------:R-:W-:Y:S02]  /*227c0*/  IMAD.MOV.U32 R3, RZ, RZ, R6 ;  /* 0x000000ffff037224 */ /* 0x000fe400078e0006 */
[----:B------:R-:W-:-:S02]  /*227d0*/  IMAD.MOV.U32 R0, RZ, RZ, R7 ;  /* 0x000000ffff007224 */ /* 0x000fc400078e0007 */
[----:B------:R-:W2:Y:S01]  /*227e0*/  LDL.LU.64 R6, [R1+0x1268] ;  /* 0x0012680001067983 */ /* 0x000ea20000300a00 */
[----:B------:R-:W2:Y:S11]  /*227f0*/  LDL.LU.64 R4, [R1+0x1260] ;  /* 0x0012600001047983 */ /* 0x000eb60000300a00 */
[----:B------:R-:W-:Y:S06]  /*22800*/  @!UPT UIADD3 URZ, URZ, URZ, URZ ;  /* 0x0000003f3f3ff290 */ /* 0x000fec000fffe03f */
[----:B------:R-:W-:Y:S01]  /*22810*/  STL.64 [R1+0x2c0], R12 ;  /* 0x0002c00c01007387 */ /* 0x000fe20000100a00 */
[----:B------:R0:W-:Y:S02]  /*22820*/  STL.64 [R1+0x2c8], R14 ;  /* 0x0002c80e01007387 */ /* 0x0001e40000100a00 */
[----:B------:R-:W-:Y:S02]  /*22830*/  IMAD.MOV.U32 R29, RZ, RZ, R13 ;  /* 0x000000ffff1d7224 */ /* 0x000fe400078e000d */
[----:B------:R-:W-:Y:S01]  /*22840*/  IMAD.MOV.U32 R25, RZ, RZ, R12 ;  /* 0x000000ffff197224 */ /* 0x000fe200078e000c */
[----:B0-----:R-:W4:Y:S01]  /*22850*/  LDL.LU.64 R14, [R1+0x1258] ;  /* 0x00125800010e7983 */ /* 0x001f220000300a00 */
[----:B------:R-:W4:Y:S03]  /*22860*/  LDL.LU.64 R12, [R1+0x1250] ;  /* 0x00125000010c7983 */ /* 0x000f260000300a00 */
        /* <DEDUP_REMOVED lines=8> */
[----:B------:R-:W4:Y:S02]  /*228f0*/  LDL.LU.64 R12, [R1+0x1240] ;  /* 0x00124000010c7983 */ /* 0x000f240000300a00 */
[C---:B----4-:R-:W-:Y:S11]  /*22900*/  HMMA.16816.F32 R12, R16.reuse, R10, R12 ;  /* 0x0000000a100c723c */ /* 0x050ff6000000180c */
[----:B------:R-:W-:Y:S11]  /*22910*/  @!UPT UIADD3 URZ, URZ, URZ, URZ ;  /* 0x0000003f3f3ff290 */ /* 0x000ff6000fffe03f */
[----:B------:R-:W-:Y:S01]  /*22920*/  @!UPT UIADD3 URZ, URZ, URZ, URZ ;  /* 0x0000003f3f3ff290 */ /* 0x000fe2000fffe03f */
        /* <DEDUP_REMOVED lines=25> */
[----:B0-----:R-:W3:Y:S01]  /*22ac0*/  LDL.LU.64 R14, [R1+0x11f0] ;  /* 0x0011f000010e7983 */ /* 0x001ee20000300a00 */
[----:B------:R-:W3:Y:S02]  /*22ad0*/  LDL.LU.64 R12, [R1+0x11e8] ;  /* 0x0011e800010c7983 */ /* 0x000ee40000300a00 */
[----:B---3--:R-:W-:Y:S01]  /*22ae0*/  HMMA.16816.F32 R16, R16, R26, R12 ;  /* 0x0000001a1010723c */ /* 0x008fe2000000180c */
[----:B------:R-:W2:Y:S01]  /*22af0*/  LDL.LU.64 R14, [R1+0x11e0] ;  /* 0x0011e000010e7983 */ /* 0x000ea20000300a00 */
[----:B------:R-:W2:Y:S11]  /*22b00*/  LDL.LU.64 R12, [R1+0x11d8] ;  /* 0x0011d800010c7983 */ /* 0x000eb60000300a00 */
[----:B------:R-:W-:Y:S10]  /*22b10*/  @!UPT UIADD3 URZ, URZ, URZ, URZ ;  /* 0x0000003f3f3ff290 */ /* 0x000ff4000fffe03f */
[----:B------:R-:W-:Y:S01]  /*22b20*/  STL.64 [R1+0x1f0], R16 ;  /* 0x0001f01001007387 */ /* 0x000fe20000100a00 */
[----:B------:R0:W-:Y:S02]  /*22b30*/  STL.64 [R1+0x1f8], R18 ;  /* 0x0001f81201007387 */ /* 0x0001e40000100a00 */
[----:B------:R-:W-:Y:S02]  /*22b40*/  STL.64 [R1+0x1180], R26 ;  /* 0x0011801a01007387 */ /* 0x000fe40000100a00 */
[----:B0-----:R-:W-:Y:S02]  /*22b50*/  IMAD.MOV.U32 R18, RZ, RZ, R9 ;  /* 0x000000ffff127224 */ /* 0x001fe400078e0009 */
[----:B------:R-:W-:-:S07]  /*22b60*/  IMAD.MOV.U32 R19, RZ, RZ, R8 ;  /* 0x000000ffff137224 */ /* 0x000fce00078e0008 */
[----:B--2---:R-:W-:Y:S01]  /*22b70*/  HMMA.16816.F32 R16, R12, R18, R4 ;  /* 0x000000120c10723c */ /* 0x004fe20000001804 */
[----:B------:R-:W2:Y:S01]  /*22b80*/  LDL.LU.64 R6, [R1+0x11d0] ;  /* 0x0011d00001067983 */ /* 0x000ea20000300a00 */
[----:B------:R-:W2:Y:S11]  /*22b90*/  LDL.LU.64 R4, [R1+0x11c8] ;  /* 0x0011c80001047983 */ /* 0x000eb60000300a00 */
[----:B------:R-:W-:Y:S10]  /*22ba0*/  @!UPT UIADD3 URZ, URZ, URZ, URZ ;  /* 0x0000003f3f3ff290 */ /* 0x000ff4000fffe03f */
[----:B------:R-:W-:Y:S01]  /*22bb0*/  STL.64 [R1+0x340], R16 ;  /* 0x0003401001007387 */ /* 0x000fe20000100a00 */
[----:B------:R0:W-:Y:S02]  /*22bc0*/  STL.64 [R1+0x348], R18 ;  /* 0x0003481201007387 */ /* 0x0001e40000100a00 */
[----:B------:R2:W-:Y:S02]  /*22bd0*/  STL [R1+0xf04], R16 ;  /* 0x000f041001007387 */ /* 0x0005e40000100800 */
[----:B0-----:R-:W-:Y:S02]  /*22be0*/  IMAD.MOV.U32 R18, RZ, RZ, R3 ;  /* 0x000000ffff127224 */ /* 0x001fe400078e0003 */
[----:B------:R-:W-:-:S07]  /*22bf0*/  IMAD.MOV.U32 R19, RZ, RZ, R0 ;  /* 0x000000ffff137224 */ /* 0x000fce00078e0000 */
[----:B--2---:R-:W-:Y:S01]  /*22c00*/  HMMA.16816.F32 R16, R12, R18, R4 ;  /* 0x000000120c10723c */ /* 0x004fe20000001804 */
[----:B------:R-:W2:Y:S01]  /*22c10*/  LDL.LU.64 R6, [R1+0x11c0] ;  /* 0x0011c00001067983 */ /* 0x000ea20000300a00 */
[----:B------:R-:W2:Y:S11]  /*22c20*/  LDL.LU.64 R4, [R1+0x11b8] ;  /* 0x0011b80001047983 */ /* 0x000eb60000300a00 */
[----:B------:R-:W-:Y:S10]  /*22c30*/  @!UPT UIADD3 URZ, URZ, URZ, URZ ;  /* 0x0000003f3f3ff290 */ /* 0x000ff4000fffe03f */
[----:B------:R0:W-:Y:S01]  /*22c40*/  STL.64 [R1+0x330], R16 ;  /* 0x0003301001007387 */ /* 0x0001e20000100a00 */
[----:B------:R-:W-:Y:S02]  /*22c50*/  STL.64 [R1+0x338], R18 ;  /* 0x0003381201007387 */ /* 0x000fe40000100a00 */
[----:B0-----:R-:W-:-:S05]  /*22c60*/  IMAD.MOV.U32 R17, RZ, RZ, R16 ;  /* 0x000000ffff117224 */ /* 0x001fca00078e0010 */
[----:B------:R0:W-:Y:S01]  /*22c70*/  STL [R1+0xf08], R17 ;  /* 0x000f081101007387 */ /* 0x0001e20000100800 */
[----:B------:R-:W3:Y:S03]  /*22c80*/  LDL.LU R16, [R1+0x1c0] ;  /* 0x0001c00001107983 */ /* 0x000ee60000300800 */
[----:B0-----:R-:W3:Y:S01]  /*22c90*/  LDL.LU R17, [R1+0x1c4] ;  /* 0x0001c40001117983 */ /* 0x001ee20000300800 */
[----:B------:R-:W3:Y:S02]  /*22ca0*/  LDL.LU R18, [R1+0x1c8] ;  /* 0x0001c80001127983 */ /* 0x000ee40000300800 */
[----:B------:R-:W3:Y:S02]  /*22cb0*/  LDL.LU R19, [R1+0x1cc] ;  /* 0x0001cc0001137983 */ /* 0x000ee40000300800 */
[----:B------:R-:W-:Y:S02]  /*22cc0*/  IMAD.MOV.U32 R3, RZ, RZ, R10 ;  /* 0x000000ffff037224 */ /* 0x000fe400078e000a */
[----:B------:R-:W-:Y:S01]  /*22cd0*/  IMAD.MOV.U32 R0, RZ, RZ, R11 ;  /* 0x000000ffff007224 */ /* 0x000fe200078e000b */
[C---:B--2---:R-:W-:Y:S08]  /*22ce0*/  HMMA.16816.F32 R4, R12.reuse, R10, R4 ;  /* 0x0000000a0c04723c */ /* 0x044ff00000001804 */
[----:B---3--:R-:W-:Y:S11]  /*22cf0*/  HMMA.16816.F32 R20, R12, R22, R16 ;  /* 0x000000160c14723c */ /* 0x008ff60000001810 */
[----:B------:R-:W-:Y:S05]  /*22d00*/  @!UPT UIADD3 URZ, URZ, URZ, URZ ;  /* 0x0000003f3f3ff290 */ /* 0x000fea000fffe03f */
[----:B------:R-:W-:-:S08]  /*22d10*/  IMAD.MOV.U32 R19, RZ, RZ, R4 ;  /* 0x000000ffff137224 */ /* 0x000fd000078e0004 */
[----:B------:R-:W-:Y:S01]  /*22d20*/  IMAD.MOV.U32 R18, RZ, RZ, R20 ;  /* 0x000000ffff127224 */ /* 0x000fe200078e0014 */
[----:B------:R-:W-:Y:S01]  /*22d30*/  STL.64 [R1+0x320], R20 ;  /* 0x0003201401007387 */ /* 0x000fe20000100a00 */
[----:B------:R-:W-:Y:S03]  /*22d40*/  STL.64 [R1+0x328], R22 ;  /* 0x0003281601007387 */ /* 0x000fe60000100a00 */
[----:B------:R-:W-:Y:S01]  /*22d50*/  STL [R1+0xf0c], R18 ;  /* 0x000f0c1201007387 */ /* 0x000fe20000100800 */
[----:B------:R0:W-:Y:S02]  /*22d60*/  STL.64 [R1+0x310], R4 ;  /* 0x0003100401007387 */ /* 0x0001e40000100a00 */
[----:B------:R1:W-:Y:S01]  /*22d70*/  STL.64 [R1+0x318], R6 ;  /* 0x0003180601007387 */ /* 0x0003e20000100a00 */
[----:B0-----:R-:W2:Y:S01]  /*22d80*/  LDL.LU R4, [R1+0x100] ;  /* 0x0001000001047983 */ /* 0x001ea20000300800 */
[----:B------:R-:W2:Y:S02]  /*22d90*/  LDL.LU R5, [R1+0x104] ;  /* 0x0001040001057983 */ /* 0x000ea40000300800 */
[----:B-1----:R-:W3:Y:S02]  /*22da0*/  LDL.LU R6, [R1+0x108] ;  /* 0x0001080001067983 */ /* 0x002ee40000300800 */
        /* <DEDUP_REMOVED lines=28> */
[----:B------:R0:W-:Y:S02]  /*22f70*/  STL.64 [R1+0x1150], R22 ;  /* 0x0011501601007387 */ /* 0x0001e40000100a00 */
[----:B----4-:R-:W-:Y:S01]  /*22f80*/  STL.64 [R1+0x1148], R20 ;  /* 0x0011481401007387 */ /* 0x010fe20000100a00 */
[----:B0-----:R-:W4:Y:S04]  /*22f90*/  LDL.LU.64 R22, [R1+0x58] ;  /* 0x0000580001167983 */ /* 0x001f280000300a00 */
[----:B----4-:R0:W-:Y:S04]  /*22fa0*/  STL.64 [R1+0x1158], R22 ;  /* 0x0011581601007387 */ /* 0x0101e80000100a00 */
[----:B0-----:R-:W4:Y:S01]  /*22fb0*/  LDL.LU.64 R22, [R1+0x68] ;  /* 0x0000680001167983 */ /* 0x001f220000300a00 */
[----:B---3--:R0:W-:Y:S02]  /*22fc0*/  STL.64 [R1+0x1118], R6 ;  /* 0x0011180601007387 */ /* 0x0081e40000100a00 */
[----:B------:R-:W-:Y:S01]  /*22fd0*/  STL.64 [R1+0x1110], R4 ;  /* 0x0011100401007387 */ /* 0x000fe20000100a00 */
[----:B0-----:R-:W2:Y:S01]  /*22fe0*/  LDL.LU.64 R6, [R1+0x28] ;  /* 0x0000280001067983 */ /* 0x001ea20000300a00 */
[----:B------:R-:W-:Y:S01]  /*22ff0*/  STL [R1+0xf10], R19 ;  /* 0x000f101301007387 */ /* 0x000fe20000100800 */
[----:B--2---:R-:W-:Y:S11]  /*23000*/  HMMA.16816.F32 R8, R12, R6, R8 ;  /* 0x000000060c08723c */ /* 0x004ff60000001808 */
[----:B------:R-:W-:Y:S11]  /*23010*/  @!UPT UIADD3 URZ, URZ, URZ, URZ ;  /* 0x0000003f3f3ff290 */ /* 0x000ff6000fffe03f */
[----:B------:R-:W-:Y:S01]  /*23020*/  @!UPT UIADD3 URZ, URZ, URZ, URZ ;  /* 0x0000003f3f3ff290 */ /* 0x000fe2000fffe03f */
[----:B------:R-:W-:Y:S01]  /*23030*/  STL.64 [R1+0x1e0], R8 ;  /* 0x0001e00801007387 */ /* 0x000fe20000100a00 */
[----:B------:R0:W-:Y:S03]  /*23040*/  STL.64 [R1+0x1e8], R10 ;  /* 0x0001e80a01007387 */ /* 0x0001e60000100a00 */
[----:B0-----:R-:W2:Y:S01]  /*23050*/  LDL.LU.64 R10, [R1+0x11b0] ;  /* 0x0011b000010a7983 */ /* 0x001ea20000300a00 */
[----:B------:R-:W2:Y:S02]  /*23060*/  LDL.LU.64 R8, [R1+0x11a8] ;  /* 0x0011a80001087983 */ /* 0x000ea40000300a00 */
[----:B------:R0:W-:Y:S02]  /*23070*/  STL.64 [R1+0x1128], R6 ;  /* 0x0011280601007387 */ /* 0x0001e40000100a00 */
[----:B------:R-:W3:Y:S01]  /*23080*/  LDL.LU R4, [R1+0x120] ;  /* 0x0001200001047983 */ /* 0x000ee20000300800 */
[----:B------:R-:W3:Y:S04]  /*23090*/  LDL.LU R5, [R1+0x124] ;  /* 0x0001240001057983 */ /* 0x000ee80000300800 */
[----:B0-----:R-:W2:Y:S01]  /*230a0*/  LDL.LU R6, [R1+0x128] ;  /* 0x0001280001067983 */ /* 0x001ea20000300800 */
[----:B------:R-:W2:Y:S02]  /*230b0*/  LDL.LU R7, [R1+0x12c] ;  /* 0x00012c0001077983 */ /* 0x000ea40000300800 */
[----:B------:R-:W-:-:S02]  /*230c0*/  IMAD.MOV.U32 R18, RZ, RZ, R25 ;  /* 0x000000ffff127224 */ /* 0x000fc400078e0019 */
[----:B------:R-:W-:Y:S01]  /*230d0*/  IMAD.MOV.U32 R19, RZ, RZ, R24 ;  /* 0x000000ffff137224 */ /* 0x000fe200078e0018 */
[----:B--2---:R0:W-:Y:S01]  /*230e0*/  STL.64 [R1+0x1138], R6 ;  /* 0x0011380601007387 */ /* 0x0041e20000100a00 */
[----:B---3--:R1:W-:Y:S03]  /*230f0*/  STL.64 [R1+0x1130], R4 ;  /* 0x0011300401007387 */ /* 0x0083e60000100a00 */
[----:B0-----:R-:W2:Y:S02]  /*23100*/  LDL.LU.64 R6, [R1+0x48] ;  /* 0x0000480001067983 */ /* 0x001ea40000300a00 */
[----:B------:R-:W-:Y:S02]  /*23110*/  HMMA.16816.F32 R8, R12, R18, R8 ;  /* 0x000000120c08723c */ /* 0x000fe40000001808 */
[----:B--2---:R0:W-:Y:S01]  /*23120*/  STL.64 [R1+0x1160], R6 ;  /* 0x0011600601007387 */ /* 0x0041e20000100a00 */
[----:B-1----:R-:W2:Y:S02]  /*23130*/  LDL.LU R4, [R1+0x150] ;  /* 0x0001500001047983 */ /* 0x002ea40000300800 */
[----:B------:R-:W2:Y:S01]  /*23140*/  LDL.LU R5, [R1+0x154] ;  /* 0x0001540001057983 */ /* 0x000ea20000300800 */
[----:B0-----:R-:W2:Y:S01]  /*23150*/  LDL.LU R6, [R1+0x158] ;  /* 0x0001580001067983 */ /* 0x001ea20000300800 */
[----:B------:R-:W2:Y:S11]  /*23160*/  LDL.LU R7, [R1+0x15c] ;  /* 0x00015c0001077983 */ /* 0x000eb60000300800 */
[----:B------:R-:W-:Y:S05]  /*23170*/  @!UPT UIADD3 URZ, URZ, URZ, URZ ;  /* 0x0000003f3f3ff290 */ /* 0x000fea000fffe03f */
[----:B------:R-:W-:Y:S02]  /*23180*/  STL.64 [R1+0x1d0], R8 ;  /* 0x0001d00801007387 */ /* 0x000fe40000100a00 */
[----:B------:R0:W-:Y:S02]  /*23190*/  STL.64 [R1+0x1d8], R10 ;  /* 0x0001d80a01007387 */ /* 0x0001e40000100a00 */
[----:B0-----:R-:W3:Y:S01]  /*231a0*/  LDL.LU.64 R10, [R1+0x11a0] ;  /* 0x0011a000010a7983 */ /* 0x001ee20000300a00 */
[----:B------:R-:W3:Y:S02]  /*231b0*/  LDL.LU.64 R8, [R1+0x1198] ;  /* 0x0011980001087983 */ /* 0x000ee40000300a00 */
[----:B------:R0:W-:Y:S02]  /*231c0*/  STL.64 [R1+0x1120], R18 ;  /* 0x0011201201007387 */ /* 0x0001e40000100a00 */
[----:B------:R-:W2:Y:S01]  /*231d0*/  LDL.LU R16, [R1+0x110] ;  /* 0x0001100001107983 */ /* 0x000ea20000300800 */
[----:B------:R-:W2:Y:S01]  /*231e0*/  LDL.LU R17, [R1+0x114] ;  /* 0x0001140001117983 */ /* 0x000ea20000300800 */
[----:B------:R-:W-:-:S02]  /*231f0*/  IMAD.MOV.U32 R29, RZ, RZ, R26 ;  /* 0x000000ffff1d7224 */ /* 0x000fc400078e001a */
[----:B------:R-:W-:Y:S01]  /*23200*/  IMAD.MOV.U32 R28, RZ, RZ, R27 ;  /* 0x000000ffff1c7224 */ /* 0x000fe200078e001b */
[----:B0-----:R-:W2:Y:S01]  /*23210*/  LDL.LU R18, [R1+0x118] ;  /* 0x0001180001127983 */ /* 0x001ea20000300800 */
[----:B------:R-:W2:Y:S01]  /*23220*/  LDL.LU R19, [R1+0x11c] ;  /* 0x00011c0001137983 */ /* 0x000ea20000300800 */
[C---:B---3--:R-:W-:Y:S11]  /*23230*/  HMMA.16816.F32 R8, R12.reuse, R26, R8 ;  /* 0x0000001a0c08723c */ /* 0x048ff60000001808 */
[----:B------:R-:W-:Y:S11]  /*23240*/  @!UPT UIADD3 URZ, URZ, URZ, URZ ;  /* 0x0000003f3f3ff290 */ /* 0x000ff6000fffe03f */
[----:B------:R-:W-:Y:S01]  /*23250*/  @!UPT UIADD3 URZ, URZ, URZ, URZ ;  /* 0x0000003f3f3ff290 */ /* 0x000fe2000fffe03f */
        /* <DEDUP_REMOVED lines=8> */
[----:B------:R0:W-:Y:S02]  /*232e0*/  STL.64 [R1+0x10f8], R26 ;  /* 0x0010f81a01007387 */ /* 0x0001e40000100a00 */
[----:B------:R-:W3:Y:S11]  /*232f0*/  LDL.LU R24, [R1+0x140] ;  /* 0x0001400001187983 */ /* 0x000ef60000300800 */
[----:B------:R-:W-:Y:S06]  /*23300*/  @!UPT UIADD3 URZ, URZ, URZ, URZ ;  /* 0x0000003f3f3ff290 */ /* 0x000fec000fffe03f */
[----:B------:R-:W-:Y:S01]  /*23310*/  STL.64 [R1+0x1c0], R12 ;  /* 0x0001c00c01007387 */ /* 0x000fe20000100a00 */
[----:B------:R1:W-:Y:S02]  /*23320*/  STL.64 [R1+0x1c8], R14 ;  /* 0x0001c80e01007387 */ /* 0x0003e40000100a00 */
[----:B------:R-:W3:Y:S02]  /*23330*/  LDL.LU R25, [R1+0x144] ;  /* 0x0001440001197983 */ /* 0x000ee40000300800 */
[----:B0-----:R-:W3:Y:S01]  /*23340*/  LDL.LU R26, [R1+0x148] ;  /* 0x00014800011a7983 */ /* 0x001ee20000300800 */
[----:B------:R-:W3:Y:S01]  /*23350*/  LDL.LU R27, [R1+0x14c] ;  /* 0x00014c00011b7983 */ /* 0x000ee20000300800 */
[----:B-1----:R-:W-:Y:S02]  /*23360*/  IMAD.MOV.U32 R14, RZ, RZ, R3 ;  /* 0x000000ffff0e7224 */ /* 0x002fe400078e0003 */
[----:B------:R-:W-:Y:S01]  /*23370*/  IMAD.MOV.U32 R15, RZ, RZ, R0 ;  /* 0x000000ffff0f7224 */ /* 0x000fe200078e0000 */
[----:B------:R-:W3:Y:S01]  /*23380*/  LDL.LU R3, [R1+0x116c] ;  /* 0x00116c0001037983 */ /* 0x000ee20000300800 */
[----:B------:R-:W3:Y:S02]  /*23390*/  LDL.LU R0, [R1+0x1168] ;  /* 0x0011680001007983 */ /* 0x000ee40000300800 */
[----:B----4-:R-:W-:-:S02]  /*233a0*/  IMAD.MOV.U32 R13, RZ, RZ, R22 ;  /* 0x000000ffff0d7224 */ /* 0x010fc400078e0016 */
[----:B------:R-:W-:Y:S01]  /*233b0*/  IMAD.MOV.U32 R12, RZ, RZ, R23 ;  /* 0x000000ffff0c7224 */ /* 0x000fe200078e0017 */
[C---:B--2---:R-:W-:Y:S11]  /*233c0*/  HMMA.16816.F32 R4, R8.reuse, R22, R4 ;  /* 0x000000160804723c */ /* 0x044ff60000001804 */
[----:B------:R-:W-:Y:S11]  /*233d0*/  @!UPT UIADD3 URZ, URZ, URZ, URZ ;  /* 0x0000003f3f3ff290 */ /* 0x000ff6000fffe03f */
[----:B------:R-:W-:Y:S01]  /*233e0*/  @!UPT UIADD3 URZ, URZ, URZ, URZ ;  /* 0x0000003f3f3ff290 */ /* 0x000fe2000fffe03f */
[----:B------:R-:W-:Y:S01]  /*233f0*/  STL.64 [R1+0x2e0], R4 ;  /* 0x0002e00401007387 */ /* 0x000fe20000100a00 */
[----:B------:R0:W-:Y:S03]  /*23400*/  STL.64 [R1+0x2e8], R6 ;  /* 0x0002e80601007387 */ /* 0x0001e60000100a00 */
[----:B0-----:R-:W2:Y:S01]  /*23410*/  LDL.LU.64 R6, [R1+0x1160] ;  /* 0x0011600001067983 */ /* 0x001ea20000300a00 */
        /* <DEDUP_REMOVED lines=8> */
[----:B------:R-:W2:Y:S01]  /*234a0*/  LDL.LU.64 R22, [R1+0x1150] ;  /* 0x0011500001167983 */ /* 0x000ea20000300a00 */
[----:B------:R-:W2:Y:S02]  /*234b0*/  LDL.LU.64 R20, [R1+0x1148] ;  /* 0x0011480001147983 */ /* 0x000ea40000300a00 */
[C---:B--2---:R-:W-:Y:S11]  /*234c0*/  HMMA.16816.F32 R20, R8.reuse, R6, R20 ;  /* 0x000000060814723c */ /* 0x044ff60000001814 */
[----:B------:R-:W-:Y:S11]  /*234d0*/  @!UPT UIADD3 URZ, URZ, URZ, URZ ;  /* 0x0000003f3f3ff290 */ /* 0x000ff6000fffe03f */
[----:B------:R-:W-:Y:S01]  /*234e0*/  @!UPT UIADD3 URZ, URZ, URZ, URZ ;  /* 0x0000003f3f3ff290 */ /* 0x000fe2000fffe03f */
[----:B------:R0:W-:Y:S01]  /*234f0*/  STL.64 [R1+0x270], R20 ;  /* 0x0002701401007387 */ /* 0x0001e20000100a00 */
[----:B------:R1:W-:Y:S03]  /*23500*/  STL.64 [R1+0x278], R22 ;  /* 0x0002781601007387 */ /* 0x0003e60000100a00 */
[----:B0-----:R-:W2:Y:S01]  /*23510*/  LDL.LU.64 R20, [R1+0x1140] ;  /* 0x0011400001147983 */ /* 0x001ea20000300a00 */
[----:B-1----:R-:W-:Y:S02]  /*23520*/  IMAD.MOV.U32 R23, RZ, RZ, R6 ;  /* 0x000000ffff177224 */ /* 0x002fe400078e0006 */
[----:B------:R-:W-:Y:S02]  /*23530*/  IMAD.MOV.U32 R22, RZ, RZ, R7 ;  /* 0x000000ffff167224 */ /* 0x000fe400078e0007 */
[----:B------:R-:W3:Y:S01]  /*23540*/  LDL.LU.64 R6, [R1+0x1138] ;  /* 0x0011380001067983 */ /* 0x000ee20000300a00 */
[----:B------:R-:W3:Y:S02]  /*23550*/  LDL.LU.64 R4, [R1+0x1130] ;  /* 0x0011300001047983 */ /* 0x000ee40000300a00 */
[C---:B---3--:R-:W-:Y:S11]  /*23560*/  HMMA.16816.F32 R4, R8.reuse, R14, R4 ;  /* 0x0000000e0804723c */ /* 0x048ff60000001804 */
[----:B------:R-:W-:Y:S11]  /*23570*/  @!UPT UIADD3 URZ, URZ, URZ, URZ ;  /* 0x0000003f3f3ff290 */ /* 0x000ff6000fffe03f */
[----:B------:R-:W-:Y:S01]  /*23580*/  @!UPT UIADD3 URZ, URZ, URZ, URZ ;  /* 0x0000003f3f3ff290 */ /* 0x000fe2000fffe03f */
[----:B------:R-:W-:Y:S01]  /*23590*/  STL.64 [R1+0x250], R4 ;  /* 0x0002500401007387 */ /* 0x000fe20000100a00 */
[----:B------:R0:W-:Y:S03]  /*235a0*/  STL.64 [R1+0x258], R6 ;  /* 0x0002580601007387 */ /* 0x0001e60000100a00 */
[----:B0-----:R-:W3:Y:S01]  /*235b0*/  LDL.LU.64 R6, [R1+0x1128] ;  /* 0x0011280001067983 */ /* 0x001ee20000300a00 */
[----:B------:R0:W-:Y:S02]  /*235c0*/  STL.64 [R1+0x10a0], R14 ;  /* 0x0010a00e01007387 */ /* 0x0001e40000100a00 */
[----:B0-----:R-:W-:Y:S02]  /*235d0*/  IMAD.MOV.U32 R14, RZ, RZ, R23 ;  /* 0x000000ffff0e7224 */ /* 0x001fe400078e0017 */
[----:B------:R-:W-:Y:S01]  /*235e0*/  IMAD.MOV.U32 R15, RZ, RZ, R22 ;  /* 0x000000ffff0f7224 */ /* 0x000fe200078e0016 */
[C---:B---3--:R-:W-:Y:S11]  /*235f0*/  HMMA.16816.F32 R16, R8.reuse, R6, R16 ;  /* 0x000000060810723c */ /* 0x048ff60000001810 */
[----:B------:R-:W-:Y:S11]  /*23600*/  @!UPT UIADD3 URZ, URZ, URZ, URZ ;  /* 0x0000003f3f3ff290 */ /* 0x000ff6000fffe03f */
[----:B------:R-:W-:Y:S01]  /*23610*/  @!UPT UIADD3 URZ, URZ, URZ, URZ ;  /* 0x0000003f3f3ff290 */ /* 0x000fe2000fffe03f */
[----:B------:R0:W-:Y:S01]  /*23620*/  STL.64 [R1+0x210], R16 ;  /* 0x0002101001007387 */ /* 0x0001e20000100a00 */
[----:B------:R1:W-:Y:S02]  /*23630*/  STL.64 [R1+0x218], R18 ;  /* 0x0002181201007387 */ /* 0x0003e40000100a00 */
[----:B0-----:R-:W-:Y:S01]  /*23640*/  IMAD.MOV.U32 R17, RZ, RZ, R6 ;  /* 0x000000ffff117224 */ /* 0x001fe200078e0006 */
[----:B-1----:R-:W3:Y:S01]  /*23650*/  LDL.LU.64 R18, [R1+0x1120] ;  /* 0x0011200001127983 */ /* 0x002ee20000300a00 */
[----:B------:R-:W-:Y:S02]  /*23660*/  IMAD.MOV.U32 R16, RZ, RZ, R7 ;  /* 0x000000ffff107224 */ /* 0x000fe400078e0007 */
[----:B------:R-:W3:Y:S02]  /*23670*/  LDL.LU.64 R6, [R1+0x1118] ;  /* 0x0011180001067983 */ /* 0x000ee40000300a00 */
[----:B------:R-:W3:Y:S01]  /*23680*/  LDL.LU.64 R4, [R1+0x1110] ;  /* 0x0011100001047983 */ /* 0x000ee20000300a00 */
[----:B------:R-:W-:Y:S01]  /*23690*/  STL.64 [R1+0x10b8], R14 ;  /* 0x0010b80e01007387 */ /* 0x000fe20000100a00 */
[----:B------:R-:W4:Y:S01]  /*236a0*/  LDL.LU.64 R22, [R1+0x390] ;  /* 0x0003900001167983 */ /* 0x000f220000300a00 */
[----:B---3--:R-:W-:Y:S02]  /*236b0*/  HMMA.16816.F32 R4, R8, R18, R4 ;  /* 0x000000120804723c */ /* 0x008fe40000001804 */
[----:B----4-:R-:W-:Y:S01]  /*236c0*/  STL.64 [R1+0x1058], R22 ;  /* 0x0010581601007387 */ /* 0x010fe20000100a00 */
[----:B--2---:R-:W-:Y:S11]  /*236d0*/  STL.64 [R1+0x1050], R20 ;  /* 0x0010501401007387 */ /* 0x004ff60000100a00 */
[----:B------:R-:W-:Y:S09]  /*236e0*/  @!UPT UIADD3 URZ, URZ, URZ, URZ ;  /* 0x0000003f3f3ff290 */ /* 0x000ff2000fffe03f */
[----:B------:R-:W-:Y:S01]  /*236f0*/  STL.64 [R1+0x220], R4 ;  /* 0x0002200401007387 */ /* 0x000fe20000100a00 */
[----:B------:R0:W-:Y:S03]  /*23700*/  STL.64 [R1+0x228], R6 ;  /* 0x0002280601007387 */ /* 0x0001e60000100a00 */
[----:B0-----:R-:W2:Y:S01]  /*23710*/  LDL.LU.64 R6, [R1+0x1108] ;  /* 0x0011080001067983 */ /* 0x001ea20000300a00 */
[----:B------:R-:W3:Y:S02]  /*23720*/  LDL.LU.64 R4, [R1+0x1100] ;  /* 0x0011000001047983 */ /* 0x000ee40000300a00 */
[----:B------:R-:W-:Y:S02]  /*23730*/  IMAD.MOV.U32 R14, RZ, RZ, R25 ;  /* 0x000000ffff0e7224 */ /* 0x000fe400078e0019 */
[----:B------:R-:W-:Y:S02]  /*23740*/  IMAD.MOV.U32 R15, RZ, RZ, R24 ;  /* 0x000000ffff0f7224 */ /* 0x000fe400078e0018 */
[----:B------:R-:W4:Y:S01]  /*23750*/  LDL.LU R24, [R1+0xf0] ;  /* 0x0000f00001187983 */ /* 0x000f220000300800 */
[----:B------:R-:W4:Y:S02]  /*23760*/  LDL.LU R25, [R1+0xf4] ;  /* 0x0000f40001197983 */ /* 0x000f240000300800 */
[----:B------:R-:W4:Y:S02]  /*23770*/  LDL.LU R26, [R1+0xf8] ;  /* 0x0000f800011a7983 */ /* 0x000f240000300800 */
[----:B------:R-:W4:Y:S01]  /*23780*/  LDL.LU R27, [R1+0xfc] ;  /* 0x0000fc00011b7983 */ /* 0x000f220000300800 */
[----:B------:R-:W-:Y:S01]  /*23790*/  STL.64 [R1+0x10d0], R14 ;  /* 0x0010d00e01007387 */ /* 0x000fe20000100a00 */
[----:B------:R0:W-:Y:S02]  /*237a0*/  STL.64 [R1+0x1080], R18 ;  /* 0x0010801201007387 */ /* 0x0001e40000100a00 */
[----:B0-----:R-:W-:-:S02]  /*237b0*/  IMAD.MOV.U32 R18, RZ, RZ, R17 ;  /* 0x000000ffff127224 */ /* 0x001fc400078e0011 */
[----:B------:R-:W-:-:S05]  /*237c0*/  IMAD.MOV.U32 R19, RZ, RZ, R16 ;  /* 0x000000ffff137224 */ /* 0x000fca00078e0010 */
[----:B------:R3:W-:Y:S01]  /*237d0*/  STL.64 [R1+0x1098], R18 ;  /* 0x0010981201007387 */ /* 0x0007e20000100a00 */
[----:B--2---:R-:W-:Y:S02]  /*237e0*/  IMAD.MOV.U32 R16, RZ, RZ, R7 ;  /* 0x000000ffff107224 */ /* 0x004fe400078e0007 */
[----:B---3--:R-:W-:Y:S02]  /*237f0*/  IMAD.MOV.U32 R18, RZ, RZ, R5 ;  /* 0x000000ffff127224 */ /* 0x008fe400078e0005 */
        /* <DEDUP_REMOVED lines=8> */
[----:B0-----:R-:W3:Y:S01]  /*23880*/  LDL.LU R16, [R1+0xb0] ;  /* 0x0000b00001107983 */ /* 0x001ee20000300800 */
[----:B------:R-:W3:Y:S02]  /*23890*/  LDL.LU R17, [R1+0xb4] ;  /* 0x0000b40001117983 */ /* 0x000ee40000300800 */
[----:B------:R-:W2:Y:S02]  /*238a0*/  LDL.LU R18, [R1+0xb8] ;  /* 0x0000b80001127983 */ /* 0x000ea40000300800 */
[----:B------:R-:W2:Y:S02]  /*238b0*/  LDL.LU R19, [R1+0xbc] ;  /* 0x0000bc0001137983 */ /* 0x000ea40000300800 */
[----:B------:R-:W-:-:S02]  /*238c0*/  IMAD.MOV.U32 R22, RZ, RZ, R29 ;  /* 0x000000ffff167224 */ /* 0x000fc400078e001d */
[----:B------:R-:W-:-:S07]  /*238d0*/  IMAD.MOV.U32 R23, RZ, RZ, R28 ;  /* 0x000000ffff177224 */ /* 0x000fce00078e001c */
[C---:B----4-:R-:W-:Y:S01]  /*238e0*/  HMMA.16816.F32 R24, R8.reuse, R22, R24 ;  /* 0x000000160818723c */ /* 0x050fe20000001818 */
[----:B--2---:R-:W-:Y:S01]  /*238f0*/  STL.64 [R1+0x10c8], R18 ;  /* 0x0010c81201007387 */ /* 0x004fe20000100a00 */
[----:B---3--:R0:W-:Y:S03]  /*23900*/  STL.64 [R1+0x10c0], R16 ;  /* 0x0010c01001007387 */ /* 0x0081e60000100a00 */
        /* <DEDUP_REMOVED lines=8> */
[----:B------:R-:W2:Y:S02]  /*23990*/  LDL.LU R18, [R1+0xd8] ;  /* 0x0000d80001127983 */ /* 0x000ea40000300800 */
[----:B------:R-:W2:Y:S02]  /*239a0*/  LDL.LU R19, [R1+0xdc] ;  /* 0x0000dc0001137983 */ /* 0x000ea40000300800 */
[----:B------:R-:W-:Y:S01]  /*239b0*/  STL.64 [R1+0x1b0], R24 ;  /* 0x0001b01801007387 */ /* 0x000fe20000100a00 */
[----:B------:R0:W-:Y:S03]  /*239c0*/  STL.64 [R1+0x1b8], R26 ;  /* 0x0001b81a01007387 */ /* 0x0001e60000100a00 */
[----:B0-----:R-:W3:Y:S01]  /*239d0*/  LDL.LU.64 R26, [R1+0x10f8] ;  /* 0x0010f800011a7983 */ /* 0x001ee20000300a00 */
[----:B------:R0:W-:Y:S02]  /*239e0*/  STL.64 [R1+0x1078], R22 ;  /* 0x0010781601007387 */ /* 0x0001e40000100a00 */
[----:B------:R-:W4:Y:S02]  /*239f0*/  LDL.LU R20, [R1+0x80] ;  /* 0x0000800001147983 */ /* 0x000f240000300800 */
[----:B------:R-:W4:Y:S01]  /*23a00*/  LDL.LU R21, [R1+0x84] ;  /* 0x0000840001157983 */ /* 0x000f220000300800 */
[----:B0-----:R-:W2:Y:S01]  /*23a10*/  LDL.LU R22, [R1+0x88] ;  /* 0x0000880001167983 */ /* 0x001ea20000300800 */
[----:B------:R-:W2:Y:S01]  /*23a20*/  LDL.LU R23, [R1+0x8c] ;  /* 0x00008c0001177983 */ /* 0x000ea20000300800 */
[----:B---3--:R-:W-:Y:S02]  /*23a30*/  HMMA.16816.F32 R8, R8, R26, R4 ;  /* 0x0000001a0808723c */ /* 0x008fe40000001804 */
[----:B--2---:R-:W-:Y:S01]  /*23a40*/  STL.64 [R1+0x1090], R22 ;  /* 0x0010901601007387 */ /* 0x004fe20000100a00 */
[----:B----4-:R0:W-:Y:S03]  /*23a50*/  STL.64 [R1+0x1088], R20 ;  /* 0x0010881401007387 */ /* 0x0101e60000100a00 */
[----:B0-----:R-:W2:Y:S01]  /*23a60*/  LDL.LU R20, [R1+0x90] ;  /* 0x0000900001147983 */ /* 0x001ea20000300800 */
[----:B------:R-:W2:Y:S02]  /*23a70*/  LDL.LU R21, [R1+0x94] ;  /* 0x0000940001157983 */ /* 0x000ea40000300800 */
[----:B------:R-:W2:Y:S02]  /*23a80*/  LDL.LU R22, [R1+0x98] ;  /* 0x0000980001167983 */ /* 0x000ea40000300800 */
[----:B------:R-:W2:Y:S01]  /*23a90*/  LDL.LU R23, [R1+0x9c] ;  /* 0x00009c0001177983 */ /* 0x000ea20000300800 */
[----:B------:R-:W3:Y:S01]  /*23aa0*/  LDL.LU.64 R6, [R1+0x10f0] ;  /* 0x0010f00001067983 */ /* 0x000ee20000300a00 */
[----:B------:R-:W3:Y:S02]  /*23ab0*/  LDL.LU.64 R4, [R1+0x10e8] ;  /* 0x0010e80001047983 */ /* 0x000ee40000300a00 */
[----:B------:R-:W-:-:S02]  /*23ac0*/  IMAD.MOV.U32 R14, RZ, RZ, R13 ;  /* 0x000000ffff0e7224 */ /* 0x000fc400078e000d */
[----:B------:R-:W-:-:S06]  /*23ad0*/  IMAD.MOV.U32 R15, RZ, RZ, R12 ;  /* 0x000000ffff0f7224 */ /* 0x000fcc00078e000c */
[----:B------:R0:W-:Y:S01]  /*23ae0*/  STL.64 [R1+0x1a0], R8 ;  /* 0x0001a00801007387 */ /* 0x0001e20000100a00 */
[----:B------:R-:W-:Y:S03]  /*23af0*/  STL.64 [R1+0x1a8], R10 ;  /* 0x0001a80a01007387 */ /* 0x000fe60000100a00 */
[----:B0-----:R-:W4:Y:S01]  /*23b00*/  LDL.LU.64 R8, [R1+0x398] ;  /* 0x0003980001087983 */ /* 0x001f220000300a00 */
[C---:B---3--:R-:W-:Y:S03]  /*23b10*/  HMMA.16816.F32 R12, R4.reuse, R14, R16 ;  /* 0x0000000e040c723c */ /* 0x048fe60000001810 */
[----:B------:R-:W3:Y:S01]  /*23b20*/  LDL.LU.64 R18, [R1+0x10e0] ;  /* 0x0010e00001127983 */ /* 0x000ee20000300a00 */
[----:B------:R-:W3:Y:S11]  /*23b30*/  LDL.LU.64 R16, [R1+0x10d8] ;  /* 0x0010d80001107983 */ /* 0x000ef60000300a00 */
[----:B------:R-:W-:Y:S08]  /*23b40*/  @!UPT UIADD3 URZ, URZ, URZ, URZ ;  /* 0x0000003f3f3ff290 */ /* 0x000ff0000fffe03f */
[----:B------:R-:W-:Y:S01]  /*23b50*/  STL.64 [R1+0x2a0], R12 ;  /* 0x0002a00c01007387 */ /* 0x000fe20000100a00 */
[----:B------:R0:W-:Y:S03]  /*23b60*/  STL.64 [R1+0x2a8], R14 ;  /* 0x0002a80e01007387 */ /* 0x0001e60000100a00 */
[----:B0-----:R-:W3:Y:S02]  /*23b70*/  LDL.LU.64 R14, [R1+0x10d0] ;  /* 0x0010d000010e7983 */ /* 0x001ee40000300a00 */
[C---:B---3--:R-:W-:Y:S02]  /*23b80*/  HMMA.16816.F32 R12, R4.reuse, R14, R16 ;  /* 0x0000000e040c723c */ /* 0x048fe40000001810 */
[----:B------:R-:W3:Y:S01]  /*23b90*/  LDL.LU.64 R18, [R1+0x10c8] ;  /* 0x0010c80001127983 */ /* 0x000ee20000300a00 */
[----:B------:R-:W3:Y:S11]  /*23ba0*/  LDL.LU.64 R16, [R1+0x10c0] ;  /* 0x0010c00001107983 */ /* 0x000ef60000300a00 */
[----:B------:R-:W-:Y:S09]  /*23bb0*/  @!UPT UIADD3 URZ, URZ, URZ, URZ ;  /* 0x0000003f3f3ff290 */ /* 0x000ff2000fffe03f */
        /* <DEDUP_REMOVED lines=11> */
[----:B------:R-:W2:Y:S11]  /*23c70*/  LDL.LU.64 R18, [R1+0x1098] ;  /* 0x0010980001127983 */ /* 0x000eb60000300a00 */
[----:B------:R-:W-:Y:S10]  /*23c80*/  @!UPT UIADD3 URZ, URZ, URZ, URZ ;  /* 0x0000003f3f3ff290 */ /* 0x000ff4000fffe03f */
[----:B------:R-:W-:Y:S01]  /*23c90*/  STL.64 [R1+0x280], R12 ;  /* 0x0002800c01007387 */ /* 0x000fe20000100a00 */
[----:B------:R-:W-:Y:S01]  /*23ca0*/  STL.64 [R1+0x288], R14 ;  /* 0x0002880e01007387 */ /* 0x000fe20000100a00 */
        /* <DEDUP_REMOVED lines=8> */
[----:B------:R-:W2:Y:S01]  /*23d30*/  LDL.LU.64 R22, [R1+0x1078] ;  /* 0x0010780001167983 */ /* 0x000ea20000300a00 */
[----:B------:R-:W3:Y:S02]  /*23d40*/  LDL.LU R10, [R1+0xc2c] ;  /* 0x000c2c00010a7983 */ /* 0x000ee40000300800 */
[----:B------:R-:W3:Y:S11]  /*23d50*/  LDL.LU R11, [R1+0xc24] ;  /* 0x000c2400010b7983 */ /* 0x000ef60000300800 */
[----:B------:R-:W-:Y:S07]  /*23d60*/  @!UPT UIADD3 URZ, URZ, URZ, URZ ;  /* 0x0000003f3f3ff290 */ /* 0x000fee000fffe03f */
[----:B------:R-:W-:Y:S01]  /*23d70*/  STL.64 [R1+0x180], R16 ;  /* 0x0001801001007387 */ /* 0x000fe20000100a00 */
[----:B------:R-:W-:Y:S03]  /*23d80*/  STL.64 [R1+0x188], R18 ;  /* 0x0001881201007387 */ /* 0x000fe60000100a00 */
[----:B---3--:R-:W-:Y:S01]  /*23d90*/  STL.64 [R1+0x1068], R10 ;  /* 0x0010680a01007387 */ /* 0x008fe20000100a00 */
[----:B----4-:R0:W-:Y:S03]  /*23da0*/  STL.64 [R1+0x1060], R8 ;  /* 0x0010600801007387 */ /* 0x0101e60000100a00 */
[----:B0-----:R-:W2:Y:S01]  /*23db0*/  LDL.LU R8, [R1+0x70] ;  /* 0x0000700001087983 */ /* 0x001ea20000300800 */
[----:B------:R-:W-:Y:S02]  /*23dc0*/  IMAD.MOV.U32 R9, RZ, RZ, R0 ;  /* 0x000000ffff097224 */ /* 0x000fe400078e0000 */
[----:B------:R-:W3:Y:S02]  /*23dd0*/  LDL.LU R0, [R1+0x1070] ;  /* 0x0010700001007983 */ /* 0x000ee40000300800 */
[----:B------:R-:W4:Y:S01]  /*23de0*/  LDL.LU R12, [R1+0xc1c] ;  /* 0x000c1c00010c7983 */ /* 0x000f220000300800 */
[----:B------:R-:W3:Y:S01]  /*23df0*/  LDL.LU R14, [R1+0xc14] ;  /* 0x000c1400010e7983 */ /* 0x000ee20000300800 */
[----:B------:R-:W3:Y:S02]  /*23e00*/  LDL.LU R15, [R1+0xc38] ;  /* 0x000c3800010f7983 */ /* 0x000ee40000300800 */
[----:B------:R-:W3:Y:S02]  /*23e10*/  LDL.LU R19, [R1+0xc0c] ;  /* 0x000c0c0001137983 */ /* 0x000ee40000300800 */
[----:B------:R-:W-:-:S02]  /*23e20*/  IMAD.MOV.U32 R10, RZ, RZ, R3 ;  /* 0x000000ffff0a7224 */ /* 0x000fc400078e0003 */
[----:B------:R-:W-:Y:S02]  /*23e30*/  IMAD.MOV.U32 R11, RZ, RZ, R2 ;  /* 0x000000ffff0b7224 */ /* 0x000fe400078e0002 */
[----:B------:R-:W-:-:S04]  /*23e40*/  IMAD.MOV.U32 R24, RZ, RZ, c[0x0][0x188] ;  /* 0x00006200ff187624 */ /* 0x000fc800078e00ff */
[----:B------:R-:W-:Y:S01]  /*23e50*/  IMAD.SHL.U32 R13, R24, 0x80, RZ ;  /* 0x00000080180d7824 */ /* 0x000fe200078e00ff */
[----:B--2---:R-:W-:Y:S01]  /*23e60*/  HMMA.16816.F32 R20, R4, R22, R8 ;  /* 0x000000160414723c */ /* 0x004fe20000001808 */
[----:B---3--:R0:W-:Y:S04]  /*23e70*/  STL [R1+0x1040], R19 ;  /* 0x0010401301007387 */ /* 0x0081e80000100800 */
[----:B0-----:R-:W2:Y:S01]  /*23e80*/  LDL.LU R19, [R1+0x5c0] ;  /* 0x0005c00001137983 */ /* 0x001ea20000300800 */
[----:B------:R-:W3:Y:S02]  /*23e90*/  LDL.LU R18, [R1+0xc30] ;  /* 0x000c300001127983 */ /* 0x000ee40000300800 */
[----:B------:R-:W2:Y:S02]  /*23ea0*/  LDL.LU R17, [R1+0xc04] ;  /* 0x000c040001117983 */ /* 0x000ea40000300800 */
[----:B------:R-:W2:Y:S01]  /*23eb0*/  LDL.LU R16, [R1+0xc28] ;  /* 0x000c280001107983 */ /* 0x000ea20000300800 */
[----:B------:R-:W2:Y:S01]  /*23ec0*/  LDL.LU R29, [R1+0xbfc] ;  /* 0x000bfc00011d7983 */ /* 0x000ea20000300800 */
[----:B------:R-:W2:Y:S02]  /*23ed0*/  LDL.LU R25, [R1+0xc20] ;  /* 0x000c200001197983 */ /* 0x000ea40000300800 */
[----:B------:R-:W2:Y:S02]  /*23ee0*/  LDL.LU R28, [R1+0xbf4] ;  /* 0x000bf400011c7983 */ /* 0x000ea40000300800 */
[----:B------:R-:W2:Y:S01]  /*23ef0*/  LDL.LU R24, [R1+0xc18] ;  /* 0x000c180001187983 */ /* 0x000ea20000300800 */
[----:B------:R-:W2:Y:S01]  /*23f00*/  LDL.LU.64 R10, [R1+0x1068] ;  /* 0x00106800010a7983 */ /* 0x000ea20000300a00 */
[----:B------:R-:W2:Y:S05]  /*23f10*/  LDL.LU.64 R8, [R1+0x1060] ;  /* 0x0010600001087983 */ /* 0x000eaa0000300a00 */
[----:B------:R-:W-:Y:S02]  /*23f20*/  STL.64 [R1+0x150], R20 ;  /* 0x0001501401007387 */ /* 0x000fe40000100a00 */
[----:B------:R0:W-:Y:S02]  /*23f30*/  STL.64 [R1+0x158], R22 ;  /* 0x0001581601007387 */ /* 0x0001e40000100a00 */
[----:B0-----:R-:W3:Y:S01]  /*23f40*/  LDL.LU.64 R22, [R1+0x1058] ;  /* 0x0010580001167983 */ /* 0x001ee20000300a00 */
[----:B------:R-:W-:-:S02]  /*23f50*/  IMAD.SHL.U32 R13, R13, 0x2, RZ ;  /* 0x000000020d0d7824 */ /* 0x000fc400078e00ff */
[----:B------:R-:W4:Y:S03]  /*23f60*/  LDL.LU.64 R20, [R1+0x1050] ;  /* 0x0010500001147983 */ /* 0x000f260000300a00 */
[----:B--2---:R-:W-:-:S05]  /*23f70*/  IADD3 R2, P0, R8, R13, RZ ;  /* 0x0000000d08027210 */ /* 0x004fca0007f1e0ff */
[----:B------:R-:W-:Y:S01]  /*23f80*/  IMAD.X R8, R9, 0x1, R0, P0 ;  /* 0x0000000109087824 */ /* 0x000fe200000e0600 */
[----:B------:R0:W-:Y:S01]  /*23f90*/  STL [R1+0xf14], R2 ;  /* 0x000f140201007387 */ /* 0x0001e20000100800 */
[----:B---3--:R-:W-:-:S03]  /*23fa0*/  IADD3 R3, P1, R22, R13, RZ ;  /* 0x0000000d16037210 */ /* 0x008fc60007f3e0ff */
[----:B0-----:R-:W2:Y:S02]  /*23fb0*/  LDL.LU R2, [R1+0xc34] ;  /* 0x000c340001027983 */ /* 0x001ea40000300800 */
[----:B------:R0:W-:Y:S02]  /*23fc0*/  STL [R1+0xf18], R3 ;  /* 0x000f180301007387 */ /* 0x0001e40000100800 */
[----:B------:R-:W-:Y:S01]  /*23fd0*/  IMAD.X R9, R23, 0x1, R0, P1 ;  /* 0x0000000117097824 */ /* 0x000fe200008e0600 */
[----:B0-----:R-:W3:Y:S01]  /*23fe0*/  LDL.LU R3, [R1+0xc3c] ;  /* 0x000c3c0001037983 */ /* 0x001ee20000300800 */
[----:B------:R0:W-:Y:S03]  /*23ff0*/  STL [R1+0xf1c], R8 ;  /* 0x000f1c0801007387 */ /* 0x0001e60000100800 */
[----:B0-----:R-:W2:Y:S01]  /*24000*/  LDL R8, [R1+0xedc] ;  /* 0x000edc0001087983 */ /* 0x001ea20000100800 */
[----:B------:R-:W4:Y:S01]  /*24010*/  LDL.LU.64 R22, [R1+0x1048] ;  /* 0x0010480001167983 */ /* 0x000f220000300a00 */
[----:B------:R-:W-:-:S05]  /*24020*/  IADD3 R19, R19, 0x1, RZ ;  /* 0x0000000113137810 */ /* 0x000fca0007ffe0ff */
[----:B------:R0:W-:Y:S01]  /*24030*/  STL [R1+0x5c0], R19 ;  /* 0x0005c01301007387 */ /* 0x0001e20000100800 */
[----:B------:R-:W-:Y:S01]  /*24040*/  STL [R1+0xf20], R9 ;  /* 0x000f200901007387 */ /* 0x000fe20000100800 */
[----:B----4-:R-:W-:Y:S01]  /*24050*/  HMMA.16816.F32 R20, R4, R26, R20 ;  /* 0x0000001a0414723c */ /* 0x010fe20000001814 */
[----:B--2---:R-:W-:Y:S11]  /*24060*/  ISETP.NE.U32.AND P0, PT, R19, R8, PT ;  /* 0x000000081300720c */ /* 0x004ff60003f05070 */
[----:B------:R-:W-:Y:S11]  /*24070*/  @!UPT UIADD3 URZ, URZ, URZ, URZ ;  /* 0x0000003f3f3ff290 */ /* 0x000ff6000fffe03f */
[----:B------:R-:W-:Y:S01]  /*24080*/  @!UPT UIADD3 URZ, URZ, URZ, URZ ;  /* 0x0000003f3f3ff290 */ /* 0x000fe2000fffe03f */
[----:B------:R-:W-:Y:S02]  /*24090*/  IMAD.MOV.U32 R4, RZ, RZ, R23 ;  /* 0x000000ffff047224 */ /* 0x000fe400078e0017 */
[----:B------:R-:W-:Y:S01]  /*240a0*/  IMAD.MOV.U32 R5, RZ, RZ, R22 ;  /* 0x000000ffff057224 */ /* 0x000fe200078e0016 */
[----:B------:R-:W-:Y:S01]  /*240b0*/  STL.64 [R1+0x140], R20 ;  /* 0x0001401401007387 */ /* 0x000fe20000100a00 */
[----:B------:R-:W-:Y:S02]  /*240c0*/  STL.64 [R1+0x148], R22 ;  /* 0x0001481601007387 */ /* 0x000fe40000100a00 */
[----:B------:R-:W-:Y:S01]  /*240d0*/  STL [R1+0xf28], R4 ;  /* 0x000f280401007387 */ /* 0x000fe20000100800 */
[----:B------:R-:W-:Y:S01]  /*240e0*/  STL [R1+0xf24], R5 ;  /* 0x000f240501007387 */ /* 0x000fe20000100800 */
[----:B0-----:R-:W2:Y:S01]  /*240f0*/  LDL.LU R19, [R1+0x1040] ;  /* 0x0010400001137983 */ /* 0x001ea20000300800 */
[-C--:B---3--:R-:W-:Y:S02]  /*24100*/  IADD3 R3, P5, R3, R13.reuse, RZ ;  /* 0x0000000d03037210 */ /* 0x088fe40007fbe0ff */
[----:B------:R-:W-:-:S02]  /*24110*/  IADD3 R2, P6, R2, R13, RZ ;  /* 0x0000000d02027210 */ /* 0x000fc40007fde0ff */
[-C--:B------:R-:W-:Y:S02]  /*24120*/  IADD3 R10, P1, R10, R13.reuse, RZ ;  /* 0x0000000d0a0a7210 */ /* 0x080fe40007f3e0ff */
[-C--:B------:R-:W-:Y:S02]  /*24130*/  IADD3 R11, P2, R11, R13.reuse, RZ ;  /* 0x0000000d0b0b7210 */ /* 0x080fe40007f5e0ff */
[-C--:B------:R-:W-:Y:S01]  /*24140*/  IADD3 R12, P3, R12, R13.reuse, RZ ;  /* 0x0000000d0c0c7210 */ /* 0x080fe20007f7e0ff */
[----:B------:R-:W-:Y:S01]  /*24150*/  STL [R1+0xc3c], R3 ;  /* 0x000c3c0301007387 */ /* 0x000fe20000100800 */
[----:B------:R-:W-:Y:S01]  /*24160*/  IADD3 R14, P4, R14, R13, RZ ;  /* 0x0000000d0e0e7210 */ /* 0x000fe20007f9e0ff */
[----:B------:R-:W-:Y:S02]  /*24170*/  STL [R1+0xc34], R2 ;  /* 0x000c340201007387 */ /* 0x000fe40000100800 */
[--C-:B------:R-:W-:Y:S01]  /*24180*/  IMAD.X R15, R15, 0x1, R0.reuse, P5 ;  /* 0x000000010f0f7824 */ /* 0x100fe200028e0600 */
[----:B------:R-:W-:Y:S01]  /*24190*/  STL [R1+0xc2c], R10 ;  /* 0x000c2c0a01007387 */ /* 0x000fe20000100800 */
[----:B------:R-:W-:Y:S02]  /*241a0*/  STL [R1+0xc24], R11 ;  /* 0x000c240b01007387 */ /* 0x000fe40000100800 */
[----:B------:R-:W-:-:S02]  /*241b0*/  IMAD.X R18, R18, 0x1, R0, P6 ;  /* 0x0000000112127824 */ /* 0x000fc400030e0600 */
[----:B------:R-:W-:Y:S01]  /*241c0*/  STL [R1+0xc1c], R12 ;  /* 0x000c1c0c01007387 */ /* 0x000fe20000100800 */
[-C--:B------:R-:W-:Y:S01]  /*241d0*/  IADD3 R17, P6, R17, R13.reuse, RZ ;  /* 0x0000000d11117210 */ /* 0x080fe20007fde0ff */
[----:B------:R-:W-:Y:S01]  /*241e0*/  STL [R1+0xc14], R14 ;  /* 0x000c140e01007387 */ /* 0x000fe20000100800 */
[--C-:B------:R-:W-:Y:S02]  /*241f0*/  IMAD.X R16, R16, 0x1, R0.reuse, P1 ;  /* 0x0000000110107824 */ /* 0x100fe400008e0600 */
[----:B------:R-:W-:Y:S01]  /*24200*/  STL [R1+0xc38], R15 ;  /* 0x000c380f01007387 */ /* 0x000fe20000100800 */
[-C--:B------:R-:W-:Y:S01]  /*24210*/  IADD3 R29, P1, R29, R13.reuse, RZ ;  /* 0x0000000d1d1d7210 */ /* 0x080fe20007f3e0ff */
[--C-:B------:R-:W-:Y:S01]  /*24220*/  IMAD.X R25, R25, 0x1, R0.reuse, P2 ;  /* 0x0000000119197824 */ /* 0x100fe200010e0600 */
[-C--:B------:R-:W-:Y:S01]  /*24230*/  IADD3 R28, P2, R28, R13.reuse, RZ ;  /* 0x0000000d1c1c7210 */ /* 0x080fe20007f5e0ff */
[----:B------:R-:W-:Y:S01]  /*24240*/  IMAD.X R24, R24, 0x1, R0, P3 ;  /* 0x0000000118187824 */ /* 0x000fe200018e0600 */
[----:B--2---:R-:W-:-:S05]  /*24250*/  IADD3 R19, P5, R19, R13, RZ ;  /* 0x0000000d13137210 */ /* 0x004fca0007fbe0ff */
[----:B------:R-:W-:Y:S01]  /*24260*/  STL [R1+0xc0c], R19 ;  /* 0x000c0c1301007387 */ /* 0x000fe20000100800 */
[----:B------:R-:W-:Y:S02]  /*24270*/  STL [R1+0xc30], R18 ;  /* 0x000c301201007387 */ /* 0x000fe40000100800 */
[----:B------:R-:W-:Y:S02]  /*24280*/  STL [R1+0xc04], R17 ;  /* 0x000c041101007387 */ /* 0x000fe40000100800 */
[----:B------:R-:W-:Y:S01]  /*24290*/  STL [R1+0xc28], R16 ;  /* 0x000c281001007387 */ /* 0x000fe20000100800 */
[----:B------:R-:W-:Y:S01]  /*242a0*/  STL [R1+0xbfc], R29 ;  /* 0x000bfc1d01007387 */ /* 0x000fe20000100800 */
[----:B------:R0:W-:Y:S02]  /*242b0*/  STL [R1+0x103c], R0 ;  /* 0x00103c0001007387 */ /* 0x0001e40000100800 */
[----:B------:R-:W-:Y:S01]  /*242c0*/  STL [R1+0xc20], R25 ;  /* 0x000c201901007387 */ /* 0x000fe20000100800 */
[----:B0-----:R-:W2:Y:S01]  /*242d0*/  LDL.LU R0, [R1+0xbec] ;  /* 0x000bec0001007983 */ /* 0x001ea20000300800 */
[----:B------:R-:W-:Y:S02]  /*242e0*/  STL [R1+0xbf4], R28 ;  /* 0x000bf41c01007387 */ /* 0x000fe40000100800 */
[----:B------:R-:W3:Y:S02]  /*242f0*/  LDL.LU R5, [R1+0xbdc] ;  /* 0x000bdc0001057983 */ /* 0x000ee40000300800 */
[----:B------:R-:W-:Y:S01]  /*24300*/  STL [R1+0xc18], R24 ;  /* 0x000c181801007387 */ /* 0x000fe20000100800 */
[----:B---3--:R0:W-:Y:S04]  /*24310*/  STL [R1+0x1030], R5 ;  /* 0x0010300501007387 */ /* 0x0081e80000100800 */
[----:B0-----:R-:W3:Y:S04]  /*24320*/  LDL.LU R5, [R1+0xc08] ;  /* 0x000c080001057983 */ /* 0x001ee80000300800 */
[----:B---3--:R0:W-:Y:S04]  /*24330*/  STL [R1+0x1034], R5 ;  /* 0x0010340501007387 */ /* 0x0081e80000100800 */
[----:B0-----:R-:W3:Y:S01]  /*24340*/  LDL.LU R5, [R1+0xbe4] ;  /* 0x000be40001057983 */ /* 0x001ee20000300800 */
[----:B--2---:R-:W-:-:S03]  /*24350*/  IADD3 R0, P3, R0, R13, RZ ;  /* 0x0000000d00007210 */ /* 0x004fc60007f7e0ff */
[----:B---3--:R0:W-:Y:S04]  /*24360*/  STL [R1+0x1038], R5 ;  /* 0x0010380501007387 */ /* 0x0081e80000100800 */
[----:B0-----:R-:W2:Y:S01]  /*24370*/  LDL.LU R5, [R1+0xc10] ;  /* 0x000c100001057983 */ /* 0x001ea20000300800 */
[----:B------:R-:W3:Y:S02]  /*24380*/  LDL.LU R4, [R1+0xc00] ;  /* 0x000c000001047983 */ /* 0x000ee40000300800 */
[----:B------:R-:W4:Y:S02]  /*24390*/  LDL.LU R6, [R1+0xbd4] ;  /* 0x000bd40001067983 */ /* 0x000f240000300800 */
        /* <DEDUP_REMOVED lines=24> */
[----:B------:R0:W-:Y:S02]  /*24520*/  STL [R1+0xbec], R0 ;  /* 0x000bec0001007387 */ /* 0x0001e40000100800 */
[----:B0-----:R-:W2:Y:S02]  /*24530*/  LDL.LU R0, [R1+0x103c] ;  /* 0x00103c0001007983 */ /* 0x001ea40000300800 */
[----:B--2---:R-:W-:-:S05]  /*24540*/  IMAD.X R5, R5, 0x1, R0, P4 ;  /* 0x0000000105057824 */ /* 0x004fca00020e0600 */
[----:B------:R0:W-:Y:S04]  /*24550*/  STL [R1+0xc10], R5 ;  /* 0x000c100501007387 */ /* 0x0001e80000100800 */
[----:B0-----:R-:W2:Y:S02]  /*24560*/  LDL.LU R5, [R1+0x1038] ;  /* 0x0010380001057983 */ /* 0x001ea40000300800 */
[----:B--2---:R-:W-:-:S05]  /*24570*/  IADD3 R5, P4, R5, R13, RZ ;  /* 0x0000000d05057210 */ /* 0x004fca0007f9e0ff */
[----:B------:R0:W-:Y:S04]  /*24580*/  STL [R1+0xbe4], R5 ;  /* 0x000be40501007387 */ /* 0x0001e80000100800 */
[----:B0-----:R-:W2:Y:S02]  /*24590*/  LDL.LU R5, [R1+0x1034] ;  /* 0x0010340001057983 */ /* 0x001ea40000300800 */
[----:B--2---:R-:W-:-:S05]  /*245a0*/  IMAD.X R5, R5, 0x1, R0, P5 ;  /* 0x0000000105057824 */ /* 0x004fca00028e0600 */
[----:B------:R0:W-:Y:S04]  /*245b0*/  STL [R1+0xc08], R5 ;  /* 0x000c080501007387 */ /* 0x0001e80000100800 */
[----:B0-----:R-:W2:Y:S01]  /*245c0*/  LDL.LU R5, [R1+0x1030] ;  /* 0x0010300001057983 */ /* 0x001ea20000300800 */
[--C-:B---3--:R-:W-:Y:S01]  /*245d0*/  IMAD.X R4, R4, 0x1, R0.reuse, P6 ;  /* 0x0000000104047824 */ /* 0x108fe200030e0600 */
[-C--:B----4-:R-:W-:Y:S01]  /*245e0*/  IADD3 R6, P6, R6, R13.reuse, RZ ;  /* 0x0000000d06067210 */ /* 0x090fe20007fde0ff */
[--C-:B------:R-:W-:Y:S01]  /*245f0*/  IMAD.X R7, R7, 0x1, R0.reuse, P1 ;  /* 0x0000000107077824 */ /* 0x100fe200008e0600 */
[-C--:B------:R-:W-:Y:S01]  /*24600*/  IADD3 R26, P1, R26, R13.reuse, RZ ;  /* 0x0000000d1a1a7210 */ /* 0x080fe20007f3e0ff */
        /* <DEDUP_REMOVED lines=16> */
[----:B------:R-:W-:Y:S01]  /*24710*/  IMAD.X R28, R28, 0x1, R0, P6 ;  /* 0x000000011c1c7824 */ /* 0x000fe200030e0600 */
[----:B------:R-:W-:-:S02]  /*24720*/  IADD3 R24, P6, R24, R13, RZ ;  /* 0x0000000d18187210 */ /* 0x000fc40007fde0ff */
[----:B--2---:R-:W-:-:S05]  /*24730*/  IADD3 R5, P5, R5, R13, RZ ;  /* 0x0000000d05057210 */ /* 0x004fca0007fbe0ff */
[----:B------:R-:W-:Y:S01]  /*24740*/  STL [R1+0xbdc], R5 ;  /* 0x000bdc0501007387 */ /* 0x000fe20000100800 */
[----:B------:R-:W-:Y:S02]  /*24750*/  STL [R1+0xc00], R4 ;  /* 0x000c000401007387 */ /* 0x000fe40000100800 */
[----:B------:R-:W-:Y:S02]  /*24760*/  STL [R1+0xbd4], R6 ;  /* 0x000bd40601007387 */ /* 0x000fe40000100800 */
[----:B------:R-:W-:Y:S01]  /*24770*/  STL [R1+0xbf8], R7 ;  /* 0x000bf80701007387 */ /* 0x000fe20000100800 */
[----:B------:R-:W-:Y:S01]  /*24780*/  STL [R1+0xbcc], R26 ;  /* 0x000bcc1a01007387 */ /* 0x000fe20000100800 */
[----:B------:R-:W-:Y:S02]  /*24790*/  STL [R1+0xbf0], R27 ;  /* 0x000bf01b01007387 */ /* 0x000fe40000100800 */
[----:B------:R-:W-:Y:S02]  /*247a0*/  STL [R1+0xbc4], R20 ;  /* 0x000bc41401007387 */ /* 0x000fe40000100800 */
[--C-:B------:R-:W-:Y:S01]  /*247b0*/  IMAD.X R8, R8, 0x1, R0.reuse, P5 ;  /* 0x0000000108087824 */ /* 0x100fe200028e0600 */
[----:B------:R-:W-:Y:S01]  /*247c0*/  STL [R1+0xbe8], R21 ;  /* 0x000be81501007387 */ /* 0x000fe20000100800 */
[----:B------:R-:W-:Y:S01]  /*247d0*/  IADD3 R3, P5, R3, R13, RZ ;  /* 0x0000000d03037210 */ /* 0x000fe20007fbe0ff */
[----:B------:R-:W-:Y:S02]  /*247e0*/  STL [R1+0xbbc], R22 ;  /* 0x000bbc1601007387 */ /* 0x000fe40000100800 */
[----:B------:R-:W-:Y:S01]  /*247f0*/  STL [R1+0xbe0], R23 ;  /* 0x000be01701007387 */ /* 0x000fe20000100800 */
[----:B------:R-:W-:Y:S01]  /*24800*/  STL [R1+0xbb4], R9 ;  /* 0x000bb40901007387 */ /* 0x000fe20000100800 */
[----:B------:R-:W-:Y:S02]  /*24810*/  STL [R1+0xbd8], R8 ;  /* 0x000bd80801007387 */ /* 0x000fe40000100800 */
[----:B------:R-:W-:Y:S02]  /*24820*/  STL [R1+0xbac], R3 ;  /* 0x000bac0301007387 */ /* 0x000fe40000100800 */
[----:B------:R-:W-:Y:S01]  /*24830*/  STL [R1+0xbd0], R2 ;  /* 0x000bd00201007387 */ /* 0x000fe20000100800 */
[----:B------:R-:W-:Y:S01]  /*24840*/  STL [R1+0xba4], R10 ;  /* 0x000ba40a01007387 */ /* 0x000fe20000100800 */
[----:B------:R-:W-:Y:S02]  /*24850*/  STL [R1+0xbc8], R11 ;  /* 0x000bc80b01007387 */ /* 0x000fe40000100800 */
[----:B------:R-:W-:Y:S02]  /*24860*/  STL [R1+0xb9c], R12 ;  /* 0x000b9c0c01007387 */ /* 0x000fe40000100800 */
[----:B------:R-:W-:Y:S01]  /*24870*/  STL [R1+0xbc0], R14 ;  /* 0x000bc00e01007387 */ /* 0x000fe20000100800 */
[----:B------:R-:W-:Y:S01]  /*24880*/  STL [R1+0xb94], R15 ;  /* 0x000b940f01007387 */ /* 0x000fe20000100800 */
[----:B------:R-:W-:-:S02]  /*24890*/  IMAD.X R29, R29, 0x1, R0, P5 ;  /* 0x000000011d1d7824 */ /* 0x000fc400028e0600 */
[----:B------:R-:W-:Y:S02]  /*248a0*/  STL [R1+0xbb8], R19 ;  /* 0x000bb81301007387 */ /* 0x000fe40000100800 */
[----:B------:R-:W-:Y:S01]  /*248b0*/  STL [R1+0xb8c], R18 ;  /* 0x000b8c1201007387 */ /* 0x000fe20000100800 */
[----:B------:R-:W-:Y:S01]  /*248c0*/  IADD3 R25, P5, R25, R13, RZ ;  /* 0x0000000d19197210 */ /* 0x000fe20007fbe0ff */
[----:B------:R-:W-:Y:S01]  /*248d0*/  STL [R1+0xbb0], R17 ;  /* 0x000bb01101007387 */ /* 0x000fe20000100800 */
[----:B------:R-:W-:Y:S02]  /*248e0*/  STL [R1+0xb84], R16 ;  /* 0x000b841001007387 */ /* 0x000fe40000100800 */
[----:B------:R-:W-:Y:S02]  /*248f0*/  STL [R1+0xba8], R29 ;  /* 0x000ba81d01007387 */ /* 0x000fe40000100800 */
[----:B------:R0:W-:Y:S01]  /*24900*/  STL [R1+0x102c], R13 ;  /* 0x00102c0d01007387 */ /* 0x0001e20000100800 */
[----:B------:R-:W-:Y:S04]  /*24910*/  STL [R1+0xb7c], R25 ;  /* 0x000b7c1901007387 */ /* 0x000fe80000100800 */
        /* <DEDUP_REMOVED lines=8> */
[----:B--2---:R-:W-:-:S03]  /*249a0*/  IMAD.X R13, R13, 0x1, R0, P1 ;  /* 0x000000010d0d7824 */ /* 0x004fc600008e0600 */
        /* <DEDUP_REMOVED lines=30> */
[----:B--2---:R-:W-:-:S05]  /*24b90*/  IADD3 R5, P1, R5, R13, RZ ;  /* 0x0000000d05057210 */ /* 0x004fca0007f3e0ff */
[----:B------:R0:W-:Y:S04]  /*24ba0*/  STL [R1+0xb6c], R5 ;  /* 0x000b6c0501007387 */ /* 0x0001e80000100800 */
[----:B0-----:R-:W2:Y:S02]  /*24bb0*/  LDL.LU R5, [R1+0x1028] ;  /* 0x0010280001057983 */ /* 0x001ea40000300800 */
[----:B--2---:R-:W-:-:S05]  /*24bc0*/  IMAD.X R5, R5, 0x1, R0, P2 ;  /* 0x0000000105057824 */ /* 0x004fca00010e0600 */
[----:B------:R0:W-:Y:S04]  /*24bd0*/  STL [R1+0xb90], R5 ;  /* 0x000b900501007387 */ /* 0x0001e80000100800 */
[----:B0-----:R-:W2:Y:S02]  /*24be0*/  LDL.LU R5, [R1+0x1024] ;  /* 0x0010240001057983 */ /* 0x001ea40000300800 */
[----:B--2---:R-:W-:-:S05]  /*24bf0*/  IADD3 R5, P2, R5, R13, RZ ;  /* 0x0000000d05057210 */ /* 0x004fca0007f5e0ff */
[----:B------:R0:W-:Y:S04]  /*24c00*/  STL [R1+0xb64], R5 ;  /* 0x000b640501007387 */ /* 0x0001e80000100800 */
[----:B0-----:R-:W2:Y:S01]  /*24c10*/  LDL.LU R5, [R1+0x1020] ;  /* 0x0010200001057983 */ /* 0x001ea20000300800 */
[--C-:B----4-:R-:W-:Y:S01]  /*24c20*/  IMAD.X R6, R6, 0x1, R0.reuse, P4 ;  /* 0x0000000106067824 */ /* 0x110fe200020e0600 */
        /* <DEDUP_REMOVED lines=18> */
[----:B------:R-:W-:Y:S01]  /*24d50*/  IADD3 R29, P2, R29, R13, RZ ;  /* 0x0000000d1d1d7210 */ /* 0x000fe20007f5e0ff */
[----:B------:R-:W-:-:S02]  /*24d60*/  IMAD.X R24, R24, 0x1, R0, P4 ;  /* 0x0000000118187824 */ /* 0x000fc400020e0600 */
[----:B--2---:R-:W-:Y:S01]  /*24d70*/  IMAD.X R5, R5, 0x1, R0, P3 ;  /* 0x0000000105057824 */ /* 0x004fe200018e0600 */
[----:B---3--:R-:W-:-:S04]  /*24d80*/  IADD3 R4, P3, R4, R13, RZ ;  /* 0x0000000d04047210 */ /* 0x008fc80007f7e0ff */
[----:B------:R-:W-:Y:S01]  /*24d90*/  STL [R1+0xb88], R5 ;  /* 0x000b880501007387 */ /* 0x000fe20000100800 */
[----:B------:R-:W-:Y:S02]  /*24da0*/  STL [R1+0xb5c], R4 ;  /* 0x000b5c0401007387 */ /* 0x000fe40000100800 */
[----:B------:R-:W-:Y:S02]  /*24db0*/  STL [R1+0xb80], R6 ;  /* 0x000b800601007387 */ /* 0x000fe40000100800 */
[----:B------:R-:W-:Y:S01]  /*24dc0*/  STL [R1+0xb54], R7 ;  /* 0x000b540701007387 */ /* 0x000fe20000100800 */
[----:B------:R-:W-:Y:S01]  /*24dd0*/  STL [R1+0xb78], R26 ;  /* 0x000b781a01007387 */ /* 0x000fe20000100800 */
[----:B------:R-:W-:Y:S02]  /*24de0*/  STL [R1+0xb4c], R27 ;  /* 0x000b4c1b01007387 */ /* 0x000fe40000100800 */
        /* <DEDUP_REMOVED lines=17> */
[----:B------:R-:W-:-:S02]  /*24f00*/  IMAD.X R25, R25, 0x1, R0, P3 ;  /* 0x0000000119197824 */ /* 0x000fc400018e0600 */
[----:B------:R-:W-:Y:S01]  /*24f10*/  STL [R1+0xb0c], R17 ;  /* 0x000b0c1101007387 */ /* 0x000fe20000100800 */
[-C--:B------:R-:W-:Y:S01]  /*24f20*/  IADD3 R28, P3, R28, R13.reuse, RZ ;  /* 0x0000000d1c1c7210 */ /* 0x080fe20007f7e0ff */
[----:B------:R-:W-:Y:S01]  /*24f30*/  STL [R1+0xb30], R16 ;  /* 0x000b301001007387 */ /* 0x000fe20000100800 */
[----:B------:R-:W-:Y:S02]  /*24f40*/  STL [R1+0xb04], R29 ;  /* 0x000b041d01007387 */ /* 0x000fe40000100800 */
        /* <DEDUP_REMOVED lines=1377> */
[--C-:B------:R-:W-:Y:S01]  /*2a560*/  IMAD.X R15, R15, 0x1, R0.reuse, P1 ;  /* 0x000000010f0f7824 */ /* 0x100fe200008e0600 */
[----:B------:R-:W-:Y:S01]  /*2a570*/  IADD3 R19, P1, R19, UR8, RZ ;  /* 0x0000000813137c10 */ /* 0x000fe2000ff3e0ff */
[--C-:B------:R-:W-:Y:S01]  /*2a580*/  IMAD.X R18, R18, 0x1, R0.reuse, P2 ;  /* 0x0000000112127824 */ /* 0x100fe200010e0600 */
[----:B------:R-:W-:Y:S01]  /*2a590*/  IADD3 R17, P2, R17, UR8, RZ ;  /* 0x0000000811117c10 */ /* 0x000fe2000ff5e0ff */
[--C-:B------:R-:W-:Y:S01]  /*2a5a0*/  IMAD.X R16, R16, 0x1, R0.reuse, P3 ;  /* 0x0000000110107824 */ /* 0x100fe200018e0600 */
[----:B------:R-:W-:Y:S01]  /*2a5b0*/  IADD3 R29, P3, R29, UR8, RZ ;  /* 0x000000081d1d7c10 */ /* 0x000fe2000ff7e0ff */
        /* <DEDUP_REMOVED lines=28> */
[----:B------:R-:W-:Y:S01]  /*2a780*/  IADD3 R28, P4, R28, UR8, RZ ;  /* 0x000000081c1c7c10 */ /* 0x000fe2000ff9e0ff */
        /* <DEDUP_REMOVED lines=9> */
[----:B0-----:R-:W3:Y:S01]  /*2a820*/  LDL.LU R5, [R1+0x5d4] ;  /* 0x0005d40001057983 */ /* 0x001ee20000300800 */
        /* <DEDUP_REMOVED lines=23> */
[----:B--2---:R-:W-:Y:S01]  /*2a9a0*/  IADD3 R0, P5, R0, UR8, RZ ;  /* 0x0000000800007c10 */ /* 0x004fe2000ffbe0ff */
[----:B------:R-:W2:Y:S01]  /*2a9b0*/  LDL.LU R29, [R1+0xe68] ;  /* 0x000e6800011d7983 */ /* 0x000ea20000300800 */
[----:B------:R-:W2:Y:S02]  /*2a9c0*/  LDL.LU R25, [R1+0xe04] ;  /* 0x000e040001197983 */ /* 0x000ea40000300800 */
[----:B------:R-:W2:Y:S02]  /*2a9d0*/  LDL.LU R28, [R1+0xe70] ;  /* 0x000e7000011c7983 */ /* 0x000ea40000300800 */
[----:B------:R-:W2:Y:S01]  /*2a9e0*/  LDL.LU R24, [R1+0xe0c] ;  /* 0x000e0c0001187983 */ /* 0x000ea20000300800 */
[----:B------:R0:W-:Y:S04]  /*2a9f0*/  STL [R1+0xe00], R0 ;  /* 0x000e000001007387 */ /* 0x0001e80000100800 */
[----:B0-----:R-:W3:Y:S02]  /*2aa00*/  LDL.LU R0, [R1+0xf3c] ;  /* 0x000f3c0001007983 */ /* 0x001ee40000300800 */
[----:B---3--:R-:W-:-:S05]  /*2aa10*/  IMAD.X R5, R5, 0x1, R0, P6 ;  /* 0x0000000105057824 */ /* 0x008fca00030e0600 */
[----:B------:R0:W-:Y:S04]  /*2aa20*/  STL [R1+0x5d4], R5 ;  /* 0x0005d40501007387 */ /* 0x0001e80000100800 */
[----:B0-----:R-:W3:Y:S01]  /*2aa30*/  LDL.LU R5, [R1+0xf38] ;  /* 0x000f380001057983 */ /* 0x001ee20000300800 */
[----:B----4-:R-:W-:Y:S01]  /*2aa40*/  IADD3.X R4, R4, UR5, RZ, P1, !PT ;  /* 0x0000000504047c10 */ /* 0x010fe20008ffe4ff */
[----:B------:R-:W-:Y:S01]  /*2aa50*/  IADD3 R6, P1, R6, UR8, RZ ;  /* 0x0000000806067c10 */ /* 0x000fe2000ff3e0ff */
[----:B------:R-:W-:Y:S01]  /*2aa60*/  IADD3.X R7, R7, UR5, RZ, P2, !PT ;  /* 0x0000000507077c10 */ /* 0x000fe200097fe4ff */
[----:B------:R0:W-:Y:S01]  /*2aa70*/  STL [R1+0xf2c], R0 ;  /* 0x000f2c0001007387 */ /* 0x0001e20000100800 */
[----:B------:R-:W-:Y:S02]  /*2aa80*/  IADD3 R26, P2, R26, UR8, RZ ;  /* 0x000000081a1a7c10 */ /* 0x000fe4000ff5e0ff */
[----:B------:R-:W-:Y:S01]  /*2aa90*/  IADD3.X R27, R27, UR5, RZ, P3, !PT ;  /* 0x000000051b1b7c10 */ /* 0x000fe20009ffe4ff */
[----:B------:R-:W-:Y:S01]  /*2aaa0*/  IADD3 R20, P3, R20, UR8, RZ ;  /* 0x0000000814147c10 */ /* 0x000fe2000ff7e0ff */
        /* <DEDUP_REMOVED lines=14> */
[----:B---3--:R-:W-:-:S05]  /*2ab90*/  IADD3 R5, P6, R5, UR8, RZ ;  /* 0x0000000805057c10 */ /* 0x008fca000ffde0ff */
[----:B------:R-:W-:Y:S01]  /*2aba0*/  STL [R1+0xe08], R5 ;  /* 0x000e080501007387 */ /* 0x000fe20000100800 */
[----:B------:R-:W-:Y:S02]  /*2abb0*/  STL [R1+0x5d0], R4 ;  /* 0x0005d00401007387 */ /* 0x000fe40000100800 */
[----:B------:R-:W-:Y:S02]  /*2abc0*/  STL [R1+0xe10], R6 ;  /* 0x000e100601007387 */ /* 0x000fe40000100800 */
[----:B------:R-:W-:Y:S01]  /*2abd0*/  STL [R1+0xdd4], R7 ;  /* 0x000dd40701007387 */ /* 0x000fe20000100800 */
[----:B------:R-:W-:Y:S01]  /*2abe0*/  STL [R1+0xe18], R26 ;  /* 0x000e181a01007387 */ /* 0x000fe20000100800 */
[----:B------:R-:W-:Y:S02]  /*2abf0*/  STL [R1+0xdd0], R27 ;  /* 0x000dd01b01007387 */ /* 0x000fe40000100800 */
[----:B------:R-:W-:Y:S01]  /*2ac00*/  STL [R1+0xe20], R20 ;  /* 0x000e201401007387 */ /* 0x000fe20000100800 */
[----:B------:R-:W-:Y:S01]  /*2ac10*/  IADD3.X R8, R8, UR5, RZ, P6, !PT ;  /* 0x0000000508087c10 */ /* 0x000fe2000b7fe4ff */
[----:B------:R-:W-:Y:S01]  /*2ac20*/  STL [R1+0xdcc], R21 ;  /* 0x000dcc1501007387 */ /* 0x000fe20000100800 */
[----:B------:R-:W-:Y:S01]  /*2ac30*/  IADD3 R3, P6, R3, UR8, RZ ;  /* 0x0000000803037c10 */ /* 0x000fe2000ffde0ff */
        /* <DEDUP_REMOVED lines=11> */
[----:B------:R-:W-:Y:S01]  /*2acf0*/  IADD3.X R16, R16, UR5, RZ, P6, !PT ;  /* 0x0000000510107c10 */ /* 0x000fe2000b7fe4ff */
[----:B------:R-:W-:Y:S01]  /*2ad00*/  STL [R1+0xde0], R15 ;  /* 0x000de00f01007387 */ /* 0x000fe20000100800 */
[----:B--2---:R-:W-:Y:S01]  /*2ad10*/  IADD3 R29, P6, R29, UR8, RZ ;  /* 0x000000081d1d7c10 */ /* 0x004fe2000ffde0ff */
[----:B------:R-:W-:Y:S01]  /*2ad20*/  STL [R1+0xe58], R19 ;  /* 0x000e581301007387 */ /* 0x000fe20000100800 */
[----:B------:R-:W-:Y:S02]  /*2ad30*/  STL [R1+0xddc], R18 ;  /* 0x000ddc1201007387 */ /* 0x000fe40000100800 */
[----:B------:R-:W-:Y:S02]  /*2ad40*/  STL [R1+0xe60], R17 ;  /* 0x000e601101007387 */ /* 0x000fe40000100800 */
[----:B------:R-:W-:Y:S01]  /*2ad50*/  STL [R1+0xdfc], R16 ;  /* 0x000dfc1001007387 */ /* 0x000fe20000100800 */
[----:B------:R-:W-:Y:S01]  /*2ad60*/  STL [R1+0xe68], R29 ;  /* 0x000e681d01007387 */ /* 0x000fe20000100800 */
[----:B0-----:R-:W2:Y:S01]  /*2ad70*/  LDL.LU R0, [R1+0xe80] ;  /* 0x000e800001007983 */ /* 0x001ea20000300800 */
[----:B------:R-:W-:Y:S01]  /*2ad80*/  IADD3.X R25, R25, UR5, RZ, P1, !PT ;  /* 0x0000000519197c10 */ /* 0x000fe20008ffe4ff */
[----:B------:R-:W-:-:S04]  /*2ad90*/  IADD3 R28, P1, R28, UR8, RZ ;  /* 0x000000081c1c7c10 */ /* 0x000fc8000ff3e0ff */
[----:B------:R-:W-:Y:S04]  /*2ada0*/  STL [R1+0xe04], R25 ;  /* 0x000e041901007387 */ /* 0x000fe80000100800 */
[----:B--2---:R0:W-:Y:S01]  /*2adb0*/  STL [R1+0xf30], R0 ;  /* 0x000f300001007387 */ /* 0x0041e20000100800 */
[----:B------:R-:W-:Y:S03]  /*2adc0*/  STL [R1+0xe70], R28 ;  /* 0x000e701c01007387 */ /* 0x000fe60000100800 */
[----:B0-----:R-:W2:Y:S01]  /*2add0*/  LDL.LU R0, [R1+0xe14] ;  /* 0x000e140001007983 */ /* 0x001ea20000300800 */
[----:B------:R-:W-:-:S05]  /*2ade0*/  IADD3.X R24, R24, UR5, RZ, P2, !PT ;  /* 0x0000000518187c10 */ /* 0x000fca00097fe4ff */
[----:B------:R-:W-:Y:S04]  /*2adf0*/  STL [R1+0xe0c], R24 ;  /* 0x000e0c1801007387 */ /* 0x000fe80000100800 */
[----:B--2---:R0:W-:Y:S04]  /*2ae00*/  STL [R1+0xf34], R0 ;  /* 0x000f340001007387 */ /* 0x0041e80000100800 */
[----:B0-----:R-:W2:Y:S01]  /*2ae10*/  LDL.LU R0, [R1+0xe78] ;  /* 0x000e780001007983 */ /* 0x001ea20000300800 */
[----:B------:R-:W3:Y:S02]  /*2ae20*/  LDL.LU R4, [R1+0xe1c] ;  /* 0x000e1c0001047983 */ /* 0x000ee40000300800 */
[----:B------:R-:W4:Y:S02]  /*2ae30*/  LDL.LU R5, [R1+0xe88] ;  /* 0x000e880001057983 */ /* 0x000f240000300800 */
        /* <DEDUP_REMOVED lines=26> */
[----:B--2---:R-:W-:-:S05]  /*2afe0*/  IADD3 R0, P2, R0, UR8, RZ ;  /* 0x0000000800007c10 */ /* 0x004fca000ff5e0ff */
[----:B------:R0:W-:Y:S04]  /*2aff0*/  STL [R1+0xe78], R0 ;  /* 0x000e780001007387 */ /* 0x0001e80000100800 */
[----:B0-----:R-:W2:Y:S02]  /*2b000*/  LDL.LU R0, [R1+0xf34] ;  /* 0x000f340001007983 */ /* 0x001ea40000300800 */
[----:B--2---:R-:W-:-:S05]  /*2b010*/  IADD3.X R0, R0, UR5, RZ, P3, !PT ;  /* 0x0000000500007c10 */ /* 0x004fca0009ffe4ff */
[----:B------:R0:W-:Y:S04]  /*2b020*/  STL [R1+0xe14], R0 ;  /* 0x000e140001007387 */ /* 0x0001e80000100800 */
[----:B0-----:R-:W2:Y:S01]  /*2b030*/  LDL.LU R0, [R1+0xf30] ;  /* 0x000f300001007983 */ /* 0x001ea20000300800 */
[----:B---3--:R-:W-:Y:S01]  /*2b040*/  IADD3.X R4, R4, UR5, RZ, P4, !PT ;  /* 0x0000000504047c10 */ /* 0x008fe2000a7fe4ff */
[----:B----4-:R-:W-:Y:S01]  /*2b050*/  IADD3 R5, P4, R5, UR8, RZ ;  /* 0x0000000805057c10 */ /* 0x010fe2000ff9e0ff */
[----:B------:R-:W-:Y:S01]  /*2b060*/  IADD3.X R9, R9, UR5, RZ, P5, !PT ;  /* 0x0000000509097c10 */ /* 0x000fe2000affe4ff */
[----:B------:R-:W-:Y:S01]  /*2b070*/  IADD3 R8, P5, R8, UR8, RZ ;  /* 0x0000000808087c10 */ /* 0x000fe2000ffbe0ff */
[----:B------:R-:W-:Y:S01]  /*2b080*/  IADD3.X R3, R3, UR5, RZ, P6, !PT ;  /* 0x0000000503037c10 */ /* 0x000fe2000b7fe4ff */
[----:B------:R-:W-:Y:S01]  /*2b090*/  IADD3 R2, P6, R2, UR8, RZ ;  /* 0x0000000802027c10 */ /* 0x000fe2000ffde0ff */
[----:B------:R-:W-:-:S02]  /*2b0a0*/  IADD3.X R19, R19, UR5, RZ, P1, !PT ;  /* 0x0000000513137c10 */ /* 0x000fc40008ffe4ff */
[----:B--2---:R-:W-:-:S05]  /*2b0b0*/  IADD3 R0, P3, R0, UR8, RZ ;  /* 0x0000000800007c10 */ /* 0x004fca000ff7e0ff */
[----:B------:R0:W-:Y:S04]  /*2b0c0*/  STL [R1+0xe80], R0 ;  /* 0x000e800001007387 */ /* 0x0001e80000100800 */
[----:B0-----:R0:W5:Y:S01]  /*2b0d0*/  LDL.LU R0, [R1+0xf2c] ;  /* 0x000f2c0001007983 */ /* 0x0011620000300800 */
[----:B------:R1:W-:Y:S03]  /*2b0e0*/  STL [R1+0xe1c], R4 ;  /* 0x000e1c0401007387 */ /* 0x0003e60000100800 */
[----:B-1----:R0:W5:Y:S01]  /*2b0f0*/  LDL.LU R4, [R1+0xf28] ;  /* 0x000f280001047983 */ /* 0x0021620000300800 */
[----:B------:R1:W-:Y:S03]  /*2b100*/  STL [R1+0xe88], R5 ;  /* 0x000e880501007387 */ /* 0x0003e60000100800 */
[----:B-1----:R0:W5:Y:S01]  /*2b110*/  LDL.LU R5, [R1+0xf24] ;  /* 0x000f240001057983 */ /* 0x0021620000300800 */
[----:B------:R1:W-:Y:S03]  /*2b120*/  STL [R1+0xe24], R9 ;  /* 0x000e240901007387 */ /* 0x0003e60000100800 */
[----:B-1----:R-:W2:Y:S01]  /*2b130*/  LDL.LU R9, [R1+0xf20] ;  /* 0x000f200001097983 */ /* 0x002ea20000300800 */
[----:B------:R1:W-:Y:S03]  /*2b140*/  STL [R1+0xe90], R8 ;  /* 0x000e900801007387 */ /* 0x0003e60000100800 */
[----:B-1----:R-:W3:Y:S01]  /*2b150*/  LDL.LU R8, [R1+0xf1c] ;  /* 0x000f1c0001087983 */ /* 0x002ee20000300800 */
[----:B------:R1:W-:Y:S03]  /*2b160*/  STL [R1+0xe2c], R3 ;  /* 0x000e2c0301007387 */ /* 0x0003e60000100800 */
[----:B-1----:R-:W4:Y:S01]  /*2b170*/  LDL.LU R3, [R1+0xf18] ;  /* 0x000f180001037983 */ /* 0x002f220000300800 */
[----:B------:R1:W-:Y:S03]  /*2b180*/  STL [R1+0xe98], R2 ;  /* 0x000e980201007387 */ /* 0x0003e60000100800 */
[----:B-1----:R-:W2:Y:S01]  /*2b190*/  LDL.LU R2, [R1+0xf14] ;  /* 0x000f140001027983 */ /* 0x002ea20000300800 */
[----:B------:R-:W-:-:S02]  /*2b1a0*/  IADD3 R18, P1, R18, UR8, RZ ;  /* 0x0000000812127c10 */ /* 0x000fc4000ff3e0ff */
[----:B------:R-:W-:Y:S01]  /*2b1b0*/  IADD3.X R17, R17, UR5, RZ, P2, !PT ;  /* 0x0000000511117c10 */ /* 0x000fe200097fe4ff */
[----:B------:R1:W-:Y:S01]  /*2b1c0*/  STL [R1+0xe34], R19 ;  /* 0x000e341301007387 */ /* 0x0003e20000100800 */
[----:B------:R-:W-:Y:S02]  /*2b1d0*/  IADD3 R16, P2, R16, UR8, RZ ;  /* 0x0000000810107c10 */ /* 0x000fe4000ff5e0ff */
[----:B------:R-:W-:Y:S01]  /*2b1e0*/  IADD3.X R25, R25, UR5, RZ, P3, !PT ;  /* 0x0000000519197c10 */ /* 0x000fe20009ffe4ff */
[----:B------:R-:W-:Y:S01]  /*2b1f0*/  IADD3 R29, P3, R29, UR8, RZ ;  /* 0x000000081d1d7c10 */ /* 0x000fe2000ff7e0ff */
[----:B------:R-:W-:Y:S01]  /*2b200*/  IADD3.X R24, R24, UR5, RZ, P4, !PT ;  /* 0x0000000518187c10 */ /* 0x000fe2000a7fe4ff */
[----:B-1----:R0:W5:Y:S01]  /*2b210*/  LDL.LU R19, [R1+0xf10] ;  /* 0x000f100001137983 */ /* 0x0021620000300800 */
[----:B------:R1:W-:Y:S01]  /*2b220*/  STL [R1+0xea0], R18 ;  /* 0x000ea01201007387 */ /* 0x0003e20000100800 */
[----:B------:R-:W-:Y:S02]  /*2b230*/  IADD3 R28, P4, R28, UR8, RZ ;  /* 0x000000081c1c7c10 */ /* 0x000fe4000ff9e0ff */
[----:B------:R-:W-:Y:S01]  /*2b240*/  IADD3.X R6, R6, UR5, RZ, P5, !PT ;  /* 0x0000000506067c10 */ /* 0x000fe2000affe4ff */
[----:B-1----:R0:W5:Y:S01]  /*2b250*/  LDL.LU R18, [R1+0xf0c] ;  /* 0x000f0c0001127983 */ /* 0x0021620000300800 */
[----:B------:R1:W-:Y:S01]  /*2b260*/  STL [R1+0xe3c], R17 ;  /* 0x000e3c1101007387 */ /* 0x0003e20000100800 */
[----:B------:R-:W-:-:S02]  /*2b270*/  IADD3 R7, P5, R7, UR8, RZ ;  /* 0x0000000807077c10 */ /* 0x000fc4000ffbe0ff */
[----:B------:R-:W-:Y:S01]  /*2b280*/  IADD3.X R26, R26, UR5, RZ, P6, !PT ;  /* 0x000000051a1a7c10 */ /* 0x000fe2000b7fe4ff */
[----:B-1----:R0:W5:Y:S01]  /*2b290*/  LDL.LU R17, [R1+0xf08] ;  /* 0x000f080001117983 */ /* 0x0021620000300800 */
[----:B------:R1:W-:Y:S01]  /*2b2a0*/  STL [R1+0xebc], R16 ;  /* 0x000ebc1001007387 */ /* 0x0003e20000100800 */
[----:B------:R-:W-:Y:S02]  /*2b2b0*/  IADD3 R27, P6, R27, UR8, RZ ;  /* 0x000000081b1b7c10 */ /* 0x000fe4000ffde0ff */
        /* <DEDUP_REMOVED lines=11> */
[----:B------:R-:W-:Y:S02]  /*2b370*/  IADD3.X R11, R11, UR5, RZ, P4, !PT ;  /* 0x000000050b0b7c10 */ /* 0x000fe4000a7fe4ff */
[----:B------:R-:W-:Y:S01]  /*2b380*/  IADD3.X R12, R12, UR5, RZ, P5, !PT ;  /* 0x000000050c0c7c10 */ /* 0x000fe2000affe4ff */
[----:B-1----:R0:W5:Y:S01]  /*2b390*/  LDL.LU R24, [R1+0xef8] ;  /* 0x000ef80001187983 */ /* 0x0021620000300800 */
[----:B------:R1:W-:Y:S01]  /*2b3a0*/  STL [R1+0xeb4], R28 ;  /* 0x000eb41c01007387 */ /* 0x0003e20000100800 */
[----:B------:R-:W-:Y:S02]  /*2b3b0*/  IADD3.X R13, R13, UR5, RZ, P6, !PT ;  /* 0x000000050d0d7c10 */ /* 0x000fe4000b7fe4ff */
[----:B------:R-:W-:Y:S01]  /*2b3c0*/  IADD3.X R14, R14, UR5, RZ, P1, !PT ;  /* 0x000000050e0e7c10 */ /* 0x000fe20008ffe4ff */
[----:B-1----:R0:W5:Y:S01]  /*2b3d0*/  LDL.LU R28, [R1+0xef4] ;  /* 0x000ef400011c7983 */ /* 0x0021620000300800 */
[----:B------:R-:W-:Y:S02]  /*2b3e0*/  STL [R1+0xe54], R6 ;  /* 0x000e540601007387 */ /* 0x000fe40000100800 */
[----:B------:R3:W-:Y:S02]  /*2b3f0*/  STL [R1+0xeb0], R7 ;  /* 0x000eb00701007387 */ /* 0x0007e40000100800 */
[----:B------:R0:W-:Y:S01]  /*2b400*/  STL [R1+0xe5c], R26 ;  /* 0x000e5c1a01007387 */ /* 0x0001e20000100800 */
[----:B------:R0:W-:Y:S01]  /*2b410*/  STL [R1+0xeac], R27 ;  /* 0x000eac1b01007387 */ /* 0x0001e20000100800 */
[----:B------:R0:W-:Y:S02]  /*2b420*/  STL [R1+0xe64], R20 ;  /* 0x000e641401007387 */ /* 0x0001e40000100800 */
[----:B------:R0:W-:Y:S02]  /*2b430*/  STL [R1+0xea8], R21 ;  /* 0x000ea81501007387 */ /* 0x0001e40000100800 */
[----:B------:R0:W-:Y:S01]  /*2b440*/  STL [R1+0xe6c], R22 ;  /* 0x000e6c1601007387 */ /* 0x0001e20000100800 */
[----:B------:R0:W-:Y:S01]  /*2b450*/  STL [R1+0xea4], R23 ;  /* 0x000ea41701007387 */ /* 0x0001e20000100800 */
[----:B------:R0:W-:Y:S02]  /*2b460*/  STL [R1+0xe74], R10 ;  /* 0x000e740a01007387 */ /* 0x0001e40000100800 */
[----:B------:R0:W-:Y:S01]  /*2b470*/  STL [R1+0xe7c], R11 ;  /* 0x000e7c0b01007387 */ /* 0x0001e20000100800 */
[----:B------:R-:W-:Y:S01]  /*2b480*/  IADD3.X R15, R15, UR5, RZ, P2, !PT ;  /* 0x000000050f0f7c10 */ /* 0x000fe200097fe4ff */
[----:B------:R0:W-:Y:S01]  /*2b490*/  STL [R1+0xe84], R12 ;  /* 0x000e840c01007387 */ /* 0x0001e20000100800 */
[----:B------:R0:W-:Y:S02]  /*2b4a0*/  STL [R1+0xe8c], R13 ;  /* 0x000e8c0d01007387 */ /* 0x0001e40000100800 */
[----:B------:R0:W-:Y:S02]  /*2b4b0*/  STL [R1+0xe94], R14 ;  /* 0x000e940e01007387 */ /* 0x0001e40000100800 */
[----:B---3--:R-:W-:-:S02]  /*2b4c0*/  IMAD.MOV.U32 R7, RZ, RZ, R8 ;  /* 0x000000ffff077224 */ /* 0x008fc400078e0008 */
[----:B--2---:R-:W-:Y:S02]  /*2b4d0*/  IMAD.MOV.U32 R6, RZ, RZ, R2 ;  /* 0x000000ffff067224 */ /* 0x004fe400078e0002 */
[----:B----4-:R-:W-:Y:S02]  /*2b4e0*/  IMAD.MOV.U32 R2, RZ, RZ, R3 ;  /* 0x000000ffff027224 */ /* 0x010fe400078e0003 */
[----:B------:R-:W-:-:S05]  /*2b4f0*/  IMAD.MOV.U32 R3, RZ, RZ, R9 ;  /* 0x000000ffff037224 */ /* 0x000fca00078e0009 */
[----:B------:R0:W-:Y:S01]  /*2b500*/  STL.64 [R1+0x390], R2 ;  /* 0x0003900201007387 */ /* 0x0001e20000100a00 */
[----:B------:R0:W-:Y:S02]  /*2b510*/  STL [R1+0xe9c], R15 ;  /* 0x000e9c0f01007387 */ /* 0x0001e40000100800 */
[----:B------:R0:W-:Y:S01]  /*2b520*/  STL.64 [R1+0x398], R6 ;  /* 0x0003980601007387 */ /* 0x0001e20000100a00 */
[----:B------:R-:W-:Y:S01]  /*2b530*/  @!P0 CALL.REL.NOINC `(.L_x_2) ;  /* 0x0000001000008944 */ /* 0x000fe20003c00000 */
[----:B------:R-:W-:Y:S05]  /*2b540*/  BRA `(.L_x_3) ;  /* 0xfffdc34000007947 */ /* 0x000fea000383ffff */
.L_x_2:
[----:B-----5:R-:W2:Y:S04]  /*2b550*/  LDL.LU R0, [R1+0x1c0] ;  /* 0x0001c00001007983 */ /* 0x020ea80000300800 */
[----:B--2---:R1:W-:Y:S04]  /*2b560*/  STL [R1+0xf88], R0 ;  /* 0x000f880001007387 */ /* 0x0043e80000100800 */
[----:B-1----:R-:W2:Y:S04]  /*2b570*/  LDL.LU R0, [R1+0x1cc] ;  /* 0x0001cc0001007983 */ /* 0x002ea80000300800 */
        /* <DEDUP_REMOVED lines=31> */
[----:B0-----:R-:W2:Y:S01]  /*2b770*/  LDL.LU R3, [R1+0x174] ;  /* 0x0001740001037983 */ /* 0x001ea20000300800 */
[----:B-1----:R-:W-:-:S03]  /*2b780*/  IMAD.MOV.U32 R0, RZ, RZ, R5 ;  /* 0x000000ffff007224 */ /* 0x002fc600078e0005 */
        /* <DEDUP_REMOVED lines=31> */
[----:B------:R-:W2:Y:S04]  /*2b980*/  LDL.LU R9, [R1+0x170] ;  /* 0x0001700001097983 */ /* 0x000ea80000300800 */
[----:B------:R-:W3:Y:S01]  /*2b990*/  LDL.LU R2, [R1+0x1d4] ;  /* 0x0001d40001027983 */ /* 0x000ee20000300800 */
[----:B0-----:R-:W-:-:S03]  /*2b9a0*/  IMAD.MOV.U32 R3, RZ, RZ, R4 ;  /* 0x000000ffff037224 */ /* 0x001fc600078e0004 */
[----:B------:R-:W3:Y:S04]  /*2b9b0*/  LDL.LU R8, [R1+0x1d0] ;  /* 0x0001d00001087983 */ /* 0x000ee80000300800 */
[----:B------:R-:W4:Y:S04]  /*2b9c0*/  LDL.LU R4, [R1+0x1e4] ;  /* 0x0001e40001047983 */ /* 0x000f280000300800 */
[----:B------:R-:W4:Y:S04]  /*2b9d0*/  LDL.LU R5, [R1+0x1e0] ;  /* 0x0001e00001057983 */ /* 0x000f280000300800 */
[----:B------:R-:W2:Y:S04]  /*2b9e0*/  LDL.LU R6, [R1+0x1fc] ;  /* 0x0001fc0001067983 */ /* 0x000ea80000300800 */
        /* <DEDUP_REMOVED lines=13> */
[----:B------:R0:W-:Y:S04]  /*2bac0*/  STL [R1+0xf10], R19 ;  /* 0x000f101301007387 */ /* 0x0001e80000100800 */
[----:B0-----:R-:W2:Y:S04]  /*2bad0*/  LDL.LU R19, [R1+0x1c4] ;  /* 0x0001c40001137983 */ /* 0x001ea80000300800 */
[----:B------:R0:W-:Y:S01]  /*2bae0*/  STL [R1+0xf0c], R18 ;  /* 0x000f0c1201007387 */ /* 0x0001e20000100800 */
[----:B------:R-:W-:-:S03]  /*2baf0*/  F2FP.PACK_AB R0, R3, R0 ;  /* 0x000000000300723e */ /* 0x000fc600000000ff */
[----:B0-----:R-:W2:Y:S04]  /*2bb00*/  LDL.LU R18, [R1+0x1e8] ;  /* 0x0001e80001127983 */ /* 0x001ea80000300800 */
[----:B------:R0:W-:Y:S04]  /*2bb10*/  STL [R1+0xf08], R17 ;  /* 0x000f081101007387 */ /* 0x0001e80000100800 */
        /* <DEDUP_REMOVED lines=11> */
[----:B------:R-:W2:Y:S04]  /*2bbd0*/  LDL.LU R3, [R1+0x1008] ;  /* 0x0010080001037983 */ /* 0x000ea80000300800 */
[----:B------:R0:W-:Y:S04]  /*2bbe0*/  STL [R1+0x9c], R0 ;  /* 0x00009c0001007387 */ /* 0x0001e80000100800 */
[----:B0-----:R-:W2:Y:S02]  /*2bbf0*/  LDL.LU R0, [R1+0x1004] ;  /* 0x0010040001007983 */ /* 0x001ea40000300800 */
[----:B--2---:R-:W-:-:S02]  /*2bc00*/  F2FP.PACK_AB R0, R3, R0 ;  /* 0x000000000300723e */ /* 0x004fc400000000ff */
        /* <DEDUP_REMOVED lines=60> */
[----:B------:R-:W2:Y:S01]  /*2bfd0*/  LDL.LU R0, [R1+0xf88] ;  /* 0x000f880001007983 */ /* 0x000ea20000300800 */
[----:B------:R-:W-:-:S03]  /*2bfe0*/  F2FP.PACK_AB R17, R17, R18 ;  /* 0x000000121111723e */ /* 0x000fc600000000ff */
[----:B------:R0:W-:Y:S02]  /*2bff0*/  STL [R1+0x5c], R28 ;  /* 0x00005c1c01007387 */ /* 0x0001e40000100800 */
[----:B0-----:R-:W-:Y:S02]  /*2c000*/  F2FP.PACK_AB R28, R24, R29 ;  /* 0x0000001d181c723e */ /* 0x001fe400000000ff */
[----:B------:R-:W-:-:S03]  /*2c010*/  F2FP.PACK_AB R24, R25, R16 ;  /* 0x000000101918723e */ /* 0x000fc600000000ff */
[----:B------:R-:W-:Y:S04]  /*2c020*/  STL [R1+0x58], R28 ;  /* 0x0000581c01007387 */ /* 0x000fe80000100800 */
[----:B------:R-:W-:Y:S04]  /*2c030*/  STL [R1+0x54], R24 ;  /* 0x0000541801007387 */ /* 0x000fe80000100800 */
[----:B------:R-:W-:Y:S01]  /*2c040*/  STL [R1+0x50], R17 ;  /* 0x0000501101007387 */ /* 0x000fe20000100800 */
[----:B--2---:R-:W-:Y:S02]  /*2c050*/  F2FP.PACK_AB R16, R19, R0 ;  /* 0x000000001310723e */ /* 0x004fe400000000ff */
[----:B------:R-:W-:-:S02]  /*2c060*/  F2FP.PACK_AB R0, R3, R9 ;  /* 0x000000090300723e */ /* 0x000fc400000000ff */
[----:B---3--:R-:W-:Y:S01]  /*2c070*/  F2FP.PACK_AB R3, R2, R8 ;  /* 0x000000080203723e */ /* 0x008fe200000000ff */
[----:B------:R-:W-:Y:S01]  /*2c080*/  STL [R1+0x4c], R16 ;  /* 0x00004c1001007387 */ /* 0x000fe20000100800 */
[----:B----4-:R-:W-:-:S03]  /*2c090*/  F2FP.PACK_AB R2, R4, R5 ;  /* 0x000000050402723e */ /* 0x010fc600000000ff */
[----:B------:R0:W-:Y:S04]  /*2c0a0*/  STL [R1+0x48], R0 ;  /* 0x0000480001007387 */ /* 0x0001e80000100800 */
[----:B------:R1:W-:Y:S01]  /*2c0b0*/  STL [R1+0x44], R3 ;  /* 0x0000440301007387 */ /* 0x0003e20000100800 */
[----:B0-----:R-:W-:-:S03]  /*2c0c0*/  F2FP.PACK_AB R0, R6, R7 ;  /* 0x000000070600723e */ /* 0x001fc600000000ff */
[----:B------:R0:W-:Y:S01]  /*2c0d0*/  STL [R1+0x40], R2 ;  /* 0x0000400201007387 */ /* 0x0001e20000100800 */
[----:B-1----:R-:W-:-:S03]  /*2c0e0*/  F2FP.PACK_AB R3, R26, R27 ;  /* 0x0000001b1a03723e */ /* 0x002fc600000000ff */
[----:B------:R1:W-:Y:S04]  /*2c0f0*/  STL [R1+0x3c], R0 ;  /* 0x00003c0001007387 */ /* 0x0003e80000100800 */
[----:B------:R2:W-:Y:S01]  /*2c100*/  STL [R1+0x38], R3 ;  /* 0x0000380301007387 */ /* 0x0005e20000100800 */
[----:B0-----:R-:W-:Y:S02]  /*2c110*/  F2FP.PACK_AB R2, R20, R21 ;  /* 0x000000151402723e */ /* 0x001fe400000000ff */
[----:B-1----:R-:W-:-:S03]  /*2c120*/  F2FP.PACK_AB R0, R22, R23 ;  /* 0x000000171600723e */ /* 0x002fc600000000ff */
[----:B------:R0:W-:Y:S01]  /*2c130*/  STL [R1+0x34], R2 ;  /* 0x0000340201007387 */ /* 0x0001e20000100800 */
[----:B--2---:R-:W-:-:S03]  /*2c140*/  F2FP.PACK_AB R3, R10, R11 ;  /* 0x0000000b0a03723e */ /* 0x004fc600000000ff */
[----:B------:R1:W-:Y:S04]  /*2c150*/  STL [R1+0x30], R0 ;  /* 0x0000300001007387 */ /* 0x0003e80000100800 */
[----:B------:R-:W-:Y:S04]  /*2c160*/  STL [R1+0x2c], R3 ;  /* 0x00002c0301007387 */ /* 0x000fe80000100800 */
[----:B------:R-:W2:Y:S01]  /*2c170*/  LDL.LU R7, [R1+0x258] ;  /* 0x0002580001077983 */ /* 0x000ea20000300800 */
[----:B0-----:R-:W-:Y:S02]  /*2c180*/  F2FP.PACK_AB R2, R12, R13 ;  /* 0x0000000d0c02723e */ /* 0x001fe400000000ff */
[----:B-1----:R-:W-:-:S03]  /*2c190*/  F2FP.PACK_AB R0, R14, R15 ;  /* 0x0000000f0e00723e */ /* 0x002fc600000000ff */
[----:B------:R-:W-:Y:S04]  /*2c1a0*/  STL [R1+0x28], R2 ;  /* 0x0000280201007387 */ /* 0x000fe80000100800 */
[----:B--2---:R0:W-:Y:S04]  /*2c1b0*/  STL [R1+0xf40], R7 ;  /* 0x000f400701007387 */ /* 0x0041e80000100800 */
        /* <DEDUP_REMOVED lines=18> */
[----:B------:R-:W3:Y:S04]  /*2c2e0*/  LDL.LU R6, [R1+0x278] ;  /* 0x0002780001067983 */ /* 0x000ee80000300800 */
[----:B---3--:R0:W-:Y:S04]  /*2c2f0*/  STL [R1+0xf3c], R6 ;  /* 0x000f3c0601007387 */ /* 0x0081e80000100800 */
[----:B0-----:R-:W3:Y:S04]  /*2c300*/  LDL.LU R6, [R1+0x25c] ;  /* 0x00025c0001067983 */ /* 0x001ee80000300800 */
        /* <DEDUP_REMOVED lines=17> */
[----:B0-----:R-:W2:Y:S04]  /*2c420*/  LDL.LU R6, [R1+0x244] ;  /* 0x0002440001067983 */ /* 0x001ea80000300800 */
[----:B------:R-:W3:Y:S04]  /*2c430*/  LDL.LU R5, [R1+0x2b8] ;  /* 0x0002b80001057983 */ /* 0x000ee80000300800 */
[----:B---3--:R0:W-:Y:S04]  /*2c440*/  STL [R1+0xf38], R5 ;  /* 0x000f380501007387 */ /* 0x0081e80000100800 */
[----:B0-----:R-:W3:Y:S04]  /*2c450*/  LDL.LU R5, [R1+0x27c] ;  /* 0x00027c0001057983 */ /* 0x001ee80000300800 */
[----:B------:R-:W4:Y:S04]  /*2c460*/  LDL.LU R4, [R1+0x2e8] ;  /* 0x0002e80001047983 */ /* 0x000f280000300800 */
[----:B----4-:R0:W-:Y:S04]  /*2c470*/  STL [R1+0xf34], R4 ;  /* 0x000f340401007387 */ /* 0x0101e80000100800 */
[----:B0-----:R-:W4:Y:S04]  /*2c480*/  LDL.LU R4, [R1+0x2bc] ;  /* 0x0002bc0001047983 */ /* 0x001f280000300800 */
[----:B------:R-:W2:Y:S04]  /*2c490*/  LDL.LU R11, [R1+0x250] ;  /* 0x00025000010b7983 */ /* 0x000ea80000300800 */
[----:B--2---:R0:W-:Y:S04]  /*2c4a0*/  STL [R1+0xf30], R11 ;  /* 0x000f300b01007387 */ /* 0x0041e80000100800 */
[----:B0-----:R-:W2:Y:S04]  /*2c4b0*/  LDL.LU R11, [R1+0x2ec] ;  /* 0x0002ec00010b7983 */ /* 0x001ea80000300800 */
        /* <DEDUP_REMOVED lines=18> */
[----:B------:R-:W2:Y:S01]  /*2c5e0*/  LDL.LU R19, [R1+0x34c] ;  /* 0x00034c0001137983 */ /* 0x000ea20000300800 */
[----:B------:R-:W-:-:S03]  /*2c5f0*/  F2FP.PACK_AB R7, R6, R7 ;  /* 0x000000070607723e */ /* 0x000fc600000000ff */
[----:B--2---:R0:W-:Y:S04]  /*2c600*/  STL [R1+0xf14], R19 ;  /* 0x000f141301007387 */ /* 0x0041e80000100800 */
[----:B0-----:R-:W2:Y:S04]  /*2c610*/  LDL.LU R19, [R1+0x33c] ;  /* 0x00033c0001137983 */ /* 0x001ea80000300800 */
        /* <DEDUP_REMOVED lines=50> */
[----:B------:R0:W-:Y:S04]  /*2c940*/  STL [R1], R7 ;  /* 0x0000000701007387 */ /* 0x0001e80000100800 */
[----:B0-----:R-:W2:Y:S02]  /*2c950*/  LDL.LU R7, [R1+0xf40] ;  /* 0x000f400001077983 */ /* 0x001ea40000300800 */
[----:B--2---:R-:W-:-:S02]  /*2c960*/  F2FP.PACK_AB R7, R6, R7 ;  /* 0x000000070607723e */ /* 0x004fc400000000ff */
[----:B------:R-:W3:Y:S02]  /*2c970*/  LDL.LU R6, [R1+0xf3c] ;  /* 0x000f3c0001067983 */ /* 0x000ee40000300800 */
[----:B---3--:R-:W-:Y:S02]  /*2c980*/  F2FP.PACK_AB R6, R5, R6 ;  /* 0x000000060506723e */ /* 0x008fe400000000ff */
[----:B------:R-:W4:Y:S02]  /*2c990*/  LDL.LU R5, [R1+0xf38] ;  /* 0x000f380001057983 */ /* 0x000f240000300800 */
[----:B----4-:R-:W-:Y:S02]  /*2c9a0*/  F2FP.PACK_AB R5, R4, R5 ;  /* 0x000000050405723e */ /* 0x010fe400000000ff */
[----:B------:R-:W2:Y:S02]  /*2c9b0*/  LDL.LU R4, [R1+0xf34] ;  /* 0x000f340001047983 */ /* 0x000ea40000300800 */
[----:B--2---:R-:W-:-:S02]  /*2c9c0*/  F2FP.PACK_AB R4, R11, R4 ;  /* 0x000000040b04723e */ /* 0x004fc400000000ff */
[----:B------:R-:W2:Y:S02]  /*2c9d0*/  LDL.LU R11, [R1+0xf30] ;  /* 0x000f3000010b7983 */ /* 0x000ea40000300800 */
[----:B--2---:R-:W-:Y:S02]  /*2c9e0*/  F2FP.PACK_AB R11, R10, R11 ;  /* 0x0000000b0a0b723e */ /* 0x004fe400000000ff */
[----:B------:R-:W2:Y:S02]  /*2c9f0*/  LDL.LU R10, [R1+0xf2c] ;  /* 0x000f2c00010a7983 */ /* 0x000ea40000300800 */
[----:B--2---:R-:W-:Y:S02]  /*2ca00*/  F2FP.PACK_AB R10, R9, R10 ;  /* 0x0000000a090a723e */ /* 0x004fe400000000ff */
        /* <DEDUP_REMOVED lines=18> */
[----:B------:R-:W2:Y:S01]  /*2cb30*/  LDL.LU R16, [R1+0xf04] ;  /* 0x000f040001107983 */ /* 0x000ea20000300800 */
[----:B------:R-:W-:Y:S02]  /*2cb40*/  F2FP.PACK_AB R23, R29, R23 ;  /* 0x000000171d17723e */ /* 0x000fe400000000ff */
[----:B------:R-:W-:-:S02]  /*2cb50*/  F2FP.PACK_AB R22, R24, R22 ;  /* 0x000000161816723e */ /* 0x000fc400000000ff */
[----:B------:R-:W-:Y:S02]  /*2cb60*/  F2FP.PACK_AB R21, R28, R21 ;  /* 0x000000151c15723e */ /* 0x000fe400000000ff */
[----:B--2---:R-:W-:Y:S02]  /*2cb70*/  F2FP.PACK_AB R16, R25, R16 ;  /* 0x000000101910723e */ /* 0x004fe400000000ff */
[----:B------:R-:W2:Y:S04]  /*2cb80*/  LDL.LU R25, [R1+0xf00] ;  /* 0x000f000001197983 */ /* 0x000ea80000300800 */
[----:B------:R-:W2:Y:S04]  /*2cb90*/  LDL.LU R29, [R1+0xefc] ;  /* 0x000efc00011d7983 */ /* 0x000ea80000300800 */
[----:B------:R-:W3:Y:S04]  /*2cba0*/  LDL.LU R24, [R1+0xef8] ;  /* 0x000ef80001187983 */ /* 0x000ee80000300800 */
[----:B------:R-:W3:Y:S01]  /*2cbb0*/  LDL.LU R28, [R1+0xef4] ;  /* 0x000ef400011c7983 */ /* 0x000ee20000300800 */
[----:B------:R-:W-:-:S02]  /*2cbc0*/  F2FP.PACK_AB R20, R0, R20 ;  /* 0x000000140014723e */ /* 0x000fc400000000ff */
[----:B------:R-:W-:Y:S02]  /*2cbd0*/  F2FP.PACK_AB R27, R3, R27 ;  /* 0x0000001b031b723e */ /* 0x000fe400000000ff */
[----:B------:R-:W-:Y:S02]  /*2cbe0*/  F2FP.PACK_AB R26, R2, R26 ;  /* 0x0000001a021a723e */ /* 0x000fe400000000ff */
[----:B--2---:R-:W-:Y:S02]  /*2cbf0*/  F2FP.PACK_AB R25, R29, R25 ;  /* 0x000000191d19723e */ /* 0x004fe400000000ff */
[----:B---3--:R-:W-:Y:S02]  /*2cc00*/  F2FP.PACK_AB R24, R28, R24 ;  /* 0x000000181c18723e */ /* 0x008fe400000000ff */
.L_x_1:
[----:B0-----:R-:W2:Y:S04]  /*2cc10*/  LDL.LU R0, [R1+0xef0] ;  /* 0x000ef00001007983 */ /* 0x001ea80000300800 */
[----:B------:R-:W0:Y:S02]  /*2cc20*/  S2R R29, SR_TID.X ;  /* 0x00000000001d7919 */ /* 0x000e240000002100 */
[----:B0-----:R-:W-:-:S02]  /*2cc30*/  IMAD.SHL.U32 R2, R29, 0x8, RZ ;  /* 0x000000081d027824 */ /* 0x001fc400078e00ff */
[C---:B------:R-:W-:Y:S02]  /*2cc40*/  IMAD.SHL.U32 R28, R29.reuse, 0x20, RZ ;  /* 0x000000201d1c7824 */ /* 0x040fe400078e00ff */
[C---:B------:R-:W-:Y:S01]  /*2cc50*/  IMAD.SHL.U32 R3, R29.reuse, 0x4, RZ ;  /* 0x000000041d037824 */ /* 0x040fe200078e00ff */
[----:B------:R-:W-:Y:S01]  /*2cc60*/  LOP3.LUT R2, R2, 0x700, RZ, 0xc0, !PT ;  /* 0x0000070002027812 */ /* 0x000fe200078ec0ff */
[----:B------:R-:W-:Y:S01]  /*2cc70*/  IMAD.SHL.U32 R29, R29, 0x800, RZ ;  /* 0x000008001d1d7824 */ /* 0x000fe200078e00ff */
[----:B------:R-:W-:Y:S01]  /*2cc80*/  BAR.SYNC.DEFER_BLOCKING 0x0 ;  /* 0x0000000000007b1d */ /* 0x000fe20000010000 */
[----:B--2---:R-:W-:-:S04]  /*2cc90*/  LOP3.LUT R0, R0, 0x3000, RZ, 0xc0, !PT ;  /* 0x0000300000007812 */ /* 0x004fc800078ec0ff */
[----:B------:R-:W-:Y:S02]  /*2cca0*/  LOP3.LUT R28, R0, 0x60, R28, 0xf8, !PT ;  /* 0x00000060001c7812 */ /* 0x000fe400078ef81c */
[----:B------:R-:W-:Y:S02]  /*2ccb0*/  LOP3.LUT R0, R2, 0x70, R3, 0xf8, !PT ;  /* 0x0000007002007812 */ /* 0x000fe400078ef803 */
[----:B------:R-:W2:Y:S01]  /*2ccc0*/  LDL R3, [R1+0x5c4] ;  /* 0x0005c40001037983 */ /* 0x000ea20000100800 */
[----:B------:R-:W-:Y:S02]  /*2ccd0*/  LOP3.LUT R29, R29, 0x3000, RZ, 0xc0, !PT ;  /* 0x000030001d1d7812 */ /* 0x000fe400078ec0ff */
[----:B------:R-:W-:Y:S02]  /*2cce0*/  LOP3.LUT R0, R28, R0, RZ, 0x3c, !PT ;  /* 0x000000001c007212 */ /* 0x000fe400078e3cff */
[----:B------:R-:W0:Y:S04]  /*2ccf0*/  S2R R28, SR_TID.X ;  /* 0x00000000001c7919 */ /* 0x000e280000002100 */
[----:B------:R1:W-:Y:S04]  /*2cd00*/  STS.128 [R0+0x800], R16 ;  /* 0x0008001000007388 */ /* 0x0003e80000000c00 */
[----:B------:R3:W-:Y:S04]  /*2cd10*/  STS.128 [R0+0x880], R12 ;  /* 0x0008800c00007388 */ /* 0x0007e80000000c00 */
[----:B------:R-:W-:Y:S04]  /*2cd20*/  STS.128 [R0], R24 ;  /* 0x0000001800007388 */ /* 0x000fe80000000c00 */
[----:B------:R4:W-:Y:S04]  /*2cd30*/  STS.128 [R0+0x80], R20 ;  /* 0x0000801400007388 */ /* 0x0009e80000000c00 */
[----:B-1----:R-:W5:Y:S04]  /*2cd40*/  LDL.LU R16, [R1+0x10] ;  /* 0x0000100001107983 */ /* 0x002f680000300800 */
[----:B------:R-:W5:Y:S01]  /*2cd50*/  LDL.LU R17, [R1+0x14] ;  /* 0x0000140001117983 */ /* 0x000f620000300800 */
[----:B0-----:R-:W-:-:S03]  /*2cd60*/  LOP3.LUT R28, R28, 0xff, RZ, 0xc0, !PT ;  /* 0x000000ff1c1c7812 */ /* 0x001fc600078ec0ff */
[----:B------:R-:W5:Y:S04]  /*2cd70*/  LDL.LU R18, [R1+0x18] ;  /* 0x0000180001127983 */ /* 0x000f680000300800 */
[----:B------:R-:W5:Y:S04]  /*2cd80*/  LDL.LU R19, [R1+0x1c] ;  /* 0x00001c0001137983 */ /* 0x000f680000300800 */
[----:B---3--:R-:W3:Y:S04]  /*2cd90*/  LDL.LU R12, [R1] ;  /* 0x00000000010c7983 */ /* 0x008ee80000300800 */
[----:B------:R-:W3:Y:S04]  /*2cda0*/  LDL.LU R13, [R1+0x4] ;  /* 0x00000400010d7983 */ /* 0x000ee80000300800 */
[----:B------:R-:W3:Y:S04]  /*2cdb0*/  LDL.LU R14, [R1+0x8] ;  /* 0x00000800010e7983 */ /* 0x000ee80000300800 */
[----:B------:R-:W3:Y:S04]  /*2cdc0*/  LDL.LU R15, [R1+0xc] ;  /* 0x00000c00010f7983 */ /* 0x000ee80000300800 */
[----:B------:R-:W-:Y:S01]  /*2cdd0*/  BAR.SYNC.DEFER_BLOCKING 0x0 ;  /* 0x0000000000007b1d */ /* 0x000fe20000010000 */
[----:B--2---:R-:W-:-:S02]  /*2cde0*/  IADD3 R2, R3, 0x1, RZ ;  /* 0x0000000103027810 */ /* 0x004fc40007ffe0ff */
[----:B------:R-:W-:Y:S02]  /*2cdf0*/  IADD3 R3, R3, 0x2, RZ ;  /* 0x0000000203037810 */ /* 0x000fe40007ffe0ff */
[----:B------:R-:W-:Y:S02]  /*2ce00*/  ISETP.GE.AND P0, PT, R2, c[0x0][0x17c], PT ;  /* 0x00005f0002007a0c */ /* 0x000fe40003f06270 */
[----:B------:R-:W4:Y:S01]  /*2ce10*/  S2R R2, SR_TID.X ;  /* 0x0000000000027919 */ /* 0x000f220000002100 */
[----:B------:R-:W-:Y:S01]  /*2ce20*/  ISETP.GE.AND P5, PT, R3, c[0x0][0x17c], PT ;  /* 0x00005f0003007a0c */ /* 0x000fe20003fa6270 */
[----:B------:R-:W-:Y:S02]  /*2ce30*/  IMAD R3, R28, 0x10, R29 ;  /* 0x000000101c037824 */ /* 0x000fe400078e021d */
[----:B----4-:R-:W-:-:S05]  /*2ce40*/  IMAD.SHL.U32 R22, R2, 0x800, RZ ;  /* 0x0000080002167824 */ /* 0x010fca00078e00ff */
[----:B------:R-:W-:-:S05]  /*2ce50*/  LOP3.LUT R22, R22, 0x3000, RZ, 0xc0, !PT ;  /* 0x0000300016167812 */ /* 0x000fca00078ec0ff */
[----:B------:R-:W-:-:S05]  /*2ce60*/  IMAD R22, R28, 0x10, R22 ;  /* 0x000000101c167824 */ /* 0x000fca00078e0216 */
[----:B------:R-:W0:Y:S01]  /*2ce70*/  LDS.128 R24, [R22] ;  /* 0x0000000016187984 */ /* 0x000e220000000c00 */
[----:B------:R-:W-:-:S03]  /*2ce80*/  LOP3.LUT R23, R22, 0x20, RZ, 0x3c, !PT ;  /* 0x0000002016177812 */ /* 0x000fc600078e3cff */
[----:B0-----:R-:W-:Y:S04]  /*2ce90*/  STL.64 [R1+0xc0], R24 ;  /* 0x0000c01801007387 */ /* 0x001fe80000100a00 */
[----:B------:R-:W-:Y:S04]  /*2cea0*/  STL.64 [R1+0xc8], R26 ;  /* 0x0000c81a01007387 */ /* 0x000fe80000100a00 */
        /* <DEDUP_REMOVED lines=8> */
[----:B------:R-:W0:Y:S04]  /*2cf30*/  LDS.128 R24, [R28] ;  /* 0x000000001c187984 */ /* 0x000e280000000c00 */
[----:B------:R-:W-:Y:S06]  /*2cf40*/  BAR.SYNC.DEFER_BLOCKING 0x0 ;  /* 0x0000000000007b1d */ /* 0x000fec0000010000 */
[----:B------:R-:W-:Y:S04]  /*2cf50*/  STS.128 [R0], R8 ;  /* 0x0000000800007388 */ /* 0x000fe80000000c00 */
[----:B------:R-:W-:Y:S04]  /*2cf60*/  STS.128 [R0+0x80], R4 ;  /* 0x0000800400007388 */ /* 0x000fe80000000c00 */
[----:B---3--:R-:W-:Y:S04]  /*2cf70*/  STS.128 [R0+0x800], R12 ;  /* 0x0008000c00007388 */ /* 0x008fe80000000c00 */
[----:B-----5:R-:W-:Y:S04]  /*2cf80*/  STS.128 [R0+0x880], R16 ;  /* 0x0008801000007388 */ /* 0x020fe80000000c00 */
[----:B------:R-:W-:Y:S06]  /*2cf90*/  BAR.SYNC.DEFER_BLOCKING 0x0 ;  /* 0x0000000000007b1d */ /* 0x000fec0000010000 */
[----:B------:R-:W1:Y:S04]  /*2cfa0*/  LDS.128 R4, [R22] ;  /* 0x0000000016047984 */ /* 0x000e680000000c00 */
[----:B0-----:R-:W-:Y:S04]  /*2cfb0*/  STL [R1+0xf08], R24 ;  /* 0x000f081801007387 */ /* 0x001fe80000100800 */
[----:B------:R0:W-:Y:S04]  /*2cfc0*/  STL [R1+0xefc], R25 ;  /* 0x000efc1901007387 */ /* 0x0001e80000100800 */
[----:B------:R-:W-:Y:S04]  /*2cfd0*/  LDS.128 R12, [R29] ;  /* 0x000000001d0c7984 */ /* 0x000fe80000000c00 */
[----:B------:R-:W-:Y:S04]  /*2cfe0*/  LDS.128 R16, [R28] ;  /* 0x000000001c107984 */ /* 0x000fe80000000c00 */
[----:B0-----:R-:W2:Y:S04]  /*2cff0*/  LDL R25, [R1+0x5c8] ;  /* 0x0005c80001197983 */ /* 0x001ea80000100800 */
[----:B------:R0:W-:Y:S04]  /*2d000*/  STL [R1+0xef8], R26 ;  /* 0x000ef81a01007387 */ /* 0x0001e80000100800 */
[----:B0-----:R-:W3:Y:S04]  /*2d010*/  LDL R26, [R1+0x5c4] ;  /* 0x0005c400011a7983 */ /* 0x001ee80000100800 */
[----:B------:R0:W-:Y:S04]  /*2d020*/  STL [R1+0xef4], R27 ;  /* 0x000ef41b01007387 */ /* 0x0001e80000100800 */
[----:B0-----:R-:W4:Y:S04]  /*2d030*/  LDL R27, [R1+0x5cc] ;  /* 0x0005cc00011b7983 */ /* 0x001f280000100800 */
[----:B-1----:R0:W-:Y:S04]  /*2d040*/  STL.64 [R1+0xf00], R6 ;  /* 0x000f000601007387 */ /* 0x0021e80000100a00 */
[----:B0-----:R-:W5:Y:S04]  /*2d050*/  LDL.LU R7, [R1+0xc0] ;  /* 0x0000c00001077983 */ /* 0x001f680000300800 */
[----:B-----5:R-:W-:Y:S04]  /*2d060*/  STL.64 [R1+0xf30], R6 ;  /* 0x000f300601007387 */ /* 0x020fe80000100a00 */
[----:B------:R0:W-:Y:S04]  /*2d070*/  STL.64 [R1+0xf28], R4 ;  /* 0x000f280401007387 */ /* 0x0001e80000100a00 */
[----:B0-----:R-:W5:Y:S04]  /*2d080*/  LDL.LU R4, [R1+0x90] ;  /* 0x0000900001047983 */ /* 0x001f680000300800 */
[----:B------:R-:W5:Y:S04]  /*2d090*/  LDL.LU R5, [R1+0x94] ;  /* 0x0000940001057983 */ /* 0x000f680000300800 */
[----:B------:R-:W2:Y:S04]  /*2d0a0*/  LDL.LU R6, [R1+0x98] ;  /* 0x0000980001067983 */ /* 0x000ea80000300800 */
[----:B------:R-:W2:Y:S04]  /*2d0b0*/  LDL.LU R7, [R1+0x9c] ;  /* 0x00009c0001077983 */ /* 0x000ea80000300800 */
[----:B--2---:R-:W-:Y:S04]  /*2d0c0*/  STL.64 [R1+0xf40], R6 ;  /* 0x000f400601007387 */ /* 0x004fe80000100a00 */
[----:B-----5:R0:W-:Y:S04]  /*2d0d0*/  STL.64 [R1+0xf38], R4 ;  /* 0x000f380401007387 */ /* 0x0201e80000100a00 */
[----:B0-----:R-:W2:Y:S04]  /*2d0e0*/  LDL.LU R4, [R1+0x80] ;  /* 0x0000800001047983 */ /* 0x001ea80000300800 */
[----:B------:R-:W2:Y:S04]  /*2d0f0*/  LDL.LU R5, [R1+0x84] ;  /* 0x0000840001057983 */ /* 0x000ea80000300800 */
[----:B------:R-:W5:Y:S04]  /*2d100*/  LDL.LU R6, [R1+0x88] ;  /* 0x0000880001067983 */ /* 0x000f680000300800 */
[----:B------:R-:W5:Y:S04]  /*2d110*/  LDL.LU R7, [R1+0x8c] ;  /* 0x00008c0001077983 */ /* 0x000f680000300800 */
[----:B-----5:R-:W-:Y:S04]  /*2d120*/  STL.64 [R1+0xf50], R6 ;  /* 0x000f500601007387 */ /* 0x020fe80000100a00 */
[----:B--2---:R0:W-:Y:S04]  /*2d130*/  STL.64 [R1+0xf48], R4 ;  /* 0x000f480401007387 */ /* 0x0041e80000100a00 */
        /* <DEDUP_REMOVED lines=27> */
[----:B------:R-:W5:Y:S01]  /*2d2f0*/  LDL.LU R7, [R1+0x3c] ;  /* 0x00003c0001077983 */ /* 0x000f620000300800 */
[----:B---3--:R-:W-:-:S02]  /*2d300*/  IADD3 R8, R26, 0x4, RZ ;  /* 0x000000041a087810 */ /* 0x008fc40007ffe0ff */
[----:B------:R-:W-:Y:S02]  /*2d310*/  IADD3 R9, R26, 0x5, RZ ;  /* 0x000000051a097810 */ /* 0x000fe40007ffe0ff */
[----:B------:R-:W-:Y:S02]  /*2d320*/  ISETP.GE.AND P1, PT, R8, c[0x0][0x17c], PT ;  /* 0x00005f0008007a0c */ /* 0x000fe40003f26270 */
[----:B------:R-:W-:Y:S02]  /*2d330*/  ISETP.GE.AND P3, PT, R9, c[0x0][0x17c], PT ;  /* 0x00005f0009007a0c */ /* 0x000fe40003f66270 */
[----:B------:R-:W0:Y:S04]  /*2d340*/  LDS.128 R8, [R23] ;  /* 0x0000000017087984 */ /* 0x000e280000000c00 */
[----:B------:R-:W-:Y:S06]  /*2d350*/  BAR.SYNC.DEFER_BLOCKING 0x0 ;  /* 0x0000000000007b1d */ /* 0x000fec0000010000 */
[----:B-----5:R-:W-:Y:S04]  /*2d360*/  STL.64 [R1+0xfa0], R6 ;  /* 0x000fa00601007387 */ /* 0x020fe80000100a00 */
[----:B--2---:R1:W-:Y:S04]  /*2d370*/  STL.64 [R1+0xf98], R4 ;  /* 0x000f980401007387 */ /* 0x0043e80000100a00 */
[----:B-1----:R-:W2:Y:S04]  /*2d380*/  LDL.LU R4, [R1+0x20] ;  /* 0x0000200001047983 */ /* 0x002ea80000300800 */
[----:B------:R-:W2:Y:S04]  /*2d390*/  LDL.LU R5, [R1+0x24] ;  /* 0x0000240001057983 */ /* 0x000ea80000300800 */
[----:B------:R-:W2:Y:S04]  /*2d3a0*/  LDL.LU R6, [R1+0x28] ;  /* 0x0000280001067983 */ /* 0x000ea80000300800 */
[----:B------:R-:W2:Y:S04]  /*2d3b0*/  LDL.LU R7, [R1+0x2c] ;  /* 0x00002c0001077983 */ /* 0x000ea80000300800 */
[----:B0-----:R-:W-:Y:S04]  /*2d3c0*/  STL.64 [R1+0xf18], R8 ;  /* 0x000f180801007387 */ /* 0x001fe80000100a00 */
[----:B------:R-:W-:Y:S04]  /*2d3d0*/  STL.64 [R1+0xf10], R10 ;  /* 0x000f100a01007387 */ /* 0x000fe80000100a00 */
[----:B------:R-:W-:Y:S04]  /*2d3e0*/  STL.64 [R1+0xf20], R14 ;  /* 0x000f200e01007387 */ /* 0x000fe80000100a00 */
[----:B--2---:R0:W-:Y:S04]  /*2d3f0*/  STS.128 [R0], R4 ;  /* 0x0000000400007388 */ /* 0x0041e80000000c00 */
[----:B0-----:R-:W2:Y:S04]  /*2d400*/  LDL.LU.64 R6, [R1+0xfa0] ;  /* 0x000fa00001067983 */ /* 0x001ea80000300a00 */
[----:B------:R-:W2:Y:S04]  /*2d410*/  LDL.LU.64 R4, [R1+0xf98] ;  /* 0x000f980001047983 */ /* 0x000ea80000300a00 */
[----:B--2---:R0:W-:Y:S04]  /*2d420*/  STS.128 [R0+0x80], R4 ;  /* 0x0000800400007388 */ /* 0x0041e80000000c00 */
[----:B0-----:R-:W2:Y:S04]  /*2d430*/  LDL.LU.64 R6, [R1+0xf90] ;  /* 0x000f900001067983 */ /* 0x001ea80000300a00 */
[----:B------:R-:W2:Y:S04]  /*2d440*/  LDL.LU.64 R4, [R1+0xf88] ;  /* 0x000f880001047983 */ /* 0x000ea80000300a00 */
[----:B--2---:R0:W-:Y:S04]  /*2d450*/  STS.128 [R0+0x800], R4 ;  /* 0x0008000400007388 */ /* 0x0041e80000000c00 */
[----:B0-----:R-:W2:Y:S04]  /*2d460*/  LDL.LU.64 R6, [R1+0xf80] ;  /* 0x000f800001067983 */ /* 0x001ea80000300a00 */
[----:B------:R-:W2:Y:S04]  /*2d470*/  LDL.LU.64 R4, [R1+0xf78] ;  /* 0x000f780001047983 */ /* 0x000ea80000300a00 */
[----:B--2---:R-:W-:Y:S04]  /*2d480*/  STS.128 [R0+0x880], R4 ;  /* 0x0008800400007388 */ /* 0x004fe80000000c00 */
[----:B------:R-:W-:Y:S06]  /*2d490*/  BAR.SYNC.DEFER_BLOCKING 0x0 ;  /* 0x0000000000007b1d */ /* 0x000fec0000010000 */
[----:B------:R-:W0:Y:S04]  /*2d4a0*/  LDS.128 R4, [R22] ;  /* 0x0000000016047984 */ /* 0x000e280000000c00 */
[----:B0-----:R-:W-:Y:S04]  /*2d4b0*/  STL.64 [R1+0x50], R4 ;  /* 0x0000500401007387 */ /* 0x001fe80000100a00 */
[----:B------:R-:W-:Y:S04]  /*2d4c0*/  STL.64 [R1+0x58], R6 ;  /* 0x0000580601007387 */ /* 0x000fe80000100a00 */
[----:B------:R-:W0:Y:S04]  /*2d4d0*/  LDS.128 R4, [R23] ;  /* 0x0000000017047984 */ /* 0x000e280000000c00 */
[----:B------:R-:W2:Y:S04]  /*2d4e0*/  LDL.LU R24, [R1+0xb0] ;  /* 0x0000b00001187983 */ /* 0x000ea80000300800 */
[----:B0-----:R-:W-:Y:S04]  /*2d4f0*/  STL.64 [R1+0x40], R4 ;  /* 0x0000400401007387 */ /* 0x001fe80000100a00 */
[----:B------:R-:W-:Y:S04]  /*2d500*/  STL.64 [R1+0x48], R6 ;  /* 0x0000480601007387 */ /* 0x000fe80000100a00 */
[----:B------:R-:W0:Y:S04]  /*2d510*/  LDS.128 R4, [R29] ;  /* 0x000000001d047984 */ /* 0x000e280000000c00 */
[----:B0-----:R-:W-:Y:S04]  /*2d520*/  STL.64 [R1+0x30], R4 ;  /* 0x0000300401007387 */ /* 0x001fe80000100a00 */
[----:B------:R-:W-:Y:S04]  /*2d530*/  STL.64 [R1+0x38], R6 ;  /* 0x0000380601007387 */ /* 0x000fe80000100a00 */
[----:B------:R-:W0:Y:S04]  /*2d540*/  LDS.128 R4, [R28] ;  /* 0x000000001c047984 */ /* 0x000e280000000c00 */
[----:B0-----:R-:W-:Y:S04]  /*2d550*/  STL.64 [R1+0x20], R4 ;  /* 0x0000200401007387 */ /* 0x001fe80000100a00 */
[----:B------:R0:W-:Y:S04]  /*2d560*/  STL.64 [R1+0x28], R6 ;  /* 0x0000280601007387 */ /* 0x0001e80000100a00 */
[----:B0-----:R-:W3:Y:S04]  /*2d570*/  LDL.LU.64 R6, [R1+0xf70] ;  /* 0x000f700001067983 */ /* 0x001ee80000300a00 */
[----:B------:R-:W3:Y:S04]  /*2d580*/  LDL.LU.64 R4, [R1+0xf68] ;  /* 0x000f680001047983 */ /* 0x000ee80000300a00 */
[----:B------:R-:W-:Y:S06]  /*2d590*/  BAR.SYNC.DEFER_BLOCKING 0x0 ;  /* 0x0000000000007b1d */ /* 0x000fec0000010000 */
[----:B---3--:R0:W-:Y:S04]  /*2d5a0*/  STS.128 [R0], R4 ;  /* 0x0000000400007388 */ /* 0x0081e80000000c00 */
[----:B0-----:R-:W3:Y:S04]  /*2d5b0*/  LDL.LU.64 R6, [R1+0xf60] ;  /* 0x000f600001067983 */ /* 0x001ee80000300a00 */
[----:B------:R-:W3:Y:S04]  /*2d5c0*/  LDL.LU.64 R4, [R1+0xf58] ;  /* 0x000f580001047983 */ /* 0x000ee80000300a00 */
[----:B---3--:R0:W-:Y:S04]  /*2d5d0*/  STS.128 [R0+0x80], R4 ;  /* 0x0000800400007388 */ /* 0x0081e80000000c00 */
[----:B0-----:R-:W3:Y:S04]  /*2d5e0*/  LDL.LU.64 R6, [R1+0xf50] ;  /* 0x000f500001067983 */ /* 0x001ee80000300a00 */
[----:B------:R-:W3:Y:S04]  /*2d5f0*/  LDL.LU.64 R4, [R1+0xf48] ;  /* 0x000f480001047983 */ /* 0x000ee80000300a00 */
[----:B---3--:R0:W-:Y:S04]  /*2d600*/  STS.128 [R0+0x800], R4 ;  /* 0x0008000400007388 */ /* 0x0081e80000000c00 */
[----:B0-----:R-:W3:Y:S04]  /*2d610*/  LDL.LU.64 R6, [R1+0xf40] ;  /* 0x000f400001067983 */ /* 0x001ee80000300a00 */
[----:B------:R-:W3:Y:S01]  /*2d620*/  LDL.LU.64 R4, [R1+0xf38] ;  /* 0x000f380001047983 */ /* 0x000ee20000300a00 */
[----:B------:R-:W-:-:S02]  /*2d630*/  IMAD R3, R25, c[0x0][0x194], RZ ;  /* 0x0000650019037a24 */ /* 0x000fc400078e02ff */
[----:B------:R-:W-:Y:S01]  /*2d640*/  IMAD.MOV.U32 R21, RZ, RZ, c[0x0][0x194] ;  /* 0x00006500ff157624 */ /* 0x000fe200078e00ff */
[----:B------:R-:W-:-:S03]  /*2d650*/  IADD3 R2, R26, 0x3, RZ ;  /* 0x000000031a027810 */ /* 0x000fc60007ffe0ff */
[----:B------:R-:W-:Y:S01]  /*2d660*/  IMAD R21, R21, 0x100, R3 ;  /* 0x0000010015157824 */ /* 0x000fe200078e0203 */
[----:B------:R-:W-:Y:S02]  /*2d670*/  ISETP.GE.AND P4, PT, R2, c[0x0][0x17c], PT ;  /* 0x00005f0002007a0c */ /* 0x000fe40003f86270 */
[----:B------:R-:W-:Y:S02]  /*2d680*/  LEA R2, P6, R3, c[0x0][0x170], 0x1 ;  /* 0x00005c0003027a11 */ /* 0x000fe400078c08ff */
[----:B------:R-:W-:Y:S02]  /*2d690*/  LEA R20, P2, R21, c[0x0][0x170], 0x1 ;  /* 0x00005c0015147a11 */ /* 0x000fe400078408ff */
[----:B------:R-:W-:Y:S02]  /*2d6a0*/  LEA.HI.X.SX32 R3, R3, c[0x0][0x174], 0x1, P6 ;  /* 0x00005d0003037a11 */ /* 0x000fe400030f0eff */
[----:B------:R-:W-:Y:S01]  /*2d6b0*/  ISETP.GE.AND P6, PT, R25, c[0x0][0x178], PT ;  /* 0x00005e0019007a0c */ /* 0x000fe20003fc6270 */
[----:B---3--:R0:W-:Y:S04]  /*2d6c0*/  STS.128 [R0+0x880], R4 ;  /* 0x0008800400007388 */ /* 0x0081e80000000c00 */
[----:B0-----:R-:W3:Y:S04]  /*2d6d0*/  LDL.LU.64 R6, [R1+0xf30] ;  /* 0x000f300001067983 */ /* 0x001ee80000300a00 */
[----:B------:R-:W5:Y:S01]  /*2d6e0*/  LDL.LU.64 R4, [R1+0xf28] ;  /* 0x000f280001047983 */ /* 0x000f620000300a00 */
[----:B------:R-:W-:-:S03]  /*2d6f0*/  LEA.HI.X.SX32 R21, R21, c[0x0][0x174], 0x1, P2 ;  /* 0x00005d0015157a11 */ /* 0x000fc600010f0eff */
[----:B------:R-:W-:Y:S01]  /*2d700*/  BAR.SYNC.DEFER_BLOCKING 0x0 ;  /* 0x0000000000007b1d */ /* 0x000fe20000010000 */
[C---:B------:R-:W-:Y:S02]  /*2d710*/  ISETP.GE.AND P2, PT, R26.reuse, c[0x0][0x17c], PT ;  /* 0x00005f001a007a0c */ /* 0x040fe40003f46270 */
[C---:B------:R-:W-:Y:S02]  /*2d720*/  ISETP.LT.AND P6, PT, R26.reuse, c[0x0][0x17c], !P6 ;  /* 0x00005f001a007a0c */ /* 0x040fe400077c1270 */
[----:B----4-:R-:W-:Y:S01]  /*2d730*/  ISETP.LT.AND P2, PT, R27, c[0x0][0x178], !P2 ;  /* 0x00005e001b007a0c */ /* 0x010fe20005741270 */
[----:B------:R-:W-:-:S04]  /*2d740*/  IMAD R8, R26, c[0x0][0x198], RZ ;  /* 0x000066001a087a24 */ /* 0x000fc800078e02ff */
[----:B------:R-:W-:-:S04]  /*2d750*/  IMAD.WIDE R28, R8, 0x2, R2 ;  /* 0x00000002081c7825 */ /* 0x000fc800078e0202 */
[C---:B------:R-:W-:Y:S01]  /*2d760*/  IMAD.WIDE R22, R8.reuse, 0x2, R20 ;  /* 0x0000000208167825 */ /* 0x040fe200078e0214 */
[----:B------:R-:W-:-:S04]  /*2d770*/  IADD3 R0, R8, c[0x0][0x198], RZ ;  /* 0x0000660008007a10 */ /* 0x000fc80007ffe0ff */
[C---:B------:R-:W-:Y:S01]  /*2d780*/  IADD3 R10, R0.reuse, c[0x0][0x198], RZ ;  /* 0x00006600000a7a10 */ /* 0x040fe20007ffe0ff */
[----:B------:R-:W-:-:S04]  /*2d790*/  IMAD.WIDE R14, R0, 0x2, R2 ;  /* 0x00000002000e7825 */ /* 0x000fc800078e0202 */
[----:B------:R-:W-:Y:S01]  /*2d7a0*/  IMAD.WIDE R8, R0, 0x2, R20 ;  /* 0x0000000200087825 */ /* 0x000fe200078e0214 */
[----:B---3--:R-:W-:Y:S04]  /*2d7b0*/  @P6 STG.E.U16 [R28.64], R7 ;  /* 0x000000071c006986 */ /* 0x008fe8000c101506 */
[----:B-----5:R0:W-:Y:S01]  /*2d7c0*/  @P2 STG.E.U16 [R22.64], R4 ;  /* 0x0000000416002986 */ /* 0x0201e2000c101506 */
[----:B------:R-:W-:Y:S02]  /*2d7d0*/  ISETP.LT.AND P2, PT, R25, c[0x0][0x178], !P0 ;  /* 0x00005e0019007a0c */ /* 0x000fe40004741270 */
[----:B------:R-:W-:Y:S02]  /*2d7e0*/  ISETP.LT.AND P0, PT, R27, c[0x0][0x178], !P0 ;  /* 0x00005e001b007a0c */ /* 0x000fe40004701270 */
[----:B------:R-:W-:-:S02]  /*2d7f0*/  PRMT R11, R4, 0x7632, R11 ;  /* 0x00007632040b7816 */ /* 0x000fc4000000000b */
[----:B0-----:R-:W-:Y:S02]  /*2d800*/  PRMT R22, R7, 0x7632, R22 ;  /* 0x0000763207167816 */ /* 0x001fe40000000016 */
[----:B------:R-:W3:Y:S02]  /*2d810*/  LDL.LU R7, [R1+0xa0] ;  /* 0x0000a00001077983 */ /* 0x000ee40000300800 */
[----:B------:R-:W-:-:S05]  /*2d820*/  PRMT R0, R22, 0x7610, R0 ;  /* 0x0000761016007816 */ /* 0x000fca0000000000 */
[----:B------:R0:W-:Y:S04]  /*2d830*/  @P2 STG.E.U16 [R14.64], R0 ;  /* 0x000000000e002986 */ /* 0x0001e8000c101506 */
[----:B------:R1:W-:Y:S04]  /*2d840*/  @P0 STG.E.U16 [R8.64], R11 ;  /* 0x0000000b08000986 */ /* 0x0003e8000c101506 */
[----:B0-----:R-:W4:Y:S04]  /*2d850*/  LDL.LU.64 R14, [R1+0xf20] ;  /* 0x000f2000010e7983 */ /* 0x001f280000300a00 */
[----:B-1----:R-:W5:Y:S01]  /*2d860*/  LDL.LU.64 R8, [R1+0xf18] ;  /* 0x000f180001087983 */ /* 0x002f620000300a00 */
[----:B------:R-:W-:-:S02]  /*2d870*/  ISETP.LT.AND P6, PT, R25, c[0x0][0x178], !P5 ;  /* 0x00005e0019007a0c */ /* 0x000fc40006fc1270 */
[----:B------:R-:W-:Y:S01]  /*2d880*/  ISETP.LT.AND P5, PT, R27, c[0x0][0x178], !P5 ;  /* 0x00005e001b007a0c */ /* 0x000fe20006fa1270 */
[----:B------:R-:W-:-:S04]  /*2d890*/  IMAD.WIDE R28, R10, 0x2, R2 ;  /* 0x000000020a1c7825 */ /* 0x000fc800078e0202 */
[----:B------:R-:W-:Y:S01]  /*2d8a0*/  IMAD.WIDE R22, R10, 0x2, R20 ;  /* 0x000000020a167825 */ /* 0x000fe200078e0214 */
[----:B------:R-:W-:Y:S02]  /*2d8b0*/  IADD3 R4, R26, 0x6, RZ ;  /* 0x000000061a047810 */ /* 0x000fe40007ffe0ff */
[----:B------:R-:W-:-:S03]  /*2d8c0*/  IADD3 R0, R10, c[0x0][0x198], RZ ;  /* 0x000066000a007a10 */ /* 0x000fc60007ffe0ff */
[----:B--2---:R0:W-:Y:S01]  /*2d8d0*/  @P6 STG.E.U16 [R28.64], R24 ;  /* 0x000000181c006986 */ /* 0x0041e2000c101506 */
[----:B------:R-:W-:Y:S01]  /*2d8e0*/  ISETP.LT.AND P6, PT, R25, c[0x0][0x178], !P4 ;  /* 0x00005e0019007a0c */ /* 0x000fe200067c1270 */
[----:B------:R-:W-:Y:S01]  /*2d8f0*/  IMAD.WIDE R10, R0, 0x2, R2 ;  /* 0x00000002000a7825 */ /* 0x000fe200078e0202 */
[----:B------:R-:W-:Y:S02]  /*2d900*/  ISETP.GE.AND P2, PT, R4, c[0x0][0x17c], PT ;  /* 0x00005f0004007a0c */ /* 0x000fe40003f46270 */
[C---:B------:R-:W-:Y:S01]  /*2d910*/  IADD3 R4, R0.reuse, c[0x0][0x198], RZ ;  /* 0x0000660000047a10 */ /* 0x040fe20007ffe0ff */
[----:B0-----:R-:W-:Y:S01]  /*2d920*/  IMAD.WIDE R28, R0, 0x2, R20 ;  /* 0x00000002001c7825 */ /* 0x001fe200078e0214 */
[----:B-----5:R0:W-:Y:S02]  /*2d930*/  @P5 STG.E.U16 [R22.64], R8 ;  /* 0x0000000816005986 */ /* 0x0201e4000c101506 */
[----:B0-----:R-:W-:Y:S02]  /*2d940*/  PRMT R23, R24, 0x7632, R23 ;  /* 0x0000763218177816 */ /* 0x001fe40000000017 */
[----:B------:R-:W-:-:S02]  /*2d950*/  IADD3 R24, R26, 0x8, RZ ;  /* 0x000000081a187810 */ /* 0x000fc40007ffe0ff */
[----:B------:R-:W-:-:S05]  /*2d960*/  PRMT R0, R23, 0x7610, R0 ;  /* 0x0000761017007816 */ /* 0x000fca0000000000 */
[----:B------:R0:W-:Y:S01]  /*2d970*/  @P6 STG.E.U16 [R10.64], R0 ;  /* 0x000000000a006986 */ /* 0x0001e2000c101506 */
[----:B------:R-:W-:-:S03]  /*2d980*/  ISETP.GE.AND P6, PT, R24, c[0x0][0x17c], PT ;  /* 0x00005f0018007a0c */ /* 0x000fc60003fc6270 */
[----:B0-----:R-:W2:Y:S04]  /*2d990*/  LDL.LU.64 R10, [R1+0xf10] ;  /* 0x000f1000010a7983 */ /* 0x001ea80000300a00 */
[----:B------:R-:W5:Y:S01]  /*2d9a0*/  LDL.LU R24, [R1+0xf08] ;  /* 0x000f080001187983 */ /* 0x000f620000300800 */
[----:B------:R-:W-:Y:S02]  /*2d9b0*/  ISETP.LT.AND P4, PT, R27, c[0x0][0x178], !P4 ;  /* 0x00005e001b007a0c */ /* 0x000fe40006781270 */
[----:B------:R-:W-:Y:S02]  /*2d9c0*/  ISETP.LT.AND P5, PT, R25, c[0x0][0x178], !P1 ;  /* 0x00005e0019007a0c */ /* 0x000fe40004fa1270 */
[----:B------:R-:W-:Y:S01]  /*2d9d0*/  ISETP.LT.AND P1, PT, R27, c[0x0][0x178], !P1 ;  /* 0x00005e001b007a0c */ /* 0x000fe20004f21270 */
[----:B------:R-:W-:Y:S01]  /*2d9e0*/  IMAD.WIDE R22, R4, 0x2, R2 ;  /* 0x0000000204167825 */ /* 0x000fe200078e0202 */
[----:B------:R-:W-:-:S02]  /*2d9f0*/  PRMT R6, R8, 0x7632, R6 ;  /* 0x0000763208067816 */ /* 0x000fc40000000006 */
[----:B------:R-:W-:-:S05]  /*2da00*/  IADD3 R0, R26, 0x9, RZ ;  /* 0x000000091a007810 */ /* 0x000fca0007ffe0ff */
[----:B------:R-:W-:Y:S04]  /*2da10*/  @P4 STG.E.U16 [R28.64], R6 ;  /* 0x000000061c004986 */ /* 0x000fe8000c101506 */
[----:B---3--:R0:W-:Y:S01]  /*2da20*/  @P5 STG.E.U16 [R22.64], R7 ;  /* 0x0000000716005986 */ /* 0x0081e2000c101506 */
[----:B------:R-:W-:Y:S02]  /*2da30*/  ISETP.LT.AND P5, PT, R25, c[0x0][0x178], !P3 ;  /* 0x00005e0019007a0c */ /* 0x000fe40005fa1270 */
[----:B------:R-:W-:Y:S02]  /*2da40*/  ISETP.LT.AND P3, PT, R27, c[0x0][0x178], !P3 ;  /* 0x00005e001b007a0c */ /* 0x000fe40005f61270 */
[----:B------:R-:W-:Y:S02]  /*2da50*/  ISETP.GE.AND P4, PT, R0, c[0x0][0x17c], PT ;  /* 0x00005f0000007a0c */ /* 0x000fe40003f86270 */
[C---:B------:R-:W-:Y:S01]  /*2da60*/  IADD3 R0, R4.reuse, c[0x0][0x198], RZ ;  /* 0x0000660004007a10 */ /* 0x040fe20007ffe0ff */
[----:B0-----:R-:W-:Y:S01]  /*2da70*/  IMAD.WIDE R22, R4, 0x2, R20 ;  /* 0x0000000204167825 */ /* 0x001fe200078e0214 */
[----:B------:R-:W-:-:S04]  /*2da80*/  IADD3 R8, R26, 0x7, RZ ;  /* 0x000000071a087810 */ /* 0x000fc80007ffe0ff */
[----:B------:R0:W-:Y:S01]  /*2da90*/  @P1 STG.E.U16 [R22.64], R12 ;  /* 0x0000000c16001986 */ /* 0x0001e2000c101506 */
[----:B------:R-:W-:Y:S01]  /*2daa0*/  ISETP.GE.AND P0, PT, R8, c[0x0][0x17c], PT ;  /* 0x00005f0008007a0c */ /* 0x000fe20003f06270 */
[C---:B------:R-:W-:Y:S01]  /*2dab0*/  IMAD.WIDE R28, R0.reuse, 0x2, R2 ;  /* 0x00000002001c7825 */ /* 0x040fe200078e0202 */
[----:B------:R-:W-:Y:S02]  /*2dac0*/  ISETP.LT.AND P1, PT, R25, c[0x0][0x178], !P2 ;  /* 0x00005e0019007a0c */ /* 0x000fe40005721270 */
[----:B------:R-:W-:Y:S02]  /*2dad0*/  ISETP.LT.AND P2, PT, R27, c[0x0][0x178], !P2 ;  /* 0x00005e001b007a0c */ /* 0x000fe40005741270 */
[----:B0-----:R-:W-:Y:S01]  /*2dae0*/  PRMT R12, R7, 0x7632, R12 ;  /* 0x00007632070c7816 */ /* 0x001fe2000000000c */
[----:B------:R-:W-:Y:S01]  /*2daf0*/  IMAD.WIDE R22, R0, 0x2, R20 ;  /* 0x0000000200167825 */ /* 0x000fe200078e0214 */
[----:B------:R-:W3:Y:S02]  /*2db00*/  LDL.LU R7, [R1+0xc4] ;  /* 0x0000c40001077983 */ /* 0x000ee40000300800 */
[----:B------:R-:W-:-:S02]  /*2db10*/  PRMT R8, R12, 0x7632, R8 ;  /* 0x000076320c087816 */ /* 0x000fc40000000008 */
[----:B------:R-:W-:Y:S01]  /*2db20*/  IADD3 R0, R0, c[0x0][0x198], RZ ;  /* 0x0000660000007a10 */ /* 0x000fe20007ffe0ff */
[----:B------:R0:W-:Y:S04]  /*2db30*/  @P5 STG.E.U16 [R28.64], R12 ;  /* 0x0000000c1c005986 */ /* 0x0001e8000c101506 */
[----:B------:R1:W-:Y:S01]  /*2db40*/  @P3 STG.E.U16 [R22.64], R8 ;  /* 0x0000000816003986 */ /* 0x0003e2000c101506 */
[----:B------:R-:W-:Y:S02]  /*2db50*/  ISETP.LT.AND P3, PT, R25, c[0x0][0x178], !P0 ;  /* 0x00005e0019007a0c */ /* 0x000fe40004761270 */
[----:B------:R-:W-:Y:S01]  /*2db60*/  ISETP.LT.AND P0, PT, R27, c[0x0][0x178], !P0 ;  /* 0x00005e001b007a0c */ /* 0x000fe20004701270 */
[----:B0-----:R-:W-:-:S04]  /*2db70*/  IMAD.WIDE R28, R0, 0x2, R2 ;  /* 0x00000002001c7825 */ /* 0x001fc800078e0202 */
[C---:B-1----:R-:W-:Y:S01]  /*2db80*/  IMAD.WIDE R22, R0.reuse, 0x2, R20 ;  /* 0x0000000200167825 */ /* 0x042fe200078e0214 */
[----:B------:R-:W-:Y:S02]  /*2db90*/  IADD3 R0, R0, c[0x0][0x198], RZ ;  /* 0x0000660000007a10 */ /* 0x000fe40007ffe0ff */
[----:B------:R-:W-:Y:S01]  /*2dba0*/  PRMT R12, R16, 0x7632, R12 ;  /* 0x00007632100c7816 */ /* 0x000fe2000000000c */
[----:B-----5:R0:W-:Y:S01]  /*2dbb0*/  @P1 STG.E.U16 [R28.64], R24 ;  /* 0x000000181c001986 */ /* 0x0201e2000c101506 */
[----:B------:R-:W-:-:S03]  /*2dbc0*/  PRMT R8, R24, 0x7632, R8 ;  /* 0x0000763218087816 */ /* 0x000fc60000000008 */
[----:B------:R1:W-:Y:S01]  /*2dbd0*/  @P2 STG.E.U16 [R22.64], R16 ;  /* 0x0000001016002986 */ /* 0x0003e2000c101506 */
[----:B0-----:R-:W-:-:S04]  /*2dbe0*/  IMAD.WIDE R28, R0, 0x2, R2 ;  /* 0x00000002001c7825 */ /* 0x001fc800078e0202 */
[----:B-1----:R-:W-:Y:S01]  /*2dbf0*/  IMAD.WIDE R22, R0, 0x2, R20 ;  /* 0x0000000200167825 */ /* 0x002fe200078e0214 */
[----:B------:R-:W-:Y:S04]  /*2dc00*/  @P3 STG.E.U16 [R28.64], R8 ;  /* 0x000000081c003986 */ /* 0x000fe8000c101506 */
[----:B------:R0:W-:Y:S04]  /*2dc10*/  @P0 STG.E.U16 [R22.64], R12 ;  /* 0x0000000c16000986 */ /* 0x0001e8000c101506 */
[----:B0-----:R-:W5:Y:S01]  /*2dc20*/  LDL.LU R12, [R1+0xb4] ;  /* 0x0000b400010c7983 */ /* 0x001f620000300800 */
[----:B------:R-:W-:-:S04]  /*2dc30*/  IADD3 R4, R26, 0xa, RZ ;  /* 0x0000000a1a047810 */ /* 0x000fc80007ffe0ff */
[----:B------:R-:W-:Y:S02]  /*2dc40*/  ISETP.GE.AND P5, PT, R4, c[0x0][0x17c], PT ;  /* 0x00005f0004007a0c */ /* 0x000fe40003fa6270 */
[----:B------:R-:W-:Y:S02]  /*2dc50*/  IADD3 R4, R26, 0xb, RZ ;  /* 0x0000000b1a047810 */ /* 0x000fe40007ffe0ff */
[----:B------:R-:W-:Y:S02]  /*2dc60*/  ISETP.LT.AND P2, PT, R25, c[0x0][0x178], !P6 ;  /* 0x00005e0019007a0c */ /* 0x000fe40007741270 */
[----:B------:R-:W-:Y:S02]  /*2dc70*/  ISETP.GE.AND P1, PT, R4, c[0x0][0x17c], PT ;  /* 0x00005f0004007a0c */ /* 0x000fe40003f26270 */
[----:B------:R-:W-:Y:S02]  /*2dc80*/  IADD3 R4, R0, c[0x0][0x198], RZ ;  /* 0x0000660000047a10 */ /* 0x000fe40007ffe0ff */
[----:B------:R-:W-:-:S02]  /*2dc90*/  ISETP.LT.AND P6, PT, R27, c[0x0][0x178], !P6 ;  /* 0x00005e001b007a0c */ /* 0x000fc400077c1270 */
[----:B------:R-:W-:Y:S02]  /*2dca0*/  IADD3 R0, R26, 0xc, RZ ;  /* 0x0000000c1a007810 */ /* 0x000fe40007ffe0ff */
[----:B------:R-:W-:Y:S01]  /*2dcb0*/  ISETP.LT.AND P0, PT, R25, c[0x0][0x178], !P4 ;  /* 0x00005e0019007a0c */ /* 0x000fe20006701270 */
[----:B------:R-:W-:Y:S01]  /*2dcc0*/  IMAD.WIDE R22, R4, 0x2, R2 ;  /* 0x0000000204167825 */ /* 0x000fe200078e0202 */
[----:B------:R-:W-:Y:S02]  /*2dcd0*/  ISETP.GE.AND P3, PT, R0, c[0x0][0x17c], PT ;  /* 0x00005f0000007a0c */ /* 0x000fe40003f66270 */
[C---:B------:R-:W-:Y:S01]  /*2dce0*/  IADD3 R0, R4.reuse, c[0x0][0x198], RZ ;  /* 0x0000660004007a10 */ /* 0x040fe20007ffe0ff */
[----:B------:R-:W-:Y:S01]  /*2dcf0*/  IMAD.WIDE R28, R4, 0x2, R20 ;  /* 0x00000002041c7825 */ /* 0x000fe200078e0214 */
[----:B---3--:R0:W-:Y:S01]  /*2dd00*/  @P2 STG.E.U16 [R22.64], R7 ;  /* 0x0000000716002986 */ /* 0x0081e2000c101506 */
[----:B------:R-:W-:Y:S02]  /*2dd10*/  PRMT R4, R7, 0x7632, R4 ;  /* 0x0000763207047816 */ /* 0x000fe40000000004 */
[----:B------:R-:W-:Y:S01]  /*2dd20*/  ISETP.LT.AND P4, PT, R27, c[0x0][0x178], !P4 ;  /* 0x00005e001b007a0c */ /* 0x000fe20006781270 */
[----:B------:R-:W-:Y:S01]  /*2dd30*/  @P6 STG.E.U16 [R28.64], R5 ;  /* 0x000000051c006986 */ /* 0x000fe2000c101506 */
[----:B------:R-:W-:-:S02]  /*2dd40*/  ISETP.LT.AND P6, PT, R25, c[0x0][0x178], !P5 ;  /* 0x00005e0019007a0c */ /* 0x000fc40006fc1270 */
[----:B------:R-:W-:Y:S01]  /*2dd50*/  IADD3 R8, R26, 0xd, RZ ;  /* 0x0000000d1a087810 */ /* 0x000fe20007ffe0ff */
[----:B0-----:R-:W-:-:S03]  /*2dd60*/  IMAD.WIDE R22, R0, 0x2, R2 ;  /* 0x0000000200167825 */ /* 0x001fc600078e0202 */
[----:B------:R-:W-:Y:S02]  /*2dd70*/  ISETP.GE.AND P2, PT, R8, c[0x0][0x17c], PT ;  /* 0x00005f0008007a0c */ /* 0x000fe40003f46270 */
[----:B------:R0:W-:Y:S01]  /*2dd80*/  @P0 STG.E.U16 [R22.64], R4 ;  /* 0x0000000416000986 */ /* 0x0001e2000c101506 */
[----:B------:R-:W-:Y:S01]  /*2dd90*/  PRMT R8, R5, 0x7632, R8 ;  /* 0x0000763205087816 */ /* 0x000fe20000000008 */
[C---:B------:R-:W-:Y:S01]  /*2dda0*/  IMAD.WIDE R6, R0.reuse, 0x2, R20 ;  /* 0x0000000200067825 */ /* 0x040fe200078e0214 */
[----:B------:R-:W-:Y:S02]  /*2ddb0*/  ISETP.LT.AND P5, PT, R27, c[0x0][0x178], !P5 ;  /* 0x00005e001b007a0c */ /* 0x000fe40006fa1270 */
[----:B0-----:R-:W-:Y:S02]  /*2ddc0*/  IADD3 R4, R0, c[0x0][0x198], RZ ;  /* 0x0000660000047a10 */ /* 0x001fe40007ffe0ff */
[----:B------:R0:W-:Y:S03]  /*2ddd0*/  @P4 STG.E.U16 [R6.64], R8 ;  /* 0x0000000806004986 */ /* 0x0001e6000c101506 */
[----:B------:R-:W-:-:S04]  /*2dde0*/  IMAD.WIDE R28, R4, 0x2, R2 ;  /* 0x00000002041c7825 */ /* 0x000fc800078e0202 */
[C---:B------:R-:W-:Y:S01]  /*2ddf0*/  IMAD.WIDE R22, R4.reuse, 0x2, R20 ;  /* 0x0000000204167825 */ /* 0x040fe200078e0214 */
[----:B------:R-:W-:Y:S02]  /*2de00*/  IADD3 R4, R4, c[0x0][0x198], RZ ;  /* 0x0000660004047a10 */ /* 0x000fe40007ffe0ff */
[C---:B------:R-:W-:Y:S01]  /*2de10*/  IADD3 R5, R26.reuse, 0xe, RZ ;  /* 0x0000000e1a057810 */ /* 0x040fe20007ffe0ff */
[----:B0-----:R-:W3:Y:S01]  /*2de20*/  LDL.LU.64 R6, [R1+0xf00] ;  /* 0x000f000001067983 */ /* 0x001ee20000300a00 */
[----:B------:R-:W-:-:S03]  /*2de30*/  IADD3 R0, R26, 0xf, RZ ;  /* 0x0000000f1a007810 */ /* 0x000fc60007ffe0ff */
[----:B-----5:R0:W-:Y:S01]  /*2de40*/  @P6 STG.E.U16 [R28.64], R12 ;  /* 0x0000000c1c006986 */ /* 0x0201e2000c101506 */
[C---:B------:R-:W-:Y:S02]  /*2de50*/  ISETP.LT.AND P6, PT, R25.reuse, c[0x0][0x178], !P1 ;  /* 0x00005e0019007a0c */ /* 0x040fe40004fc1270 */
[----:B------:R-:W-:Y:S01]  /*2de60*/  PRMT R24, R12, 0x7632, R24 ;  /* 0x000076320c187816 */ /* 0x000fe20000000018 */
[----:B------:R-:W-:Y:S01]  /*2de70*/  @P5 STG.E.U16 [R22.64], R9 ;  /* 0x0000000916005986 */ /* 0x000fe2000c101506 */
[----:B------:R-:W-:-:S03]  /*2de80*/  ISETP.LT.AND P5, PT, R25, c[0x0][0x178], !P3 ;  /* 0x00005e0019007a0c */ /* 0x000fc60005fa1270 */
[----:B------:R-:W5:Y:S01]  /*2de90*/  LDL.LU R25, [R1+0xefc] ;  /* 0x000efc0001197983 */ /* 0x000f620000300800 */
[----:B0-----:R-:W-:Y:S01]  /*2dea0*/  IMAD.WIDE R28, R4, 0x2, R2 ;  /* 0x00000002041c7825 */ /* 0x001fe200078e0202 */
[----:B------:R-:W-:Y:S02]  /*2deb0*/  IADD3 R12, R26, 0x10, RZ ;  /* 0x000000101a0c7810 */ /* 0x000fe40007ffe0ff */
[----:B------:R-:W2:Y:S04]  /*2dec0*/  LDL.LU R26, [R1+0xef8] ;  /* 0x000ef800011a7983 */ /* 0x000ea80000300800 */
[----:B------:R0:W-:Y:S04]  /*2ded0*/  @P6 STG.E.U16 [R28.64], R24 ;  /* 0x000000181c006986 */ /* 0x0001e8000c101506 */
[----:B0-----:R-:W2:Y:S04]  /*2dee0*/  LDL.LU R24, [R1+0xa4] ;  /* 0x0000a40001187983 */ /* 0x001ea80000300800 */
[----:B------:R-:W3:Y:S01]  /*2def0*/  LDL R28, [R1+0x5c8] ;  /* 0x0005c800011c7983 */ /* 0x000ee20000100800 */
[----:B------:R-:W-:-:S02]  /*2df00*/  ISETP.LT.AND P1, PT, R27, c[0x0][0x178], !P1 ;  /* 0x00005e001b007a0c */ /* 0x000fc40004f21270 */
[----:B------:R-:W-:Y:S02]  /*2df10*/  ISETP.LT.AND P3, PT, R27, c[0x0][0x178], !P3 ;  /* 0x00005e001b007a0c */ /* 0x000fe40005f61270 */
[----:B------:R-:W-:Y:S01]  /*2df20*/  ISETP.GE.AND P4, PT, R0, c[0x0][0x17c], PT ;  /* 0x00005f0000007a0c */ /* 0x000fe20003f86270 */
[C---:B------:R-:W-:Y:S01]  /*2df30*/  IMAD.WIDE R22, R4.reuse, 0x2, R20 ;  /* 0x0000000204167825 */ /* 0x040fe200078e0214 */
[----:B------:R-:W-:Y:S01]  /*2df40*/  IADD3 R0, R4, c[0x0][0x198], RZ ;  /* 0x0000660004007a10 */ /* 0x000fe20007ffe0ff */
[----:B------:R-:W4:Y:S01]  /*2df50*/  LDL.LU R29, [R1+0x5c4] ;  /* 0x0005c400011d7983 */ /* 0x000f220000300800 */
[----:B------:R-:W-:Y:S02]  /*2df60*/  PRMT R16, R9, 0x7632, R16 ;  /* 0x0000763209107816 */ /* 0x000fe40000000010 */
[----:B------:R-:W-:Y:S01]  /*2df70*/  ISETP.GE.AND P0, PT, R5, c[0x0][0x17c], PT ;  /* 0x00005f0005007a0c */ /* 0x000fe20003f06270 */
[----:B------:R-:W-:-:S04]  /*2df80*/  IMAD.WIDE R8, R0, 0x2, R2 ;  /* 0x0000000200087825 */ /* 0x000fc800078e0202 */
[----:B------:R-:W-:Y:S01]  /*2df90*/  IMAD.WIDE R4, R0, 0x2, R20 ;  /* 0x0000000200047825 */ /* 0x000fe200078e0214 */
[----:B------:R0:W-:Y:S01]  /*2dfa0*/  @P1 STG.E.U16 [R22.64], R16 ;  /* 0x0000001016001986 */ /* 0x0001e2000c101506 */
[----:B------:R-:W-:Y:S02]  /*2dfb0*/  ISETP.GE.AND P6, PT, R12, c[0x0][0x17c], PT ;  /* 0x00005f000c007a0c */ /* 0x000fe40003fc6270 */
[----:B0-----:R-:W-:Y:S01]  /*2dfc0*/  PRMT R22, R13, 0x7632, R22 ;  /* 0x000076320d167816 */ /* 0x001fe20000000016 */
[----:B--2---:R-:W-:Y:S04]  /*2dfd0*/  @P5 STG.E.U16 [R8.64], R24 ;  /* 0x0000001808005986 */ /* 0x004fe8000c101506 */
[----:B------:R0:W-:Y:S01]  /*2dfe0*/  @P3 STG.E.U16 [R4.64], R13 ;  /* 0x0000000d04003986 */ /* 0x0001e2000c101506 */
[----:B---3--:R-:W-:-:S02]  /*2dff0*/  ISETP.LT.AND P3, PT, R28, c[0x0][0x178], !P2 ;  /* 0x00005e001c007a0c */ /* 0x008fc40005761270 */
[----:B------:R-:W-:Y:S02]  /*2e000*/  PRMT R23, R24, 0x7632, R23 ;  /* 0x0000763218177816 */ /* 0x000fe40000000017 */
[----:B------:R-:W-:Y:S02]  /*2e010*/  ISETP.LT.AND P5, PT, R28, c[0x0][0x178], !P0 ;  /* 0x00005e001c007a0c */ /* 0x000fe400047a1270 */
[----:B0-----:R-:W-:Y:S02]  /*2e020*/  IADD3 R4, R0, c[0x0][0x198], RZ ;  /* 0x0000660000047a10 */ /* 0x001fe40007ffe0ff */
[----:B------:R-:W-:-:S03]  /*2e030*/  ISETP.LT.AND P2, PT, R27, c[0x0][0x178], !P2 ;  /* 0x00005e001b007a0c */ /* 0x000fc60005741270 */
[C---:B------:R-:W-:Y:S01]  /*2e040*/  IMAD.WIDE R12, R4.reuse, 0x2, R2 ;  /* 0x00000002040c7825 */ /* 0x040fe200078e0202 */
[----:B------:R-:W-:Y:S02]  /*2e050*/  ISETP.LT.AND P0, PT, R27, c[0x0][0x178], !P0 ;  /* 0x00005e001b007a0c */ /* 0x000fe40004701270 */
[----:B------:R-:W2:Y:S04]  /*2e060*/  LDL.LU R27, [R1+0xef4] ;  /* 0x000ef400011b7983 */ /* 0x000ea80000300800 */
[----:B------:R-:W3:Y:S04]  /*2e070*/  LDL.LU R24, [R1+0xc8] ;  /* 0x0000c80001187983 */ /* 0x000ee80000300800 */
[----:B------:R0:W-:Y:S04]  /*2e080*/  @P3 STG.E.U16 [R12.64], R23 ;  /* 0x000000170c003986 */ /* 0x0001e8000c101506 */
[----:B0-----:R-:W2:Y:S01]  /*2e090*/  LDL R23, [R1+0x5cc] ;  /* 0x0005cc0001177983 */ /* 0x001ea20000100800 */
[C---:B------:R-:W-:Y:S01]  /*2e0a0*/  IADD3 R0, R4.reuse, c[0x0][0x198], RZ ;  /* 0x0000660004007a10 */ /* 0x040fe20007ffe0ff */
[----:B------:R-:W-:Y:S01]  /*2e0b0*/  IMAD.WIDE R4, R4, 0x2, R20 ;  /* 0x0000000204047825 */ /* 0x000fe200078e0214 */
[----:B----4-:R-:W-:-:S04]  /*2e0c0*/  IADD3 R8, R29, 0x11, RZ ;  /* 0x000000111d087810 */ /* 0x010fc80007ffe0ff */
[----:B------:R-:W-:Y:S01]  /*2e0d0*/  ISETP.GE.AND P1, PT, R8, c[0x0][0x17c], PT ;  /* 0x00005f0008007a0c */ /* 0x000fe20003f26270 */
[----:B------:R0:W-:Y:S01]  /*2e0e0*/  @P2 STG.E.U16 [R4.64], R22 ;  /* 0x0000001604002986 */ /* 0x0001e2000c101506 */
[----:B------:R-:W-:Y:S01]  /*2e0f0*/  IMAD.WIDE R8, R0, 0x2, R2 ;  /* 0x0000000200087825 */ /* 0x000fe200078e0202 */
[----:B------:R-:W-:Y:S02]  /*2e100*/  ISETP.LT.AND P2, PT, R28, c[0x0][0x178], !P4 ;  /* 0x00005e001c007a0c */ /* 0x000fe40006741270 */
[----:B------:R-:W-:Y:S02]  /*2e110*/  IADD3 R12, R29, 0x13, RZ ;  /* 0x000000131d0c7810 */ /* 0x000fe40007ffe0ff */
[----:B-----5:R1:W-:Y:S01]  /*2e120*/  @P5 STG.E.U16 [R8.64], R25 ;  /* 0x0000001908005986 */ /* 0x0203e2000c101506 */
[----:B0-----:R-:W-:-:S03]  /*2e130*/  IMAD.WIDE R4, R0, 0x2, R20 ;  /* 0x0000000200047825 */ /* 0x001fc600078e0214 */
[----:B------:R-:W4:Y:S01]  /*2e140*/  LDL.LU R22, [R1+0xb8] ;  /* 0x0000b80001167983 */ /* 0x000f220000300800 */
[----:B------:R-:W-:-:S03]  /*2e150*/  IADD3 R0, R0, c[0x0][0x198], RZ ;  /* 0x0000660000007a10 */ /* 0x000fc60007ffe0ff */
[----:B------:R0:W-:Y:S01]  /*2e160*/  @P0 STG.E.U16 [R4.64], R17 ;  /* 0x0000001104000986 */ /* 0x0001e2000c101506 */
[----:B------:R-:W-:Y:S01]  /*2e170*/  ISETP.LT.AND P0, PT, R28, c[0x0][0x178], !P6 ;  /* 0x00005e001c007a0c */ /* 0x000fe20007701270 */
[----:B-1----:R-:W-:Y:S01]  /*2e180*/  IMAD.WIDE R8, R0, 0x2, R2 ;  /* 0x0000000200087825 */ /* 0x002fe200078e0202 */
[----:B------:R-:W-:-:S03]  /*2e190*/  ISETP.GE.AND P5, PT, R12, c[0x0][0x17c], PT ;  /* 0x00005f000c007a0c */ /* 0x000fc60003fa6270 */
[C---:B------:R-:W-:Y:S01]  /*2e1a0*/  IMAD.WIDE R12, R0.reuse, 0x2, R20 ;  /* 0x00000002000c7825 */ /* 0x040fe200078e0214 */
[----:B------:R-:W-:Y:S02]  /*2e1b0*/  IADD3 R0, R0, c[0x0][0x198], RZ ;  /* 0x0000660000007a10 */ /* 0x000fe40007ffe0ff */
[----:B0-----:R-:W-:Y:S02]  /*2e1c0*/  PRMT R4, R25, 0x7632, R4 ;  /* 0x0000763219047816 */ /* 0x001fe40000000004 */
[----:B------:R-:W-:-:S03]  /*2e1d0*/  PRMT R5, R17, 0x7632, R5 ;  /* 0x0000763211057816 */ /* 0x000fc60000000005 */
[----:B------:R0:W-:Y:S02]  /*2e1e0*/  @P2 STG.E.U16 [R8.64], R4 ;  /* 0x0000000408002986 */ /* 0x0001e4000c101506 */
[----:B0-----:R-:W-:Y:S02]  /*2e1f0*/  IADD3 R4, R29, 0x15, RZ ;  /* 0x000000151d047810 */ /* 0x001fe40007ffe0ff */
[----:B--2---:R-:W-:-:S13]  /*2e200*/  ISETP.LT.AND P4, PT, R23, c[0x0][0x178], !P4 ;  /* 0x00005e0017007a0c */ /* 0x004fda0006781270 */
[----:B------:R0:W-:Y:S02]  /*2e210*/  @P4 STG.E.U16 [R12.64], R5 ;  /* 0x000000050c004986 */ /* 0x0001e4000c101506 */
[----:B0-----:R-:W-:-:S05]  /*2e220*/  IMAD.WIDE R12, R0, 0x2, R2 ;  /* 0x00000002000c7825 */ /* 0x001fca00078e0202 */
[----:B---3--:R0:W-:Y:S01]  /*2e230*/  @P0 STG.E.U16 [R12.64], R24 ;  /* 0x000000180c000986 */ /* 0x0081e2000c101506 */
[----:B------:R-:W-:Y:S02]  /*2e240*/  ISETP.GE.AND P0, PT, R4, c[0x0][0x17c], PT ;  /* 0x00005f0004007a0c */ /* 0x000fe40003f06270 */
[----:B------:R-:W-:Y:S02]  /*2e250*/  PRMT R4, R24, 0x7632, R4 ;  /* 0x0000763218047816 */ /* 0x000fe40000000004 */
[----:B0-----:R-:W2:Y:S01]  /*2e260*/  LDL.LU R24, [R1+0xa8] ;  /* 0x0000a80001187983 */ /* 0x001ea20000300800 */
[----:B------:R-:W-:Y:S02]  /*2e270*/  ISETP.LT.AND P6, PT, R23, c[0x0][0x178], !P6 ;  /* 0x00005e0017007a0c */ /* 0x000fe400077c1270 */
[----:B------:R-:W-:Y:S01]  /*2e280*/  IADD3 R16, R29, 0x12, RZ ;  /* 0x000000121d107810 */ /* 0x000fe20007ffe0ff */
[----:B------:R-:W-:Y:S01]  /*2e290*/  IMAD.WIDE R8, R0, 0x2, R20 ;  /* 0x0000000200087825 */ /* 0x000fe200078e0214 */
[----:B------:R-:W-:-:S02]  /*2e2a0*/  ISETP.LT.AND P4, PT, R28, c[0x0][0x178], !P1 ;  /* 0x00005e001c007a0c */ /* 0x000fc40004f81270 */
[----:B------:R-:W-:Y:S02]  /*2e2b0*/  ISETP.GE.AND P3, PT, R16, c[0x0][0x17c], PT ;  /* 0x00005f0010007a0c */ /* 0x000fe40003f66270 */
[----:B------:R-:W-:Y:S02]  /*2e2c0*/  IADD3 R0, R0, c[0x0][0x198], RZ ;  /* 0x0000660000007a10 */ /* 0x000fe40007ffe0ff */
[----:B------:R-:W-:-:S03]  /*2e2d0*/  ISETP.LT.AND P1, PT, R23, c[0x0][0x178], !P1 ;  /* 0x00005e0017007a0c */ /* 0x000fc60004f21270 */
[----:B------:R0:W-:Y:S01]  /*2e2e0*/  @P6 STG.E.U16 [R8.64], R6 ;  /* 0x0000000608006986 */ /* 0x0001e2000c101506 */
[----:B------:R-:W-:Y:S01]  /*2e2f0*/  ISETP.LT.AND P6, PT, R28, c[0x0][0x178], !P3 ;  /* 0x00005e001c007a0c */ /* 0x000fe20005fc1270 */
[----:B------:R-:W-:Y:S01]  /*2e300*/  IMAD.WIDE R12, R0, 0x2, R20 ;  /* 0x00000002000c7825 */ /* 0x000fe200078e0214 */
[----:B------:R-:W-:-:S03]  /*2e310*/  ISETP.LT.AND P3, PT, R23, c[0x0][0x178], !P3 ;  /* 0x00005e0017007a0c */ /* 0x000fc60005f61270 */
[C---:B0-----:R-:W-:Y:S01]  /*2e320*/  IMAD.WIDE R8, R0.reuse, 0x2, R2 ;  /* 0x0000000200087825 */ /* 0x041fe200078e0202 */
[----:B------:R-:W-:Y:S02]  /*2e330*/  IADD3 R0, R0, c[0x0][0x198], RZ ;  /* 0x0000660000007a10 */ /* 0x000fe40007ffe0ff */
[----:B------:R-:W-:Y:S02]  /*2e340*/  PRMT R6, R6, 0x7632, R6 ;  /* 0x0000763206067816 */ /* 0x000fe40000000006 */
[----:B------:R0:W-:Y:S01]  /*2e350*/  @P4 STG.E.U16 [R8.64], R4 ;  /* 0x0000000408004986 */ /* 0x0001e2000c101506 */
[----:B------:R-:W-:-:S03]  /*2e360*/  ISETP.LT.AND P4, PT, R28, c[0x0][0x178], !P5 ;  /* 0x00005e001c007a0c */ /* 0x000fc60006f81270 */
[----:B------:R1:W-:Y:S01]  /*2e370*/  @P1 STG.E.U16 [R12.64], R6 ;  /* 0x000000060c001986 */ /* 0x0003e2000c101506 */
[C---:B------:R-:W-:Y:S02]  /*2e380*/  IADD3 R16, R29.reuse, 0x14, RZ ;  /* 0x000000141d107810 */ /* 0x040fe40007ffe0ff */
[----:B0-----:R-:W-:Y:S01]  /*2e390*/  IADD3 R4, R29, 0x16, RZ ;  /* 0x000000161d047810 */ /* 0x001fe20007ffe0ff */
[----:B------:R-:W-:-:S03]  /*2e3a0*/  IMAD.WIDE R8, R0, 0x2, R2 ;  /* 0x0000000200087825 */ /* 0x000fc600078e0202 */
[----:B------:R-:W-:Y:S02]  /*2e3b0*/  ISETP.GE.AND P1, PT, R4, c[0x0][0x17c], PT ;  /* 0x00005f0004007a0c */ /* 0x000fe40003f26270 */
[----:B------:R-:W-:Y:S01]  /*2e3c0*/  IADD3 R4, R0, c[0x0][0x198], RZ ;  /* 0x0000660000047a10 */ /* 0x000fe20007ffe0ff */
[----:B----4-:R0:W-:Y:S01]  /*2e3d0*/  @P6 STG.E.U16 [R8.64], R22 ;  /* 0x0000001608006986 */ /* 0x0101e2000c101506 */
[----:B------:R-:W-:-:S03]  /*2e3e0*/  ISETP.GE.AND P2, PT, R16, c[0x0][0x17c], PT ;  /* 0x00005f0010007a0c */ /* 0x000fc60003f46270 */
[----:B-1----:R-:W-:Y:S01]  /*2e3f0*/  IMAD.WIDE R12, R4, 0x2, R2 ;  /* 0x00000002040c7825 */ /* 0x002fe200078e0202 */
[----:B------:R-:W-:-:S03]  /*2e400*/  ISETP.LT.AND P5, PT, R23, c[0x0][0x178], !P5 ;  /* 0x00005e0017007a0c */ /* 0x000fc60006fa1270 */
[----:B0-----:R-:W-:Y:S01]  /*2e410*/  IMAD.WIDE R8, R0, 0x2, R20 ;  /* 0x0000000200087825 */ /* 0x001fe200078e0214 */
[----:B------:R-:W-:Y:S02]  /*2e420*/  PRMT R0, R22, 0x7632, R0 ;  /* 0x0000763216007816 */ /* 0x000fe40000000000 */
[----:B------:R-:W3:Y:S01]  /*2e430*/  LDL.LU R22, [R1+0xcc] ;  /* 0x0000cc0001167983 */ /* 0x000ee20000300800 */
[----:B------:R-:W-:-:S03]  /*2e440*/  IADD3 R5, R29, 0x17, RZ ;  /* 0x000000171d057810 */ /* 0x000fc60007ffe0ff */
[----:B------:R-:W-:Y:S01]  /*2e450*/  @P3 STG.E.U16 [R8.64], R10 ;  /* 0x0000000a08003986 */ /* 0x000fe2000c101506 */
[----:B------:R-:W-:-:S03]  /*2e460*/  ISETP.LT.AND P3, PT, R28, c[0x0][0x178], !P2 ;  /* 0x00005e001c007a0c */ /* 0x000fc60005761270 */
[----:B------:R0:W-:Y:S01]  /*2e470*/  @P4 STG.E.U16 [R12.64], R0 ;  /* 0x000000000c004986 */ /* 0x0001e2000c101506 */
[----:B------:R-:W-:Y:S02]  /*2e480*/  ISETP.GE.AND P6, PT, R5, c[0x0][0x17c], PT ;  /* 0x00005f0005007a0c */ /* 0x000fe40003fc6270 */
[----:B------:R-:W-:Y:S02]  /*2e490*/  PRMT R6, R10, 0x7632, R6 ;  /* 0x000076320a067816 */ /* 0x000fe40000000006 */
[C---:B0-----:R-:W-:Y:S01]  /*2e4a0*/  IADD3 R0, R4.reuse, c[0x0][0x198], RZ ;  /* 0x0000660004007a10 */ /* 0x041fe20007ffe0ff */
[----:B------:R-:W-:-:S04]  /*2e4b0*/  IMAD.WIDE R4, R4, 0x2, R20 ;  /* 0x0000000204047825 */ /* 0x000fc800078e0214 */
[----:B------:R-:W-:Y:S01]  /*2e4c0*/  IMAD.WIDE R8, R0, 0x2, R2 ;  /* 0x0000000200087825 */ /* 0x000fe200078e0202 */
[----:B------:R0:W-:Y:S04]  /*2e4d0*/  @P5 STG.E.U16 [R4.64], R6 ;  /* 0x0000000604005986 */ /* 0x0001e8000c101506 */
[----:B--2---:R1:W-:Y:S01]  /*2e4e0*/  @P3 STG.E.U16 [R8.64], R24 ;  /* 0x0000001808003986 */ /* 0x0043e2000c101506 */
[----:B0-----:R-:W-:-:S03]  /*2e4f0*/  PRMT R6, R24, 0x7632, R6 ;  /* 0x0000763218067816 */ /* 0x001fc60000000006 */
[----:B-1----:R-:W2:Y:S01]  /*2e500*/  LDL.LU R24, [R1+0xbc] ;  /* 0x0000bc0001187983 */ /* 0x002ea20000300800 */
[----:B------:R-:W-:Y:S01]  /*2e510*/  ISETP.LT.AND P2, PT, R23, c[0x0][0x178], !P2 ;  /* 0x00005e0017007a0c */ /* 0x000fe20005741270 */
[C---:B------:R-:W-:Y:S01]  /*2e520*/  IMAD.WIDE R12, R0.reuse, 0x2, R20 ;  /* 0x00000002000c7825 */ /* 0x040fe200078e0214 */
[----:B------:R-:W-:Y:S02]  /*2e530*/  IADD3 R8, R0, c[0x0][0x198], RZ ;  /* 0x0000660000087a10 */ /* 0x000fe40007ffe0ff */
[----:B------:R-:W-:Y:S02]  /*2e540*/  ISETP.LT.AND P3, PT, R28, c[0x0][0x178], !P1 ;  /* 0x00005e001c007a0c */ /* 0x000fe40004f61270 */
[----:B------:R-:W-:-:S07]  /*2e550*/  IADD3 R10, R29, 0x18, RZ ;  /* 0x000000181d0a7810 */ /* 0x000fce0007ffe0ff */
[----:B------:R0:W-:Y:S01]  /*2e560*/  @P2 STG.E.U16 [R12.64], R14 ;  /* 0x0000000e0c002986 */ /* 0x0001e2000c101506 */
[----:B------:R-:W-:Y:S02]  /*2e570*/  ISETP.LT.AND P2, PT, R28, c[0x0][0x178], !P0 ;  /* 0x00005e001c007a0c */ /* 0x000fe40004741270 */
[----:B------:R-:W-:Y:S02]  /*2e580*/  ISETP.LT.AND P0, PT, R23, c[0x0][0x178], !P0 ;  /* 0x00005e0017007a0c */ /* 0x000fe40004701270 */
[C---:B------:R-:W-:Y:S01]  /*2e590*/  IADD3 R0, R8.reuse, c[0x0][0x198], RZ ;  /* 0x0000660008007a10 */ /* 0x040fe20007ffe0ff */
[----:B------:R-:W-:Y:S01]  /*2e5a0*/  IMAD.WIDE R4, R8, 0x2, R2 ;  /* 0x0000000208047825 */ /* 0x000fe200078e0202 */
[----:B------:R-:W-:Y:S02]  /*2e5b0*/  ISETP.GE.AND P4, PT, R10, c[0x0][0x17c], PT ;  /* 0x00005f000a007a0c */ /* 0x000fe40003f86270 */
[----:B------:R-:W-:Y:S01]  /*2e5c0*/  PRMT R10, R14, 0x7632, R10 ;  /* 0x000076320e0a7816 */ /* 0x000fe2000000000a */
[----:B------:R-:W-:-:S04]  /*2e5d0*/  IMAD.WIDE R8, R8, 0x2, R20 ;  /* 0x0000000208087825 */ /* 0x000fc800078e0214 */
[----:B0-----:R-:W-:Y:S01]  /*2e5e0*/  IMAD.WIDE R12, R0, 0x2, R2 ;  /* 0x00000002000c7825 */ /* 0x001fe200078e0202 */
[----:B------:R0:W-:Y:S01]  /*2e5f0*/  @P2 STG.E.U16 [R4.64], R6 ;  /* 0x0000000604002986 */ /* 0x0001e2000c101506 */
[----:B------:R-:W-:-:S03]  /*2e600*/  ISETP.LT.AND P1, PT, R23, c[0x0][0x178], !P1 ;  /* 0x00005e0017007a0c */ /* 0x000fc60004f21270 */
[----:B------:R1:W-:Y:S01]  /*2e610*/  @P0 STG.E.U16 [R8.64], R10 ;  /* 0x0000000a08000986 */ /* 0x0003e2000c101506 */
[----:B------:R-:W-:-:S03]  /*2e620*/  IADD3 R16, R29, 0x19, RZ ;  /* 0x000000191d107810 */ /* 0x000fc60007ffe0ff */
[----:B------:R-:W-:Y:S01]  /*2e630*/  @P3 STG.E.U16 [R12.64], R26 ;  /* 0x0000001a0c003986 */ /* 0x000fe2000c101506 */
[----:B------:R-:W-:Y:S02]  /*2e640*/  ISETP.LT.AND P3, PT, R28, c[0x0][0x178], !P6 ;  /* 0x00005e001c007a0c */ /* 0x000fe40007761270 */
[C---:B------:R-:W-:Y:S02]  /*2e650*/  ISETP.LT.AND P6, PT, R23.reuse, c[0x0][0x178], !P6 ;  /* 0x00005e0017007a0c */ /* 0x040fe400077c1270 */
[----:B0-----:R-:W-:Y:S02]  /*2e660*/  IADD3 R4, R0, c[0x0][0x198], RZ ;  /* 0x0000660000047a10 */ /* 0x001fe40007ffe0ff */
[----:B------:R-:W-:Y:S01]  /*2e670*/  ISETP.GE.AND P5, PT, R16, c[0x0][0x17c], PT ;  /* 0x00005f0010007a0c */ /* 0x000fe20003fa6270 */
[----:B------:R-:W-:Y:S01]  /*2e680*/  IMAD.WIDE R16, R0, 0x2, R20 ;  /* 0x0000000200107825 */ /* 0x000fe200078e0214 */
[----:B------:R-:W-:Y:S02]  /*2e690*/  ISETP.LT.AND P0, PT, R28, c[0x0][0x178], !P4 ;  /* 0x00005e001c007a0c */ /* 0x000fe40006701270 */
[----:B-1----:R-:W-:Y:S01]  /*2e6a0*/  PRMT R10, R26, 0x7632, R10 ;  /* 0x000076321a0a7816 */ /* 0x002fe2000000000a */
[----:B------:R-:W-:Y:S01]  /*2e6b0*/  IMAD.WIDE R8, R4, 0x2, R2 ;  /* 0x0000000204087825 */ /* 0x000fe200078e0202 */
[----:B------:R-:W-:-:S02]  /*2e6c0*/  ISETP.LT.AND P4, PT, R23, c[0x0][0x178], !P4 ;  /* 0x00005e0017007a0c */ /* 0x000fc40006781270 */
[C---:B------:R-:W-:Y:S01]  /*2e6d0*/  IADD3 R0, R4.reuse, c[0x0][0x198], RZ ;  /* 0x0000660004007a10 */ /* 0x040fe20007ffe0ff */
[----:B------:R-:W-:Y:S01]  /*2e6e0*/  IMAD.WIDE R4, R4, 0x2, R20 ;  /* 0x0000000204047825 */ /* 0x000fe200078e0214 */
[----:B------:R-:W-:Y:S01]  /*2e6f0*/  PRMT R6, R18, 0x7632, R6 ;  /* 0x0000763212067816 */ /* 0x000fe20000000006 */
[----:B------:R-:W-:Y:S01]  /*2e700*/  @P1 STG.E.U16 [R16.64], R18 ;  /* 0x0000001210001986 */ /* 0x000fe2000c101506 */
[----:B------:R-:W-:-:S03]  /*2e710*/  IADD3 R14, R29, 0x1a, RZ ;  /* 0x0000001a1d0e7810 */ /* 0x000fc60007ffe0ff */
[----:B------:R0:W-:Y:S04]  /*2e720*/  @P3 STG.E.U16 [R8.64], R10 ;  /* 0x0000000a08003986 */ /* 0x0001e8000c101506 */
[----:B------:R1:W-:Y:S01]  /*2e730*/  @P6 STG.E.U16 [R4.64], R6 ;  /* 0x0000000604006986 */ /* 0x0003e2000c101506 */
[----:B------:R-:W-:Y:S02]  /*2e740*/  ISETP.LT.AND P6, PT, R28, c[0x0][0x178], !P5 ;  /* 0x00005e001c007a0c */ /* 0x000fe40006fc1270 */
[----:B------:R-:W-:Y:S01]  /*2e750*/  ISETP.GE.AND P2, PT, R14, c[0x0][0x17c], PT ;  /* 0x00005f000e007a0c */ /* 0x000fe20003f46270 */
[----:B0-----:R-:W-:-:S04]  /*2e760*/  IMAD.WIDE R8, R0, 0x2, R2 ;  /* 0x0000000200087825 */ /* 0x001fc800078e0202 */
[C---:B-1----:R-:W-:Y:S01]  /*2e770*/  IMAD.WIDE R4, R0.reuse, 0x2, R20 ;  /* 0x0000000200047825 */ /* 0x042fe200078e0214 */
[----:B------:R-:W-:Y:S01]  /*2e780*/  IADD3 R6, R0, c[0x0][0x198], RZ ;  /* 0x0000660000067a10 */ /* 0x000fe20007ffe0ff */
[----:B---3--:R0:W-:Y:S01]  /*2e790*/  @P0 STG.E.U16 [R8.64], R22 ;  /* 0x0000001608000986 */ /* 0x0081e2000c101506 */
[----:B------:R-:W-:-:S03]  /*2e7a0*/  ISETP.LT.AND P5, PT, R23, c[0x0][0x178], !P5 ;  /* 0x00005e0017007a0c */ /* 0x000fc60006fa1270 */
[----:B------:R1:W-:Y:S01]  /*2e7b0*/  @P4 STG.E.U16 [R4.64], R7 ;  /* 0x0000000704004986 */ /* 0x0003e2000c101506 */
[----:B------:R-:W-:Y:S02]  /*2e7c0*/  ISETP.LT.AND P4, PT, R28, c[0x0][0x178], !P2 ;  /* 0x00005e001c007a0c */ /* 0x000fe40005781270 */
[----:B------:R-:W-:Y:S02]  /*2e7d0*/  IADD3 R10, R29, 0x1d, RZ ;  /* 0x0000001d1d0a7810 */ /* 0x000fe40007ffe0ff */
[----:B------:R-:W-:Y:S02]  /*2e7e0*/  IADD3 R0, R6, c[0x0][0x198], RZ ;  /* 0x0000660006007a10 */ /* 0x000fe40007ffe0ff */
[----:B0-----:R-:W-:Y:S01]  /*2e7f0*/  PRMT R8, R22, 0x7632, R8 ;  /* 0x0000763216087816 */ /* 0x001fe20000000008 */
[----:B-1----:R-:W-:Y:S01]  /*2e800*/  IMAD.WIDE R4, R6, 0x2, R2 ;  /* 0x0000000206047825 */ /* 0x002fe200078e0202 */
[----:B------:R-:W-:Y:S01]  /*2e810*/  ISETP.GE.AND P0, PT, R10, c[0x0][0x17c], PT ;  /* 0x00005f000a007a0c */ /* 0x000fe20003f06270 */
[----:B------:R-:W3:Y:S01]  /*2e820*/  LDL.LU R22, [R1+0xac] ;  /* 0x0000ac0001167983 */ /* 0x000ee20000300800 */
[----:B------:R-:W-:-:S03]  /*2e830*/  PRMT R10, R7, 0x7632, R10 ;  /* 0x00007632070a7816 */ /* 0x000fc6000000000a */
[----:B------:R0:W-:Y:S02]  /*2e840*/  @P6 STG.E.U16 [R4.64], R8 ;  /* 0x0000000804006986 */ /* 0x0001e4000c101506 */
[----:B0-----:R-:W-:-:S04]  /*2e850*/  IMAD.WIDE R4, R6, 0x2, R20 ;  /* 0x0000000206047825 */ /* 0x001fc800078e0214 */
[----:B------:R-:W-:Y:S01]  /*2e860*/  IMAD.WIDE R6, R0, 0x2, R2 ;  /* 0x0000000200067825 */ /* 0x000fe200078e0202 */
[----:B------:R0:W-:Y:S01]  /*2e870*/  @P5 STG.E.U16 [R4.64], R10 ;  /* 0x0000000a04005986 */ /* 0x0001e2000c101506 */
[C---:B------:R-:W-:Y:S02]  /*2e880*/  IADD3 R12, R29.reuse, 0x1b, RZ ;  /* 0x0000001b1d0c7810 */ /* 0x040fe40007ffe0ff */
[----:B------:R-:W-:Y:S02]  /*2e890*/  IADD3 R13, R29, 0x1c, RZ ;  /* 0x0000001c1d0d7810 */ /* 0x000fe40007ffe0ff */
[----:B------:R-:W-:Y:S02]  /*2e8a0*/  ISETP.LT.AND P2, PT, R23, c[0x0][0x178], !P2 ;  /* 0x00005e0017007a0c */ /* 0x000fe40005741270 */
[----:B------:R-:W-:Y:S02]  /*2e8b0*/  ISETP.GE.AND P1, PT, R12, c[0x0][0x17c], PT ;  /* 0x00005f000c007a0c */ /* 0x000fe40003f26270 */
[----:B------:R-:W-:-:S02]  /*2e8c0*/  ISETP.GE.AND P3, PT, R13, c[0x0][0x17c], PT ;  /* 0x00005f000d007a0c */ /* 0x000fc40003f66270 */
[----:B------:R-:W-:-:S04]  /*2e8d0*/  IADD3 R8, R29, 0x1e, RZ ;  /* 0x0000001e1d087810 */ /* 0x000fc80007ffe0ff */
[----:B------:R-:W-:Y:S01]  /*2e8e0*/  ISETP.GE.AND P6, PT, R8, c[0x0][0x17c], PT ;  /* 0x00005f0008007a0c */ /* 0x000fe20003fc6270 */
[----:B------:R-:W-:Y:S01]  /*2e8f0*/  IMAD.WIDE R8, R0, 0x2, R20 ;  /* 0x0000000200087825 */ /* 0x000fe200078e0214 */
[----:B--2---:R1:W-:Y:S01]  /*2e900*/  @P4 STG.E.U16 [R6.64], R24 ;  /* 0x0000001806004986 */ /* 0x0043e2000c101506 */
[----:B0-----:R-:W-:-:S03]  /*2e910*/  PRMT R10, R24, 0x7632, R10 ;  /* 0x00007632180a7816 */ /* 0x001fc6000000000a */
[----:B-1----:R-:W0:Y:S01]  /*2e920*/  S2R R24, SR_TID.X ;  /* 0x0000000000187919 */ /* 0x002e220000002100 */
[----:B------:R-:W-:Y:S02]  /*2e930*/  ISETP.LT.AND P4, PT, R28, c[0x0][0x178], !P1 ;  /* 0x00005e001c007a0c */ /* 0x000fe40004f81270 */
[----:B------:R-:W-:Y:S02]  /*2e940*/  ISETP.LT.AND P1, PT, R23, c[0x0][0x178], !P1 ;  /* 0x00005e0017007a0c */ /* 0x000fe40004f21270 */
[----:B------:R-:W-:Y:S01]  /*2e950*/  IADD3 R6, R0, c[0x0][0x198], RZ ;  /* 0x0000660000067a10 */ /* 0x000fe20007ffe0ff */
[----:B------:R1:W-:Y:S03]  /*2e960*/  @P2 STG.E.U16 [R8.64], R11 ;  /* 0x0000000b08002986 */ /* 0x0003e6000c101506 */
[C---:B------:R-:W-:Y:S01]  /*2e970*/  IADD3 R0, R6.reuse, c[0x0][0x198], RZ ;  /* 0x0000660006007a10 */ /* 0x040fe20007ffe0ff */
[----:B------:R-:W-:-:S04]  /*2e980*/  IMAD.WIDE R4, R6, 0x2, R2 ;  /* 0x0000000206047825 */ /* 0x000fc800078e0202 */
[----:B------:R-:W-:Y:S01]  /*2e990*/  IMAD.WIDE R6, R6, 0x2, R20 ;  /* 0x0000000206067825 */ /* 0x000fe200078e0214 */
[----:B0-----:R-:W-:-:S03]  /*2e9a0*/  LOP3.LUT R13, R24, 0xff, RZ, 0xc0, !PT ;  /* 0x000000ff180d7812 */ /* 0x001fc600078ec0ff */
[----:B------:R-:W-:Y:S01]  /*2e9b0*/  IMAD.SHL.U32 R24, R24, 0x800, RZ ;  /* 0x0000080018187824 */ /* 0x000fe200078e00ff */
[----:B-1----:R-:W-:-:S04]  /*2e9c0*/  PRMT R11, R11, 0x7632, R11 ;  /* 0x000076320b0b7816 */ /* 0x002fc8000000000b */
[----:B------:R-:W-:Y:S01]  /*2e9d0*/  LOP3.LUT R24, R24, 0x3000, RZ, 0xc0, !PT ;  /* 0x0000300018187812 */ /* 0x000fe200078ec0ff */
[----:B------:R-:W-:Y:S04]  /*2e9e0*/  @P4 STG.E.U16 [R4.64], R10 ;  /* 0x0000000a04004986 */ /* 0x000fe8000c101506 */
[----:B------:R-:W-:Y:S01]  /*2e9f0*/  IMAD R24, R13, 0x10, R24 ;  /* 0x000000100d187824 */ /* 0x000fe200078e0218 */
[----:B------:R-:W-:Y:S04]  /*2ea00*/  @P1 STG.E.U16 [R6.64], R11 ;  /* 0x0000000b06001986 */ /* 0x000fe8000c101506 */
[----:B------:R0:W1:Y:S04]  /*2ea10*/  LDS.128 R4, [R24] ;  /* 0x0000000018047984 */ /* 0x0000680000000c00 */
[----:B0-----:R-:W2:Y:S01]  /*2ea20*/  LDL.LU R24, [R1+0x50] ;  /* 0x0000500001187983 */ /* 0x001ea20000300800 */
[----:B------:R-:W-:-:S02]  /*2ea30*/  ISETP.LT.AND P2, PT, R28, c[0x0][0x178], !P3 ;  /* 0x00005e001c007a0c */ /* 0x000fc40005f41270 */
[----:B------:R-:W-:Y:S01]  /*2ea40*/  IADD3 R12, R29, 0x1f, RZ ;  /* 0x0000001f1d0c7810 */ /* 0x000fe20007ffe0ff */
[----:B------:R-:W-:Y:S01]  /*2ea50*/  IMAD.WIDE R8, R0, 0x2, R2 ;  /* 0x0000000200087825 */ /* 0x000fe200078e0202 */
[----:B------:R-:W-:Y:S02]  /*2ea60*/  ISETP.LT.AND P3, PT, R23, c[0x0][0x178], !P3 ;  /* 0x00005e0017007a0c */ /* 0x000fe40005f61270 */
[----:B------:R-:W-:Y:S02]  /*2ea70*/  ISETP.GE.AND P5, PT, R12, c[0x0][0x17c], PT ;  /* 0x00005f000c007a0c */ /* 0x000fe40003fa6270 */
[----:B------:R-:W-:Y:S02]  /*2ea80*/  IADD3 R12, R29, 0x20, RZ ;  /* 0x000000201d0c7810 */ /* 0x000fe40007ffe0ff */
[----:B------:R-:W-:Y:S02]  /*2ea90*/  ISETP.LT.AND P1, PT, R28, c[0x0][0x178], !P6 ;  /* 0x00005e001c007a0c */ /* 0x000fe40007721270 */
[----:B------:R-:W-:-:S02]  /*2eaa0*/  ISETP.GE.AND P4, PT, R12, c[0x0][0x17c], PT ;  /* 0x00005f000c007a0c */ /* 0x000fc40003f86270 */
[----:B------:R-:W-:Y:S02]  /*2eab0*/  IADD3 R12, R0, c[0x0][0x198], RZ ;  /* 0x00006600000c7a10 */ /* 0x000fe40007ffe0ff */
[----:B------:R-:W-:Y:S02]  /*2eac0*/  PRMT R11, R15, 0x7632, R11 ;  /* 0x000076320f0b7816 */ /* 0x000fe4000000000b */
[C---:B------:R-:W-:Y:S02]  /*2ead0*/  ISETP.LT.AND P6, PT, R23.reuse, c[0x0][0x178], !P6 ;  /* 0x00005e0017007a0c */ /* 0x040fe400077c1270 */
[----:B---3--:R-:W-:Y:S01]  /*2eae0*/  PRMT R10, R22, 0x7632, R10 ;  /* 0x00007632160a7816 */ /* 0x008fe2000000000a */
[----:B------:R0:W-:Y:S01]  /*2eaf0*/  @P2 STG.E.U16 [R8.64], R22 ;  /* 0x0000001608002986 */ /* 0x0001e2000c101506 */
[----:B------:R-:W-:Y:S02]  /*2eb00*/  ISETP.LT.AND P2, PT, R28, c[0x0][0x178], !P0 ;  /* 0x00005e001c007a0c */ /* 0x000fe40004741270 */
[----:B------:R-:W-:Y:S01]  /*2eb10*/  ISETP.LT.AND P0, PT, R23, c[0x0][0x178], !P0 ;  /* 0x00005e0017007a0c */ /* 0x000fe20004701270 */
[----:B0-----:R-:W0:Y:S01]  /*2eb20*/  S2R R22, SR_TID.X ;  /* 0x0000000000167919 */ /* 0x001e220000002100 */
[----:B------:R-:W-:Y:S01]  /*2eb30*/  IMAD.WIDE R8, R0, 0x2, R20 ;  /* 0x0000000200087825 */ /* 0x000fe200078e0214 */
[----:B------:R-:W-:-:S04]  /*2eb40*/  IADD3 R0, R12, c[0x0][0x198], RZ ;  /* 0x000066000c007a10 */ /* 0x000fc80007ffe0ff */
[----:B------:R3:W-:Y:S02]  /*2eb50*/  @P3 STG.E.U16 [R8.64], R15 ;  /* 0x0000000f08003986 */ /* 0x0007e4000c101506 */
[----:B---3--:R-:W-:-:S04]  /*2eb60*/  IMAD.WIDE R8, R12, 0x2, R2 ;  /* 0x000000020c087825 */ /* 0x008fc800078e0202 */
[----:B------:R-:W-:Y:S01]  /*2eb70*/  IMAD.WIDE R12, R12, 0x2, R20 ;  /* 0x000000020c0c7825 */ /* 0x000fe200078e0214 */
[----:B------:R-:W-:Y:S03]  /*2eb80*/  @P2 STG.E.U16 [R8.64], R10 ;  /* 0x0000000a08002986 */ /* 0x000fe6000c101506 */
[----:B------:R-:W-:Y:S01]  /*2eb90*/  IMAD.WIDE R14, R0, 0x2, R2 ;  /* 0x00000002000e7825 */ /* 0x000fe200078e0202 */
[----:B------:R3:W-:Y:S04]  /*2eba0*/  @P0 STG.E.U16 [R12.64], R11 ;  /* 0x0000000b0c000986 */ /* 0x0007e8000c101506 */
[----:B------:R4:W-:Y:S01]  /*2ebb0*/  @P1 STG.E.U16 [R14.64], R27 ;  /* 0x0000001b0e001986 */ /* 0x0009e2000c101506 */
[----:B------:R-:W-:-:S02]  /*2ebc0*/  ISETP.LT.AND P1, PT, R28, c[0x0][0x178], !P5 ;  /* 0x00005e001c007a0c */ /* 0x000fc40006f21270 */
[----:B------:R-:W-:Y:S01]  /*2ebd0*/  ISETP.LT.AND P5, PT, R23, c[0x0][0x178], !P5 ;  /* 0x00005e0017007a0c */ /* 0x000fe20006fa1270 */
[C---:B---3--:R-:W-:Y:S01]  /*2ebe0*/  IMAD.WIDE R12, R0.reuse, 0x2, R20 ;  /* 0x00000002000c7825 */ /* 0x048fe200078e0214 */
[----:B----4-:R-:W-:Y:S02]  /*2ebf0*/  IADD3 R15, R29, 0x23, RZ ;  /* 0x000000231d0f7810 */ /* 0x010fe40007ffe0ff */
[----:B------:R-:W-:Y:S02]  /*2ec00*/  IADD3 R14, R0, c[0x0][0x198], RZ ;  /* 0x00006600000e7a10 */ /* 0x000fe40007ffe0ff */
[----:B------:R3:W-:Y:S01]  /*2ec10*/  @P6 STG.E.U16 [R12.64], R19 ;  /* 0x000000130c006986 */ /* 0x0007e2000c101506 */
[----:B------:R-:W-:Y:S02]  /*2ec20*/  ISETP.GE.AND P0, PT, R15, c[0x0][0x17c], PT ;  /* 0x00005f000f007a0c */ /* 0x000fe40003f06270 */
[----:B------:R-:W-:Y:S02]  /*2ec30*/  ISETP.LT.AND P6, PT, R28, c[0x0][0x178], !P4 ;  /* 0x00005e001c007a0c */ /* 0x000fe400067c1270 */
[C---:B0-----:R-:W-:Y:S01]  /*2ec40*/  LOP3.LUT R18, R22.reuse, 0xff, RZ, 0xc0, !PT ;  /* 0x000000ff16127812 */ /* 0x041fe200078ec0ff */
[----:B------:R-:W-:Y:S01]  /*2ec50*/  IMAD.SHL.U32 R22, R22, 0x800, RZ ;  /* 0x0000080016167824 */ /* 0x000fe200078e00ff */
[----:B------:R-:W-:-:S02]  /*2ec60*/  PRMT R15, R27, 0x7632, R15 ;  /* 0x000076321b0f7816 */ /* 0x000fc4000000000f */
[----:B------:R-:W-:Y:S01]  /*2ec70*/  ISETP.LT.AND P4, PT, R23, c[0x0][0x178], !P4 ;  /* 0x00005e0017007a0c */ /* 0x000fe20006781270 */
[C---:B---3--:R-:W-:Y:S01]  /*2ec80*/  IMAD.WIDE R12, R14.reuse, 0x2, R2 ;  /* 0x000000020e0c7825 */ /* 0x048fe200078e0202 */
[----:B------:R-:W-:Y:S02]  /*2ec90*/  IADD3 R0, R14, c[0x0][0x198], RZ ;  /* 0x000066000e007a10 */ /* 0x000fe40007ffe0ff */
[C---:B------:R-:W-:Y:S02]  /*2eca0*/  IADD3 R16, R29.reuse, 0x21, RZ ;  /* 0x000000211d107810 */ /* 0x040fe40007ffe0ff */
[----:B------:R-:W-:Y:S01]  /*2ecb0*/  IADD3 R17, R29, 0x22, RZ ;  /* 0x000000221d117810 */ /* 0x000fe20007ffe0ff */
[----:B------:R0:W-:Y:S01]  /*2ecc0*/  @P1 STG.E.U16 [R12.64], R15 ;  /* 0x0000000f0c001986 */ /* 0x0001e2000c101506 */
[----:B------:R-:W-:Y:S02]  /*2ecd0*/  LOP3.LUT R22, R22, 0x3000, RZ, 0xc0, !PT ;  /* 0x0000300016167812 */ /* 0x000fe400078ec0ff */
[----:B------:R-:W-:-:S02]  /*2ece0*/  PRMT R19, R19, 0x7632, R19 ;  /* 0x0000763213137816 */ /* 0x000fc40000000013 */
[----:B------:R-:W-:Y:S02]  /*2ecf0*/  ISETP.GE.AND P3, PT, R16, c[0x0][0x17c], PT ;  /* 0x00005f0010007a0c */ /* 0x000fe40003f66270 */
[----:B------:R-:W-:Y:S01]  /*2ed00*/  ISETP.GE.AND P2, PT, R17, c[0x0][0x17c], PT ;  /* 0x00005f0011007a0c */ /* 0x000fe20003f46270 */
[----:B------:R-:W-:-:S04]  /*2ed10*/  IMAD.WIDE R16, R0, 0x2, R20 ;  /* 0x0000000200107825 */ /* 0x000fc800078e0214 */
[----:B0-----:R-:W-:-:S04]  /*2ed20*/  IMAD.WIDE R12, R14, 0x2, R20 ;  /* 0x000000020e0c7825 */ /* 0x001fc800078e0214 */
[----:B------:R-:W-:Y:S01]  /*2ed30*/  IMAD.WIDE R14, R0, 0x2, R2 ;  /* 0x00000002000e7825 */ /* 0x000fe200078e0202 */
[----:B------:R-:W-:Y:S03]  /*2ed40*/  @P5 STG.E.U16 [R12.64], R19 ;  /* 0x000000130c005986 */ /* 0x000fe6000c101506 */
[----:B------:R-:W-:Y:S01]  /*2ed50*/  IMAD R22, R18, 0x10, R22 ;  /* 0x0000001012167824 */ /* 0x000fe200078e0216 */
[----:B------:R-:W-:-:S04]  /*2ed60*/  IADD3 R18, R29, 0x24, RZ ;  /* 0x000000241d127810 */ /* 0x000fc80007ffe0ff */
[----:B------:R-:W-:Y:S02]  /*2ed70*/  ISETP.GE.AND P1, PT, R18, c[0x0][0x17c], PT ;  /* 0x00005f0012007a0c */ /* 0x000fe40003f26270 */
[----:B------:R-:W-:Y:S01]  /*2ed80*/  IADD3 R18, R0, c[0x0][0x198], RZ ;  /* 0x0000660000127a10 */ /* 0x000fe20007ffe0ff */
[----:B--2---:R-:W-:Y:S04]  /*2ed90*/  @P6 STG.E.U16 [R14.64], R24 ;  /* 0x000000180e006986 */ /* 0x004fe8000c101506 */
[----:B-1----:R0:W-:Y:S01]  /*2eda0*/  @P4 STG.E.U16 [R16.64], R4 ;  /* 0x0000000410004986 */ /* 0x0021e2000c101506 */
[C---:B------:R-:W-:Y:S02]  /*2edb0*/  ISETP.LT.AND P4, PT, R28.reuse, c[0x0][0x178], !P3 ;  /* 0x00005e001c007a0c */ /* 0x040fe40005f81270 */
[----:B------:R-:W-:-:S02]  /*2edc0*/  ISETP.LT.AND P6, PT, R28, c[0x0][0x178], !P2 ;  /* 0x00005e001c007a0c */ /* 0x000fc400057c1270 */
[C---:B------:R-:W-:Y:S02]  /*2edd0*/  ISETP.LT.AND P3, PT, R23.reuse, c[0x0][0x178], !P3 ;  /* 0x00005e0017007a0c */ /* 0x040fe40005f61270 */
[----:B------:R-:W-:Y:S02]  /*2ede0*/  ISETP.LT.AND P2, PT, R23, c[0x0][0x178], !P2 ;  /* 0x00005e0017007a0c */ /* 0x000fe40005741270 */
[----:B------:R-:W-:Y:S02]  /*2edf0*/  PRMT R0, R24, 0x7632, R0 ;  /* 0x0000763218007816 */ /* 0x000fe40000000000 */
[----:B------:R-:W-:Y:S01]  /*2ee00*/  IADD3 R23, R29, 0x26, RZ ;  /* 0x000000261d177810 */ /* 0x000fe20007ffe0ff */
[----:B0-----:R-:W-:-:S05]  /*2ee10*/  IMAD.WIDE R16, R18, 0x2, R2 ;  /* 0x0000000212107825 */ /* 0x001fca00078e0202 */
[----:B------:R-:W-:Y:S01]  /*2ee20*/  @P4 STG.E.U16 [R16.64], R0 ;  /* 0x0000000010004986 */ /* 0x000fe2000c101506 */
[----:B------:R-:W-:-:S03]  /*2ee30*/  ISETP.GE.AND P4, PT, R23, c[0x0][0x17c], PT ;  /* 0x00005f0017007a0c */ /* 0x000fc60003f86270 */
[----:B------:R-:W2:Y:S04]  /*2ee40*/  LDL.LU R23, [R1+0x40] ;  /* 0x0000400001177983 */ /* 0x000ea80000300800 */
[----:B------:R-:W0:Y:S01]  /*2ee50*/  S2R R25, SR_TID.X ;  /* 0x0000000000197919 */ /* 0x000e220000002100 */
[----:B------:R-:W-:-:S05]  /*2ee60*/  LOP3.LUT R22, R22, 0x20, RZ, 0x3c, !PT ;  /* 0x0000002016167812 */ /* 0x000fca00078e3cff */
[----:B------:R1:W3:Y:S01]  /*2ee70*/  LDS.128 R8, [R22] ;  /* 0x0000000016087984 */ /* 0x0002e20000000c00 */
[C---:B0-----:R-:W-:Y:S01]  /*2ee80*/  LOP3.LUT R26, R25.reuse, 0xff, RZ, 0xc0, !PT ;  /* 0x000000ff191a7812 */ /* 0x041fe200078ec0ff */
[----:B------:R-:W-:-:S05]  /*2ee90*/  IMAD.SHL.U32 R25, R25, 0x800, RZ ;  /* 0x0000080019197824 */ /* 0x000fca00078e00ff */
[----:B------:R-:W-:Y:S02]  /*2eea0*/  LOP3.LUT R25, R25, 0x3000, RZ, 0xc0, !PT ;  /* 0x0000300019197812 */ /* 0x000fe400078ec0ff */
[----:B-1----:R-:W-:-:S03]  /*2eeb0*/  IADD3 R22, R29, 0x25, RZ ;  /* 0x000000251d167810 */ /* 0x002fc60007ffe0ff */
[----:B------:R-:W-:Y:S01]  /*2eec0*/  IMAD R25, R26, 0x10, R25 ;  /* 0x000000101a197824 */ /* 0x000fe200078e0219 */
[----:B------:R-:W-:Y:S02]  /*2eed0*/  ISETP.GE.AND P5, PT, R22, c[0x0][0x17c], PT ;  /* 0x00005f0016007a0c */ /* 0x000fe40003fa6270 */
[C---:B------:R-:W-:Y:S02]  /*2eee0*/  IADD3 R22, R18.reuse, c[0x0][0x198], RZ ;  /* 0x0000660012167a10 */ /* 0x040fe40007ffe0ff */
[----:B------:R-:W-:Y:S01]  /*2eef0*/  LOP3.LUT R25, R25, 0x40, RZ, 0x3c, !PT ;  /* 0x0000004019197812 */ /* 0x000fe200078e3cff */
[----:B------:R-:W-:Y:S01]  /*2ef00*/  IMAD.WIDE R18, R18, 0x2, R20 ;  /* 0x0000000212127825 */ /* 0x000fe200078e0214 */
[----:B------:R-:W-:-:S03]  /*2ef10*/  PRMT R4, R4, 0x7632, R4 ;  /* 0x0000763204047816 */ /* 0x000fc60000000004 */
[----:B------:R0:W1:Y:S04]  /*2ef20*/  LDS.128 R12, [R25] ;  /* 0x00000000190c7984 */ /* 0x0000680000000c00 */
[----:B------:R-:W-:Y:S01]  /*2ef30*/  @P3 STG.E.U16 [R18.64], R4 ;  /* 0x0000000412003986 */ /* 0x000fe2000c101506 */
[----:B0-----:R-:W-:-:S05]  /*2ef40*/  IMAD.WIDE R24, R22, 0x2, R2 ;  /* 0x0000000216187825 */ /* 0x001fca00078e0202 */
[----:B--2---:R0:W-:Y:S04]  /*2ef50*/  @P6 STG.E.U16 [R24.64], R23 ;  /* 0x0000001718006986 */ /* 0x0041e8000c101506 */
[----:B0-----:R-:W2:Y:S01]  /*2ef60*/  LDL R25, [R1+0x5cc] ;  /* 0x0005cc0001197983 */ /* 0x001ea20000100800 */
[C---:B------:R-:W-:Y:S01]  /*2ef70*/  IMAD.WIDE R26, R22.reuse, 0x2, R20 ;  /* 0x00000002161a7825 */ /* 0x040fe200078e0214 */
[----:B------:R-:W-:-:S04]  /*2ef80*/  IADD3 R24, R22, c[0x0][0x198], RZ ;  /* 0x0000660016187a10 */ /* 0x000fc80007ffe0ff */
[----:B---3--:R-:W-:Y:S01]  /*2ef90*/  @P2 STG.E.U16 [R26.64], R8 ;  /* 0x000000081a002986 */ /* 0x008fe2000c101506 */
[----:B------:R-:W-:Y:S02]  /*2efa0*/  ISETP.LT.AND P2, PT, R28, c[0x0][0x178], !P0 ;  /* 0x00005e001c007a0c */ /* 0x000fe40004741270 */
[----:B------:R-:W-:Y:S01]  /*2efb0*/  PRMT R0, R23, 0x7632, R0 ;  /* 0x0000763217007816 */ /* 0x000fe20000000000 */
[----:B------:R-:W-:Y:S01]  /*2efc0*/  IMAD.WIDE R22, R24, 0x2, R2 ;  /* 0x0000000218167825 */ /* 0x000fe200078e0202 */
[----:B------:R-:W-:Y:S02]  /*2efd0*/  ISETP.LT.AND P3, PT, R28, c[0x0][0x178], !P1 ;  /* 0x00005e001c007a0c */ /* 0x000fe40004f61270 */
[----:B------:R-:W-:Y:S02]  /*2efe0*/  IADD3 R28, R24, c[0x0][0x198], RZ ;  /* 0x00006600181c7a10 */ /* 0x000fe40007ffe0ff */
[----:B------:R-:W-:-:S05]  /*2eff0*/  PRMT R4, R8, 0x7632, R4 ;  /* 0x0000763208047816 */ /* 0x000fca0000000004 */
[----:B------:R-:W-:Y:S01]  /*2f000*/  @P2 STG.E.U16 [R22.64], R0 ;  /* 0x0000000016002986 */ /* 0x000fe2000c101506 */
[C---:B--2---:R-:W-:Y:S02]  /*2f010*/  ISETP.LT.AND P0, PT, R25.reuse, c[0x0][0x178], !P0 ;  /* 0x00005e0019007a0c */ /* 0x044fe40004701270 */
[----:B------:R-:W-:Y:S01]  /*2f020*/  ISETP.LT.AND P6, PT, R25, c[0x0][0x178], !P1 ;  /* 0x00005e0019007a0c */ /* 0x000fe20004fc1270 */
[----:B------:R-:W-:-:S10]  /*2f030*/  IMAD.WIDE R24, R24, 0x2, R20 ;  /* 0x0000000218187825 */ /* 0x000fd400078e0214 */
[----:B------:R0:W-:Y:S04]  /*2f040*/  @P0 STG.E.U16 [R24.64], R4 ;  /* 0x0000000418000986 */ /* 0x0001e8000c101506 */
[----:B0-----:R-:W2:Y:S01]  /*2f050*/  LDL.LU R24, [R1+0x30] ;  /* 0x0000300001187983 */ /* 0x001ea20000300800 */
[----:B------:R-:W-:-:S03]  /*2f060*/  IADD3 R26, R29, 0x27, RZ ;  /* 0x000000271d1a7810 */ /* 0x000fc60007ffe0ff */
[----:B------:R-:W3:Y:S01]  /*2f070*/  LDL R25, [R1+0x5c8] ;  /* 0x0005c80001197983 */ /* 0x000ee20000100800 */
[----:B------:R-:W-:Y:S01]  /*2f080*/  ISETP.GE.AND P1, PT, R26, c[0x0][0x17c], PT ;  /* 0x00005f001a007a0c */ /* 0x000fe20003f26270 */
[----:B------:R-:W-:-:S05]  /*2f090*/  IMAD.WIDE R26, R28, 0x2, R2 ;  /* 0x000000021c1a7825 */ /* 0x000fca00078e0202 */
[----:B--2---:R0:W-:Y:S04]  /*2f0a0*/  @P3 STG.E.U16 [R26.64], R24 ;  /* 0x000000181a003986 */ /* 0x0041e8000c101506 */
[----:B0-----:R-:W2:Y:S01]  /*2f0b0*/  LDL R27, [R1+0x5cc] ;  /* 0x0005cc00011b7983 */ /* 0x001ea20000100800 */
[----:B------:R-:W-:Y:S02]  /*2f0c0*/  IADD3 R0, R29, 0x29, RZ ;  /* 0x000000291d007810 */ /* 0x000fe40007ffe0ff */
[----:B---3--:R-:W-:Y:S01]  /*2f0d0*/  ISETP.LT.AND P3, PT, R25, c[0x0][0x178], !P5 ;  /* 0x00005e0019007a0c */ /* 0x008fe20006f61270 */
[----:B------:R-:W-:Y:S01]  /*2f0e0*/  IMAD.WIDE R22, R28, 0x2, R20 ;  /* 0x000000021c167825 */ /* 0x000fe200078e0214 */
[----:B------:R-:W-:Y:S01]  /*2f0f0*/  ISETP.GE.AND P0, PT, R0, c[0x0][0x17c], PT ;  /* 0x00005f0000007a0c */ /* 0x000fe20003f06270 */
[----:B------:R-:W3:Y:S01]  /*2f100*/  LDL.LU R26, [R1+0x20] ;  /* 0x00002000011a7983 */ /* 0x000ee20000300800 */
[----:B------:R-:W-:-:S02]  /*2f110*/  IADD3 R0, R28, c[0x0][0x198], RZ ;  /* 0x000066001c007a10 */ /* 0x000fc40007ffe0ff */
[----:B------:R-:W-:Y:S01]  /*2f120*/  IADD3 R8, R29, 0x28, RZ ;  /* 0x000000281d087810 */ /* 0x000fe20007ffe0ff */
[----:B-1----:R0:W-:Y:S01]  /*2f130*/  @P6 STG.E.U16 [R22.64], R12 ;  /* 0x0000000c16006986 */ /* 0x0021e2000c101506 */
[----:B------:R-:W-:Y:S02]  /*2f140*/  PRMT R4, R24, 0x7632, R4 ;  /* 0x0000763218047816 */ /* 0x000fe40000000004 */
[----:B------:R-:W-:Y:S01]  /*2f150*/  ISETP.GE.AND P2, PT, R8, c[0x0][0x17c], PT ;  /* 0x00005f0008007a0c */ /* 0x000fe20003f46270 */
[----:B------:R-:W4:Y:S01]  /*2f160*/  LDL.LU R28, [R1+0x5cc] ;  /* 0x0005cc00011c7983 */ /* 0x000f220000300800 */
[----:B------:R-:W-:Y:S01]  /*2f170*/  ISETP.LT.AND P6, PT, R25, c[0x0][0x178], !P4 ;  /* 0x00005e0019007a0c */ /* 0x000fe200067c1270 */
[----:B------:R-:W-:Y:S01]  /*2f180*/  IMAD.WIDE R24, R0, 0x2, R20 ;  /* 0x0000000200187825 */ /* 0x000fe200078e0214 */
[----:B------:R-:W-:-:S03]  /*2f190*/  PRMT R8, R12, 0x7632, R8 ;  /* 0x000076320c087816 */ /* 0x000fc60000000008 */
[----:B0-----:R-:W-:-:S05]  /*2f1a0*/  IMAD.WIDE R22, R0, 0x2, R2 ;  /* 0x0000000200167825 */ /* 0x001fca00078e0202 */
[----:B------:R-:W-:Y:S04]  /*2f1b0*/  @P3 STG.E.U16 [R22.64], R4 ;  /* 0x0000000416003986 */ /* 0x000fe8000c101506 */
[----:B------:R-:W0:Y:S01]  /*2f1c0*/  S2R R17, SR_TID.X ;  /* 0x0000000000117919 */ /* 0x000e220000002100 */
[----:B--2---:R-:W-:-:S03]  /*2f1d0*/  ISETP.LT.AND P5, PT, R27, c[0x0][0x178], !P5 ;  /* 0x00005e001b007a0c */ /* 0x004fc60006fa1270 */
[----:B------:R-:W2:Y:S10]  /*2f1e0*/  LDL.LU R27, [R1+0x54] ;  /* 0x00005400011b7983 */ /* 0x000eb40000300800 */
[----:B------:R1:W-:Y:S04]  /*2f1f0*/  @P5 STG.E.U16 [R24.64], R8 ;  /* 0x0000000818005986 */ /* 0x0003e8000c101506 */
[----:B-1----:R-:W5:Y:S01]  /*2f200*/  LDL R8, [R1+0x5c8] ;  /* 0x0005c80001087983 */ /* 0x002f620000100800 */
[C---:B0-----:R-:W-:Y:S01]  /*2f210*/  LOP3.LUT R16, R17.reuse, 0xff, RZ, 0xc0, !PT ;  /* 0x000000ff11107812 */ /* 0x041fe200078ec0ff */
[----:B------:R-:W-:-:S05]  /*2f220*/  IMAD.SHL.U32 R17, R17, 0x800, RZ ;  /* 0x0000080011117824 */ /* 0x000fca00078e00ff */
[----:B------:R-:W-:-:S05]  /*2f230*/  LOP3.LUT R17, R17, 0x3000, RZ, 0xc0, !PT ;  /* 0x0000300011117812 */ /* 0x000fca00078ec0ff */
[----:B------:R-:W-:-:S05]  /*2f240*/  IMAD R17, R16, 0x10, R17 ;  /* 0x0000001010117824 */ /* 0x000fca00078e0211 */
[----:B------:R-:W-:-:S06]  /*2f250*/  LOP3.LUT R17, R17, 0x60, RZ, 0x3c, !PT ;  /* 0x0000006011117812 */ /* 0x000fcc00078e3cff */
[----:B------:R-:W0:Y:S01]  /*2f260*/  LDS.128 R16, [R17] ;  /* 0x0000000011107984 */ /* 0x000e220000000c00 */
[----:B----4-:R-:W-:Y:S02]  /*2f270*/  ISETP.LT.AND P4, PT, R28, c[0x0][0x178], !P4 ;  /* 0x00005e001c007a0c */ /* 0x010fe40006781270 */
[----:B------:R-:W-:Y:S02]  /*2f280*/  IADD3 R0, R0, c[0x0][0x198], RZ ;  /* 0x0000660000007a10 */ /* 0x000fe40007ffe0ff */
[----:B------:R-:W-:-:S03]  /*2f290*/  IADD3 R4, R29, 0x2b, RZ ;  /* 0x0000002b1d047810 */ /* 0x000fc60007ffe0ff */
[----:B------:R-:W-:-:S04]  /*2f2a0*/  IMAD.WIDE R22, R0, 0x2, R2 ;  /* 0x0000000200167825 */ /* 0x000fc800078e0202 */
[C---:B------:R-:W-:Y:S01]  /*2f2b0*/  IMAD.WIDE R24, R0.reuse, 0x2, R20 ;  /* 0x0000000200187825 */ /* 0x040fe200078e0214 */
[----:B------:R-:W-:Y:S01]  /*2f2c0*/  IADD3 R0, R0, c[0x0][0x198], RZ ;  /* 0x0000660000007a10 */ /* 0x000fe20007ffe0ff */
[----:B---3--:R1:W-:Y:S01]  /*2f2d0*/  @P6 STG.E.U16 [R22.64], R26 ;  /* 0x0000001a16006986 */ /* 0x0083e2000c101506 */
[----:B------:R-:W-:Y:S02]  /*2f2e0*/  ISETP.GE.AND P6, PT, R4, c[0x0][0x17c], PT ;  /* 0x00005f0004007a0c */ /* 0x000fe40003fc6270 */
[----:B------:R-:W-:Y:S01]  /*2f2f0*/  PRMT R4, R26, 0x7632, R4 ;  /* 0x000076321a047816 */ /* 0x000fe20000000004 */
[----:B-1----:R-:W-:Y:S01]  /*2f300*/  IMAD.WIDE R22, R0, 0x2, R2 ;  /* 0x0000000200167825 */ /* 0x002fe200078e0202 */
[----:B------:R-:W3:Y:S04]  /*2f310*/  LDL.LU R26, [R1+0x44] ;  /* 0x00004400011a7983 */ /* 0x000ee80000300800 */
[----:B0-----:R0:W-:Y:S02]  /*2f320*/  @P4 STG.E.U16 [R24.64], R16 ;  /* 0x0000001018004986 */ /* 0x0011e4000c101506 */
[----:B0-----:R-:W-:Y:S01]  /*2f330*/  PRMT R16, R16, 0x7632, R16 ;  /* 0x0000763210107816 */ /* 0x001fe20000000010 */
[----:B------:R-:W-:Y:S01]  /*2f340*/  IMAD.WIDE R24, R0, 0x2, R20 ;  /* 0x0000000200187825 */ /* 0x000fe200078e0214 */
[----:B-----5:R-:W-:-:S02]  /*2f350*/  ISETP.LT.AND P5, PT, R8, c[0x0][0x178], !P1 ;  /* 0x00005e0008007a0c */ /* 0x020fc40004fa1270 */
[----:B------:R-:W-:-:S11]  /*2f360*/  ISETP.LT.AND P1, PT, R28, c[0x0][0x178], !P1 ;  /* 0x00005e001c007a0c */ /* 0x000fd60004f21270 */
[----:B------:R-:W-:Y:S04]  /*2f370*/  @P5 STG.E.U16 [R22.64], R4 ;  /* 0x0000000416005986 */ /* 0x000fe8000c101506 */
[----:B------:R0:W-:Y:S04]  /*2f380*/  @P1 STG.E.U16 [R24.64], R16 ;  /* 0x0000001018001986 */ /* 0x0001e8000c101506 */
[----:B0-----:R-:W4:Y:S01]  /*2f390*/  LDL R16, [R1+0x5c8] ;  /* 0x0005c80001107983 */ /* 0x001f220000100800 */
[----:B------:R-:W-:Y:S02]  /*2f3a0*/  ISETP.LT.AND P4, PT, R8, c[0x0][0x178], !P2 ;  /* 0x00005e0008007a0c */ /* 0x000fe40005781270 */
[----:B------:R-:W-:-:S02]  /*2f3b0*/  IADD3 R0, R0, c[0x0][0x198], RZ ;  /* 0x0000660000007a10 */ /* 0x000fc40007ffe0ff */
[----:B------:R-:W-:Y:S02]  /*2f3c0*/  IADD3 R4, R29, 0x2c, RZ ;  /* 0x0000002c1d047810 */ /* 0x000fe40007ffe0ff */
[----:B------:R-:W-:Y:S01]  /*2f3d0*/  ISETP.LT.AND P2, PT, R28, c[0x0][0x178], !P2 ;  /* 0x00005e001c007a0c */ /* 0x000fe20005741270 */
[----:B------:R-:W-:Y:S01]  /*2f3e0*/  IMAD.WIDE R22, R0, 0x2, R2 ;  /* 0x0000000200167825 */ /* 0x000fe200078e0202 */
[----:B------:R-:W-:Y:S02]  /*2f3f0*/  ISETP.GE.AND P1, PT, R4, c[0x0][0x17c], PT ;  /* 0x00005f0004007a0c */ /* 0x000fe40003f26270 */
[----:B------:R-:W-:-:S03]  /*2f400*/  IADD3 R4, R0, c[0x0][0x198], RZ ;  /* 0x0000660000047a10 */ /* 0x000fc60007ffe0ff */
[----:B--2---:R0:W-:Y:S01]  /*2f410*/  @P4 STG.E.U16 [R22.64], R27 ;  /* 0x0000001b16004986 */ /* 0x0041e2000c101506 */
[----:B------:R-:W-:Y:S01]  /*2f420*/  IADD3 R12, R29, 0x2a, RZ ;  /* 0x0000002a1d0c7810 */ /* 0x000fe20007ffe0ff */
[----:B------:R-:W-:-:S03]  /*2f430*/  IMAD.WIDE R24, R4, 0x2, R2 ;  /* 0x0000000204187825 */ /* 0x000fc600078e0202 */
[----:B------:R-:W-:Y:S01]  /*2f440*/  ISETP.GE.AND P3, PT, R12, c[0x0][0x17c], PT ;  /* 0x00005f000c007a0c */ /* 0x000fe20003f66270 */
[----:B0-----:R-:W-:Y:S01]  /*2f450*/  IMAD.WIDE R22, R0, 0x2, R20 ;  /* 0x0000000200167825 */ /* 0x001fe200078e0214 */
[----:B------:R-:W-:Y:S02]  /*2f460*/  PRMT R0, R27, 0x7632, R0 ;  /* 0x000076321b007816 */ /* 0x000fe40000000000 */
[----:B------:R-:W-:Y:S01]  /*2f470*/  PRMT R12, R5, 0x7632, R12 ;  /* 0x00007632050c7816 */ /* 0x000fe2000000000c */
[----:B------:R-:W2:Y:S04]  /*2f480*/  LDL.LU R27, [R1+0x34] ;  /* 0x00003400011b7983 */ /* 0x000ea80000300800 */
[----:B------:R-:W-:Y:S01]  /*2f490*/  @P2 STG.E.U16 [R22.64], R5 ;  /* 0x0000000516002986 */ /* 0x000fe2000c101506 */
[----:B----4-:R-:W-:-:S02]  /*2f4a0*/  ISETP.LT.AND P5, PT, R16, c[0x0][0x178], !P0 ;  /* 0x00005e0010007a0c */ /* 0x010fc400047a1270 */
[----:B------:R-:W-:-:S11]  /*2f4b0*/  ISETP.LT.AND P0, PT, R28, c[0x0][0x178], !P0 ;  /* 0x00005e001c007a0c */ /* 0x000fd60004701270 */
[----:B------:R0:W-:Y:S02]  /*2f4c0*/  @P5 STG.E.U16 [R24.64], R0 ;  /* 0x0000000018005986 */ /* 0x0001e4000c101506 */
[C---:B0-----:R-:W-:Y:S01]  /*2f4d0*/  IADD3 R0, R4.reuse, c[0x0][0x198], RZ ;  /* 0x0000660004007a10 */ /* 0x041fe20007ffe0ff */
[----:B------:R-:W-:-:S05]  /*2f4e0*/  IMAD.WIDE R4, R4, 0x2, R20 ;  /* 0x0000000204047825 */ /* 0x000fca00078e0214 */
[----:B------:R0:W-:Y:S04]  /*2f4f0*/  @P0 STG.E.U16 [R4.64], R12 ;  /* 0x0000000c04000986 */ /* 0x0001e8000c101506 */
[----:B0-----:R-:W4:Y:S01]  /*2f500*/  LDL R5, [R1+0x5c8] ;  /* 0x0005c80001057983 */ /* 0x001f220000100800 */
[----:B------:R-:W-:Y:S01]  /*2f510*/  ISETP.LT.AND P2, PT, R16, c[0x0][0x178], !P3 ;  /* 0x00005e0010007a0c */ /* 0x000fe20005f41270 */
[----:B------:R-:W-:Y:S01]  /*2f520*/  IMAD.WIDE R22, R0, 0x2, R2 ;  /* 0x0000000200167825 */ /* 0x000fe200078e0202 */
[----:B------:R-:W-:Y:S02]  /*2f530*/  IADD3 R8, R29, 0x2d, RZ ;  /* 0x0000002d1d087810 */ /* 0x000fe40007ffe0ff */
[----:B------:R-:W-:Y:S02]  /*2f540*/  ISETP.LT.AND P3, PT, R28, c[0x0][0x178], !P3 ;  /* 0x00005e001c007a0c */ /* 0x000fe40005f61270 */
[----:B------:R-:W-:-:S02]  /*2f550*/  ISETP.GE.AND P4, PT, R8, c[0x0][0x17c], PT ;  /* 0x00005f0008007a0c */ /* 0x000fc40003f86270 */
[----:B------:R-:W-:Y:S01]  /*2f560*/  IADD3 R8, R29, 0x2e, RZ ;  /* 0x0000002e1d087810 */ /* 0x000fe20007ffe0ff */
[----:B------:R-:W-:-:S04]  /*2f570*/  IMAD.WIDE R24, R0, 0x2, R20 ;  /* 0x0000000200187825 */ /* 0x000fc800078e0214 */
[----:B---3--:R0:W-:Y:S01]  /*2f580*/  @P2 STG.E.U16 [R22.64], R26 ;  /* 0x0000001a16002986 */ /* 0x0081e2000c101506 */
[----:B------:R-:W-:Y:S02]  /*2f590*/  ISETP.GE.AND P5, PT, R8, c[0x0][0x17c], PT ;  /* 0x00005f0008007a0c */ /* 0x000fe40003fa6270 */
[----:B------:R-:W-:Y:S01]  /*2f5a0*/  IADD3 R8, R0, c[0x0][0x198], RZ ;  /* 0x0000660000087a10 */ /* 0x000fe20007ffe0ff */
[----:B------:R1:W-:Y:S01]  /*2f5b0*/  @P3 STG.E.U16 [R24.64], R9 ;  /* 0x0000000918003986 */ /* 0x0003e2000c101506 */
[----:B------:R-:W-:Y:S02]  /*2f5c0*/  PRMT R12, R26, 0x7632, R12 ;  /* 0x000076321a0c7816 */ /* 0x000fe4000000000c */
[C---:B0-----:R-:W-:Y:S02]  /*2f5d0*/  IADD3 R26, R29.reuse, 0x30, RZ ;  /* 0x000000301d1a7810 */ /* 0x041fe40007ffe0ff */
[----:B------:R-:W-:Y:S02]  /*2f5e0*/  IADD3 R16, R29, 0x2f, RZ ;  /* 0x0000002f1d107810 */ /* 0x000fe40007ffe0ff */
[----:B------:R-:W-:-:S02]  /*2f5f0*/  IADD3 R0, R8, c[0x0][0x198], RZ ;  /* 0x0000660008007a10 */ /* 0x000fc40007ffe0ff */
[----:B------:R-:W-:Y:S02]  /*2f600*/  ISETP.GE.AND P0, PT, R16, c[0x0][0x17c], PT ;  /* 0x00005f0010007a0c */ /* 0x000fe40003f06270 */
[----:B------:R-:W-:Y:S01]  /*2f610*/  PRMT R16, R9, 0x7632, R16 ;  /* 0x0000763209107816 */ /* 0x000fe20000000010 */
[--C-:B------:R-:W-:Y:S01]  /*2f620*/  IMAD.WIDE R22, R0, 0x2, R2.reuse ;  /* 0x0000000200167825 */ /* 0x100fe200078e0202 */
[C---:B----4-:R-:W-:Y:S02]  /*2f630*/  ISETP.LT.AND P2, PT, R5.reuse, c[0x0][0x178], !P6 ;  /* 0x00005e0005007a0c */ /* 0x050fe40007741270 */
[----:B------:R-:W-:Y:S01]  /*2f640*/  ISETP.LT.AND P3, PT, R5, c[0x0][0x178], !P1 ;  /* 0x00005e0005007a0c */ /* 0x000fe20004f61270 */
[----:B------:R-:W-:Y:S01]  /*2f650*/  IMAD.WIDE R4, R8, 0x2, R2 ;  /* 0x0000000208047825 */ /* 0x000fe200078e0202 */
[----:B------:R-:W-:-:S09]  /*2f660*/  ISETP.LT.AND P6, PT, R28, c[0x0][0x178], !P6 ;  /* 0x00005e001c007a0c */ /* 0x000fd200077c1270 */
[----:B------:R-:W-:Y:S01]  /*2f670*/  @P2 STG.E.U16 [R4.64], R12 ;  /* 0x0000000c04002986 */ /* 0x000fe2000c101506 */
[----:B------:R-:W-:-:S03]  /*2f680*/  ISETP.GE.AND P2, PT, R26, c[0x0][0x17c], PT ;  /* 0x00005f001a007a0c */ /* 0x000fc60003f46270 */
[----:B------:R-:W3:Y:S01]  /*2f690*/  LDL.LU R26, [R1+0x5c8] ;  /* 0x0005c800011a7983 */ /* 0x000ee20000300800 */
[----:B-1----:R-:W-:-:S05]  /*2f6a0*/  IMAD.WIDE R8, R8, 0x2, R20 ;  /* 0x0000000208087825 */ /* 0x002fca00078e0214 */
[----:B------:R-:W-:Y:S04]  /*2f6b0*/  @P6 STG.E.U16 [R8.64], R16 ;  /* 0x0000001008006986 */ /* 0x000fe8000c101506 */
[----:B--2---:R0:W-:Y:S04]  /*2f6c0*/  @P3 STG.E.U16 [R22.64], R27 ;  /* 0x0000001b16003986 */ /* 0x0041e8000c101506 */
[----:B0-----:R-:W2:Y:S01]  /*2f6d0*/  LDL.LU R23, [R1+0x24] ;  /* 0x0000240001177983 */ /* 0x001ea20000300800 */
[----:B------:R-:W-:-:S03]  /*2f6e0*/  PRMT R12, R27, 0x7632, R12 ;  /* 0x000076321b0c7816 */ /* 0x000fc6000000000c */
[----:B------:R-:W4:Y:S01]  /*2f6f0*/  LDL.LU R27, [R1+0x58] ;  /* 0x00005800011b7983 */ /* 0x000f220000300800 */
[----:B------:R-:W-:Y:S01]  /*2f700*/  ISETP.LT.AND P1, PT, R28, c[0x0][0x178], !P1 ;  /* 0x00005e001c007a0c */ /* 0x000fe20004f21270 */
[C---:B------:R-:W-:Y:S01]  /*2f710*/  IMAD.WIDE R24, R0.reuse, 0x2, R20 ;  /* 0x0000000200187825 */ /* 0x040fe200078e0214 */
[----:B------:R-:W-:-:S04]  /*2f720*/  IADD3 R4, R0, c[0x0][0x198], RZ ;  /* 0x0000660000047a10 */ /* 0x000fc80007ffe0ff */
[C---:B------:R-:W-:Y:S01]  /*2f730*/  IADD3 R0, R4.reuse, c[0x0][0x198], RZ ;  /* 0x0000660004007a10 */ /* 0x040fe20007ffe0ff */
[----:B------:R-:W-:-:S04]  /*2f740*/  IMAD.WIDE R8, R4, 0x2, R2 ;  /* 0x0000000204087825 */ /* 0x000fc800078e0202 */
[----:B------:R-:W-:Y:S02]  /*2f750*/  IMAD.WIDE R4, R4, 0x2, R20 ;  /* 0x0000000204047825 */ /* 0x000fe400078e0214 */
[----:B------:R0:W-:Y:S02]  /*2f760*/  @P1 STG.E.U16 [R24.64], R13 ;  /* 0x0000000d18001986 */ /* 0x0001e4000c101506 */
[----:B0-----:R-:W-:Y:S02]  /*2f770*/  PRMT R13, R13, 0x7632, R13 ;  /* 0x000076320d0d7816 */ /* 0x001fe4000000000d */
[----:B---3--:R-:W-:Y:S02]  /*2f780*/  ISETP.LT.AND P3, PT, R26, c[0x0][0x178], !P4 ;  /* 0x00005e001a007a0c */ /* 0x008fe40006761270 */
[----:B------:R-:W-:Y:S02]  /*2f790*/  ISETP.LT.AND P4, PT, R28, c[0x0][0x178], !P4 ;  /* 0x00005e001c007a0c */ /* 0x000fe40006781270 */
[----:B------:R-:W-:-:S02]  /*2f7a0*/  ISETP.LT.AND P6, PT, R26, c[0x0][0x178], !P5 ;  /* 0x00005e001a007a0c */ /* 0x000fc40006fc1270 */
[----:B------:R-:W-:-:S07]  /*2f7b0*/  ISETP.LT.AND P5, PT, R28, c[0x0][0x178], !P5 ;  /* 0x00005e001c007a0c */ /* 0x000fce0006fa1270 */
[----:B------:R0:W-:Y:S04]  /*2f7c0*/  @P3 STG.E.U16 [R8.64], R12 ;  /* 0x0000000c08003986 */ /* 0x0001e8000c101506 */
[----:B------:R1:W-:Y:S01]  /*2f7d0*/  @P4 STG.E.U16 [R4.64], R13 ;  /* 0x0000000d04004986 */ /* 0x0003e2000c101506 */
[----:B------:R-:W-:Y:S02]  /*2f7e0*/  ISETP.LT.AND P4, PT, R26, c[0x0][0x178], !P0 ;  /* 0x00005e001a007a0c */ /* 0x000fe40004781270 */
[----:B------:R-:W-:Y:S01]  /*2f7f0*/  ISETP.LT.AND P0, PT, R28, c[0x0][0x178], !P0 ;  /* 0x00005e001c007a0c */ /* 0x000fe20004701270 */
[----:B0-----:R-:W-:-:S04]  /*2f800*/  IMAD.WIDE R8, R0, 0x2, R2 ;  /* 0x0000000200087825 */ /* 0x001fc800078e0202 */
[C---:B-1----:R-:W-:Y:S01]  /*2f810*/  IMAD.WIDE R4, R0.reuse, 0x2, R20 ;  /* 0x0000000200047825 */ /* 0x042fe200078e0214 */
[----:B------:R-:W-:Y:S01]  /*2f820*/  IADD3 R0, R0, c[0x0][0x198], RZ ;  /* 0x0000660000007a10 */ /* 0x000fe20007ffe0ff */
[----:B--2---:R0:W-:Y:S01]  /*2f830*/  @P6 STG.E.U16 [R8.64], R23 ;  /* 0x0000001708006986 */ /* 0x0041e2000c101506 */
[----:B------:R-:W-:-:S03]  /*2f840*/  PRMT R13, R23, 0x7632, R13 ;  /* 0x00007632170d7816 */ /* 0x000fc6000000000d */
[----:B------:R1:W-:Y:S01]  /*2f850*/  @P5 STG.E.U16 [R4.64], R17 ;  /* 0x0000001104005986 */ /* 0x0003e2000c101506 */
[----:B------:R-:W-:-:S03]  /*2f860*/  ISETP.LT.AND P5, PT, R26, c[0x0][0x178], !P2 ;  /* 0x00005e001a007a0c */ /* 0x000fc600057a1270 */
[----:B0-----:R-:W2:Y:S01]  /*2f870*/  LDL.LU R23, [R1+0x48] ;  /* 0x0000480001177983 */ /* 0x001ea20000300800 */
[----:B-1----:R-:W-:Y:S01]  /*2f880*/  IMAD.WIDE R4, R0, 0x2, R2 ;  /* 0x0000000200047825 */ /* 0x002fe200078e0202 */
[----:B------:R-:W-:-:S03]  /*2f890*/  PRMT R17, R17, 0x7632, R17 ;  /* 0x0000763211117816 */ /* 0x000fc60000000011 */
[C---:B------:R-:W-:Y:S01]  /*2f8a0*/  IMAD.WIDE R8, R0.reuse, 0x2, R20 ;  /* 0x0000000200087825 */ /* 0x040fe200078e0214 */
[----:B------:R0:W-:Y:S04]  /*2f8b0*/  @P4 STG.E.U16 [R4.64], R13 ;  /* 0x0000000d04004986 */ /* 0x0001e8000c101506 */
[----:B------:R1:W-:Y:S01]  /*2f8c0*/  @P0 STG.E.U16 [R8.64], R17 ;  /* 0x0000001108000986 */ /* 0x0003e2000c101506 */
[----:B0-----:R-:W-:-:S05]  /*2f8d0*/  IADD3 R4, R0, c[0x0][0x198], RZ ;  /* 0x0000660000047a10 */ /* 0x001fca0007ffe0ff */
[----:B-1----:R-:W-:Y:S01]  /*2f8e0*/  IMAD.WIDE R8, R4, 0x2, R2 ;  /* 0x0000000204087825 */ /* 0x002fe200078e0202 */
[----:B----4-:R-:W-:-:S04]  /*2f8f0*/  PRMT R13, R27, 0x7632, R13 ;  /* 0x000076321b0d7816 */ /* 0x010fc8000000000d */
[----:B------:R0:W-:Y:S04]  /*2f900*/  @P5 STG.E.U16 [R8.64], R27 ;  /* 0x0000001b08005986 */ /* 0x0001e8000c101506 */
[----:B0-----:R-:W3:Y:S01]  /*2f910*/  LDL.LU R27, [R1+0x38] ;  /* 0x00003800011b7983 */ /* 0x001ee20000300800 */
[----:B------:R-:W-:Y:S02]  /*2f920*/  IADD3 R16, R29, 0x31, RZ ;  /* 0x000000311d107810 */ /* 0x000fe40007ffe0ff */
[----:B------:R-:W-:Y:S01]  /*2f930*/  ISETP.LT.AND P2, PT, R28, c[0x0][0x178], !P2 ;  /* 0x00005e001c007a0c */ /* 0x000fe20005741270 */
[----:B------:R-:W4:Y:S01]  /*2f940*/  LDL.LU R25, [R1+0x28] ;  /* 0x0000280001197983 */ /* 0x000f220000300800 */
[----:B------:R-:W-:-:S04]  /*2f950*/  ISETP.GE.AND P1, PT, R16, c[0x0][0x17c], PT ;  /* 0x00005f0010007a0c */ /* 0x000fc80003f26270 */
[----:B------:R-:W-:Y:S02]  /*2f960*/  ISETP.LT.AND P0, PT, R26, c[0x0][0x178], !P1 ;  /* 0x00005e001a007a0c */ /* 0x000fe40004f01270 */
[C---:B------:R-:W-:Y:S01]  /*2f970*/  IADD3 R0, R4.reuse, c[0x0][0x198], RZ ;  /* 0x0000660004007a10 */ /* 0x040fe20007ffe0ff */
[----:B------:R-:W-:Y:S01]  /*2f980*/  IMAD.WIDE R4, R4, 0x2, R20 ;  /* 0x0000000204047825 */ /* 0x000fe200078e0214 */
[C---:B------:R-:W-:Y:S02]  /*2f990*/  IADD3 R22, R29.reuse, 0x32, RZ ;  /* 0x000000321d167810 */ /* 0x040fe40007ffe0ff */
[----:B------:R-:W-:Y:S01]  /*2f9a0*/  ISETP.LT.AND P1, PT, R28, c[0x0][0x178], !P1 ;  /* 0x00005e001c007a0c */ /* 0x000fe20004f21270 */
[----:B------:R-:W-:Y:S01]  /*2f9b0*/  IMAD.WIDE R8, R0, 0x2, R2 ;  /* 0x0000000200087825 */ /* 0x000fe200078e0202 */
[----:B------:R-:W-:Y:S02]  /*2f9c0*/  ISETP.GE.AND P3, PT, R22, c[0x0][0x17c], PT ;  /* 0x00005f0016007a0c */ /* 0x000fe40003f66270 */
[----:B------:R-:W-:Y:S01]  /*2f9d0*/  IADD3 R12, R29, 0x33, RZ ;  /* 0x000000331d0c7810 */ /* 0x000fe20007ffe0ff */
[----:B------:R0:W-:Y:S01]  /*2f9e0*/  @P2 STG.E.U16 [R4.64], R6 ;  /* 0x0000000604002986 */ /* 0x0001e2000c101506 */
[----:B------:R-:W-:-:S02]  /*2f9f0*/  PRMT R22, R6, 0x7632, R22 ;  /* 0x0000763206167816 */ /* 0x000fc40000000016 */
[----:B------:R-:W-:Y:S01]  /*2fa00*/  ISETP.GE.AND P6, PT, R12, c[0x0][0x17c], PT ;  /* 0x00005f000c007a0c */ /* 0x000fe20003fc6270 */
[----:B------:R1:W-:Y:S01]  /*2fa10*/  @P0 STG.E.U16 [R8.64], R13 ;  /* 0x0000000d08000986 */ /* 0x0003e2000c101506 */
[----:B------:R-:W-:Y:S02]  /*2fa20*/  ISETP.LT.AND P0, PT, R26, c[0x0][0x178], !P3 ;  /* 0x00005e001a007a0c */ /* 0x000fe40005f01270 */
[----:B------:R-:W-:Y:S02]  /*2fa30*/  IADD3 R12, R29, 0x34, RZ ;  /* 0x000000341d0c7810 */ /* 0x000fe40007ffe0ff */
[----:B------:R-:W-:Y:S02]  /*2fa40*/  ISETP.LT.AND P3, PT, R28, c[0x0][0x178], !P3 ;  /* 0x00005e001c007a0c */ /* 0x000fe40005f61270 */
[C---:B------:R-:W-:Y:S01]  /*2fa50*/  IADD3 R17, R0.reuse, c[0x0][0x198], RZ ;  /* 0x0000660000117a10 */ /* 0x040fe20007ffe0ff */
[----:B0-----:R-:W-:Y:S01]  /*2fa60*/  IMAD.WIDE R4, R0, 0x2, R20 ;  /* 0x0000000200047825 */ /* 0x001fe200078e0214 */
[----:B------:R-:W-:-:S02]  /*2fa70*/  ISETP.GE.AND P4, PT, R12, c[0x0][0x17c], PT ;  /* 0x00005f000c007a0c */ /* 0x000fc40003f86270 */
[----:B------:R-:W-:Y:S02]  /*2fa80*/  IADD3 R12, R29, 0x35, RZ ;  /* 0x000000351d0c7810 */ /* 0x000fe40007ffe0ff */
[----:B------:R0:W-:Y:S01]  /*2fa90*/  @P1 STG.E.U16 [R4.64], R22 ;  /* 0x0000001604001986 */ /* 0x0001e2000c101506 */
[----:B------:R-:W-:Y:S01]  /*2faa0*/  ISETP.LT.AND P2, PT, R26, c[0x0][0x178], !P6 ;  /* 0x00005e001a007a0c */ /* 0x000fe20007741270 */
[----:B-1----:R-:W-:Y:S01]  /*2fab0*/  IMAD.WIDE R8, R17, 0x2, R20 ;  /* 0x0000000211087825 */ /* 0x002fe200078e0214 */
[----:B------:R-:W-:Y:S02]  /*2fac0*/  ISETP.GE.AND P5, PT, R12, c[0x0][0x17c], PT ;  /* 0x00005f000c007a0c */ /* 0x000fe40003fa6270 */
[----:B------:R-:W-:Y:S02]  /*2fad0*/  IADD3 R12, R29, 0x36, RZ ;  /* 0x000000361d0c7810 */ /* 0x000fe40007ffe0ff */
[C---:B------:R-:W-:Y:S01]  /*2fae0*/  IADD3 R6, R17.reuse, c[0x0][0x198], RZ ;  /* 0x0000660011067a10 */ /* 0x040fe20007ffe0ff */
[----:B0-----:R-:W-:Y:S01]  /*2faf0*/  IMAD.WIDE R4, R17, 0x2, R2 ;  /* 0x0000000211047825 */ /* 0x001fe200078e0202 */
[----:B------:R-:W-:-:S02]  /*2fb00*/  ISETP.LT.AND P6, PT, R28, c[0x0][0x178], !P6 ;  /* 0x00005e001c007a0c */ /* 0x000fc400077c1270 */
[----:B------:R-:W-:Y:S01]  /*2fb10*/  ISETP.GE.AND P1, PT, R12, c[0x0][0x17c], PT ;  /* 0x00005f000c007a0c */ /* 0x000fe20003f26270 */
[----:B------:R-:W-:Y:S01]  /*2fb20*/  IMAD.WIDE R12, R6, 0x2, R2 ;  /* 0x00000002060c7825 */ /* 0x000fe200078e0202 */
[----:B--2---:R0:W-:Y:S01]  /*2fb30*/  @P0 STG.E.U16 [R4.64], R23 ;  /* 0x0000001704000986 */ /* 0x0041e2000c101506 */
[----:B------:R-:W-:-:S03]  /*2fb40*/  PRMT R16, R23, 0x7632, R16 ;  /* 0x0000763217107816 */ /* 0x000fc60000000010 */
[----:B------:R1:W-:Y:S01]  /*2fb50*/  @P3 STG.E.U16 [R8.64], R10 ;  /* 0x0000000a08003986 */ /* 0x0003e2000c101506 */
[----:B------:R-:W-:-:S03]  /*2fb60*/  ISETP.LT.AND P3, PT, R26, c[0x0][0x178], !P4 ;  /* 0x00005e001a007a0c */ /* 0x000fc60006761270 */
[----:B------:R2:W-:Y:S01]  /*2fb70*/  @P2 STG.E.U16 [R12.64], R16 ;  /* 0x000000100c002986 */ /* 0x0005e2000c101506 */
[C---:B0-----:R-:W-:Y:S01]  /*2fb80*/  IADD3 R23, R6.reuse, c[0x0][0x198], RZ ;  /* 0x0000660006177a10 */ /* 0x041fe20007ffe0ff */
[----:B------:R-:W-:-:S04]  /*2fb90*/  IMAD.WIDE R4, R6, 0x2, R20 ;  /* 0x0000000206047825 */ /* 0x000fc800078e0214 */
[----:B-1----:R-:W-:Y:S01]  /*2fba0*/  IMAD.WIDE R8, R23, 0x2, R2 ;  /* 0x0000000217087825 */ /* 0x002fe200078e0202 */
[----:B--2---:R-:W-:-:S05]  /*2fbb0*/  PRMT R13, R10, 0x7632, R13 ;  /* 0x000076320a0d7816 */ /* 0x004fca000000000d */
[----:B------:R-:W-:Y:S04]  /*2fbc0*/  @P6 STG.E.U16 [R4.64], R13 ;  /* 0x0000000d04006986 */ /* 0x000fe8000c101506 */
[----:B---3--:R0:W-:Y:S01]  /*2fbd0*/  @P3 STG.E.U16 [R8.64], R27 ;  /* 0x0000001b08003986 */ /* 0x0081e2000c101506 */
[----:B------:R-:W-:-:S03]  /*2fbe0*/  PRMT R10, R27, 0x7632, R10 ;  /* 0x000076321b0a7816 */ /* 0x000fc6000000000a */
[----:B0-----:R-:W2:Y:S01]  /*2fbf0*/  LDL.LU R27, [R1+0x5c] ;  /* 0x00005c00011b7983 */ /* 0x001ea20000300800 */
[----:B------:R-:W-:Y:S01]  /*2fc00*/  ISETP.LT.AND P4, PT, R28, c[0x0][0x178], !P4 ;  /* 0x00005e001c007a0c */ /* 0x000fe20006781270 */
[C---:B------:R-:W-:Y:S01]  /*2fc10*/  IMAD.WIDE R4, R23.reuse, 0x2, R20 ;  /* 0x0000000217047825 */ /* 0x040fe200078e0214 */
[----:B------:R-:W-:Y:S01]  /*2fc20*/  ISETP.LT.AND P2, PT, R26, c[0x0][0x178], !P5 ;  /* 0x00005e001a007a0c */ /* 0x000fe20006f41270 */
[----:B------:R-:W3:Y:S01]  /*2fc30*/  LDL.LU R24, [R1+0x4c] ;  /* 0x00004c0001187983 */ /* 0x000ee20000300800 */
[----:B------:R-:W-:Y:S02]  /*2fc40*/  IADD3 R17, R23, c[0x0][0x198], RZ ;  /* 0x0000660017117a10 */ /* 0x000fe40007ffe0ff */
[----:B------:R-:W-:Y:S02]  /*2fc50*/  ISETP.LT.AND P5, PT, R28, c[0x0][0x178], !P5 ;  /* 0x00005e001c007a0c */ /* 0x000fe40006fa1270 */
[----:B------:R-:W-:Y:S01]  /*2fc60*/  IADD3 R0, R29, 0x37, RZ ;  /* 0x000000371d007810 */ /* 0x000fe20007ffe0ff */
[----:B------:R-:W-:-:S04]  /*2fc70*/  IMAD.WIDE R8, R17, 0x2, R2 ;  /* 0x0000000211087825 */ /* 0x000fc800078e0202 */
[----:B------:R0:W-:Y:S01]  /*2fc80*/  @P4 STG.E.U16 [R4.64], R14 ;  /* 0x0000000e04004986 */ /* 0x0001e2000c101506 */
[----:B------:R-:W-:Y:S02]  /*2fc90*/  ISETP.LT.AND P4, PT, R26, c[0x0][0x178], !P1 ;  /* 0x00005e001a007a0c */ /* 0x000fe40004f81270 */
[----:B------:R-:W-:Y:S02]  /*2fca0*/  ISETP.LT.AND P1, PT, R28, c[0x0][0x178], !P1 ;  /* 0x00005e001c007a0c */ /* 0x000fe40004f21270 */
[----:B------:R-:W-:Y:S01]  /*2fcb0*/  IADD3 R23, R17, c[0x0][0x198], RZ ;  /* 0x0000660011177a10 */ /* 0x000fe20007ffe0ff */
[----:B------:R1:W-:Y:S01]  /*2fcc0*/  @P2 STG.E.U16 [R8.64], R10 ;  /* 0x0000000a08002986 */ /* 0x0003e2000c101506 */
[----:B------:R-:W-:Y:S02]  /*2fcd0*/  ISETP.GE.AND P0, PT, R0, c[0x0][0x17c], PT ;  /* 0x00005f0000007a0c */ /* 0x000fe40003f06270 */
[----:B------:R-:W-:Y:S02]  /*2fce0*/  PRMT R16, R14, 0x7632, R16 ;  /* 0x000076320e107816 */ /* 0x000fe40000000010 */
[----:B------:R-:W-:Y:S01]  /*2fcf0*/  IADD3 R0, R29, 0x38, RZ ;  /* 0x000000381d007810 */ /* 0x000fe20007ffe0ff */
[----:B0-----:R-:W-:Y:S01]  /*2fd00*/  IMAD.WIDE R4, R17, 0x2, R20 ;  /* 0x0000000211047825 */ /* 0x001fe200078e0214 */
[----:B------:R-:W-:-:S03]  /*2fd10*/  IADD3 R6, R29, 0x3a, RZ ;  /* 0x0000003a1d067810 */ /* 0x000fc60007ffe0ff */
[----:B------:R-:W-:-:S04]  /*2fd20*/  IMAD.WIDE R12, R23, 0x2, R20 ;  /* 0x00000002170c7825 */ /* 0x000fc800078e0214 */
[----:B-1----:R-:W-:Y:S01]  /*2fd30*/  IMAD.WIDE R8, R23, 0x2, R2 ;  /* 0x0000000217087825 */ /* 0x002fe200078e0202 */
[----:B------:R-:W-:Y:S01]  /*2fd40*/  ISETP.GE.AND P6, PT, R0, c[0x0][0x17c], PT ;  /* 0x00005f0000007a0c */ /* 0x000fe20003fc6270 */
[----:B------:R-:W-:Y:S01]  /*2fd50*/  @P5 STG.E.U16 [R4.64], R16 ;  /* 0x0000001004005986 */ /* 0x000fe2000c101506 */
[----:B------:R-:W-:-:S03]  /*2fd60*/  IADD3 R0, R29, 0x39, RZ ;  /* 0x000000391d007810 */ /* 0x000fc60007ffe0ff */
[----:B----4-:R0:W-:Y:S01]  /*2fd70*/  @P4 STG.E.U16 [R8.64], R25 ;  /* 0x0000001908004986 */ /* 0x0101e2000c101506 */
[----:B------:R-:W-:Y:S02]  /*2fd80*/  ISETP.LT.AND P4, PT, R26, c[0x0][0x178], !P0 ;  /* 0x00005e001a007a0c */ /* 0x000fe40004781270 */
[----:B------:R-:W-:Y:S01]  /*2fd90*/  ISETP.LT.AND P0, PT, R28, c[0x0][0x178], !P0 ;  /* 0x00005e001c007a0c */ /* 0x000fe20004701270 */
[----:B------:R1:W-:Y:S01]  /*2fda0*/  @P1 STG.E.U16 [R12.64], R18 ;  /* 0x000000120c001986 */ /* 0x0003e2000c101506 */
[----:B------:R-:W-:Y:S02]  /*2fdb0*/  IADD3 R23, R23, c[0x0][0x198], RZ ;  /* 0x0000660017177a10 */ /* 0x000fe40007ffe0ff */
[----:B------:R-:W-:Y:S02]  /*2fdc0*/  ISETP.LT.AND P1, PT, R26, c[0x0][0x178], !P6 ;  /* 0x00005e001a007a0c */ /* 0x000fe40007721270 */
[----:B------:R-:W-:Y:S02]  /*2fdd0*/  ISETP.GE.AND P2, PT, R6, c[0x0][0x17c], PT ;  /* 0x00005f0006007a0c */ /* 0x000fe40003f46270 */
[----:B------:R-:W-:-:S02]  /*2fde0*/  ISETP.GE.AND P3, PT, R0, c[0x0][0x17c], PT ;  /* 0x00005f0000007a0c */ /* 0x000fc40003f66270 */
[----:B------:R-:W-:Y:S02]  /*2fdf0*/  PRMT R6, R25, 0x7632, R6 ;  /* 0x0000763219067816 */ /* 0x000fe40000000006 */
[----:B------:R-:W-:Y:S02]  /*2fe00*/  IADD3 R0, R29, 0x3b, RZ ;  /* 0x0000003b1d007810 */ /* 0x000fe40007ffe0ff */
[C---:B0-----:R-:W-:Y:S01]  /*2fe10*/  IADD3 R25, R23.reuse, c[0x0][0x198], RZ ;  /* 0x0000660017197a10 */ /* 0x041fe20007ffe0ff */
[C---:B------:R-:W-:Y:S01]  /*2fe20*/  IMAD.WIDE R4, R23.reuse, 0x2, R2 ;  /* 0x0000000217047825 */ /* 0x040fe200078e0202 */
[----:B------:R-:W-:Y:S02]  /*2fe30*/  ISETP.GE.AND P5, PT, R0, c[0x0][0x17c], PT ;  /* 0x00005f0000007a0c */ /* 0x000fe40003fa6270 */
[----:B------:R-:W-:Y:S01]  /*2fe40*/  PRMT R10, R18, 0x7632, R10 ;  /* 0x00007632120a7816 */ /* 0x000fe2000000000a */
[----:B------:R-:W-:Y:S01]  /*2fe50*/  IMAD.WIDE R8, R23, 0x2, R20 ;  /* 0x0000000217087825 */ /* 0x000fe200078e0214 */
[----:B------:R-:W-:-:S02]  /*2fe60*/  IADD3 R0, R29, 0x3c, RZ ;  /* 0x0000003c1d007810 */ /* 0x000fc40007ffe0ff */
[----:B------:R-:W-:Y:S01]  /*2fe70*/  ISETP.LT.AND P6, PT, R28, c[0x0][0x178], !P6 ;  /* 0x00005e001c007a0c */ /* 0x000fe200077c1270 */
[----:B-1----:R-:W-:Y:S01]  /*2fe80*/  IMAD.WIDE R12, R25, 0x2, R2 ;  /* 0x00000002190c7825 */ /* 0x002fe200078e0202 */
[----:B------:R-:W-:Y:S01]  /*2fe90*/  @P4 STG.E.U16 [R4.64], R6 ;  /* 0x0000000604004986 */ /* 0x000fe2000c101506 */
[----:B------:R-:W-:-:S03]  /*2fea0*/  ISETP.GE.AND P4, PT, R0, c[0x0][0x17c], PT ;  /* 0x00005f0000007a0c */ /* 0x000fc60003f86270 */
[----:B------:R0:W-:Y:S01]  /*2feb0*/  @P0 STG.E.U16 [R8.64], R10 ;  /* 0x0000000a08000986 */ /* 0x0001e2000c101506 */
[----:B------:R-:W-:Y:S01]  /*2fec0*/  IMAD.WIDE R16, R25, 0x2, R20 ;  /* 0x0000000219107825 */ /* 0x000fe200078e0214 */
[C---:B0-----:R-:W-:Y:S02]  /*2fed0*/  IADD3 R10, R29.reuse, 0x3d, RZ ;  /* 0x0000003d1d0a7810 */ /* 0x041fe40007ffe0ff */
[----:B------:R-:W-:Y:S02]  /*2fee0*/  IADD3 R6, R29, 0x3e, RZ ;  /* 0x0000003e1d067810 */ /* 0x000fe40007ffe0ff */
[----:B--2---:R-:W-:Y:S01]  /*2fef0*/  PRMT R0, R27, 0x7632, R0 ;  /* 0x000076321b007816 */ /* 0x004fe20000000000 */
[----:B------:R0:W-:Y:S04]  /*2ff00*/  @P1 STG.E.U16 [R12.64], R27 ;  /* 0x0000001b0c001986 */ /* 0x0001e8000c101506 */
[----:B------:R1:W-:Y:S04]  /*2ff10*/  @P6 STG.E.U16 [R16.64], R7 ;  /* 0x0000000710006986 */ /* 0x0003e8000c101506 */
[----:B0-----:R-:W2:Y:S01]  /*2ff20*/  LDL.LU R27, [R1+0x3c] ;  /* 0x00003c00011b7983 */ /* 0x001ea20000300800 */
[----:B------:R-:W-:-:S02]  /*2ff30*/  ISETP.GE.AND P6, PT, R10, c[0x0][0x17c], PT ;  /* 0x00005f000a007a0c */ /* 0x000fc40003fc6270 */
[----:B------:R-:W-:Y:S02]  /*2ff40*/  IADD3 R10, R29, 0x3f, RZ ;  /* 0x0000003f1d0a7810 */ /* 0x000fe40007ffe0ff */
[----:B------:R-:W4:Y:S01]  /*2ff50*/  LDL.LU R29, [R1+0x2c] ;  /* 0x00002c00011d7983 */ /* 0x000f220000300800 */
[----:B------:R-:W-:Y:S02]  /*2ff60*/  ISETP.LT.AND P0, PT, R26, c[0x0][0x178], !P3 ;  /* 0x00005e001a007a0c */ /* 0x000fe40005f01270 */
[----:B------:R-:W-:Y:S02]  /*2ff70*/  ISETP.LT.AND P3, PT, R28, c[0x0][0x178], !P3 ;  /* 0x00005e001c007a0c */ /* 0x000fe40005f61270 */
[----:B------:R-:W-:Y:S02]  /*2ff80*/  IADD3 R25, R25, c[0x0][0x198], RZ ;  /* 0x0000660019197a10 */ /* 0x000fe40007ffe0ff */
[----:B------:R-:W-:Y:S02]  /*2ff90*/  ISETP.LT.AND P1, PT, R26, c[0x0][0x178], !P2 ;  /* 0x00005e001a007a0c */ /* 0x000fe40005721270 */
[C---:B------:R-:W-:Y:S01]  /*2ffa0*/  IADD3 R23, R25.reuse, c[0x0][0x198], RZ ;  /* 0x0000660019177a10 */ /* 0x040fe20007ffe0ff */
[----:B------:R-:W-:Y:S01]  /*2ffb0*/  IMAD.WIDE R4, R25, 0x2, R2 ;  /* 0x0000000219047825 */ /* 0x000fe200078e0202 */
[----:B------:R-:W-:-:S03]  /*2ffc0*/  PRMT R14, R7, 0x7632, R14 ;  /* 0x00007632070e7816 */ /* 0x000fc6000000000e */
[----:B------:R-:W-:Y:S01]  /*2ffd0*/  IMAD.WIDE R8, R25, 0x2, R20 ;  /* 0x0000000219087825 */ /* 0x000fe200078e0214 */
[----:B------:R0:W-:Y:S03]  /*2ffe0*/  @P0 STG.E.U16 [R4.64], R0 ;  /* 0x0000000004000986 */ /* 0x0001e6000c101506 */
[----:B------:R-:W-:Y:S01]  /*2fff0*/  IMAD.WIDE R12, R23, 0x2, R2 ;  /* 0x00000002170c7825 */ /* 0x000fe200078e0202 */
[----:B------:R5:W-:Y:S01]  /*30000*/  @P3 STG.E.U16 [R8.64], R14 ;  /* 0x0000000e08003986 */ /* 0x000be2000c101506 */
[----:B------:R-:W-:-:S03]  /*30010*/  ISETP.LT.AND P2, PT, R28, c[0x0][0x178], !P2 ;  /* 0x00005e001c007a0c */ /* 0x000fc60005741270 */
[----:B---3--:R3:W-:Y:S01]  /*30020*/  @P1 STG.E.U16 [R12.64], R24 ;  /* 0x000000180c001986 */ /* 0x0087e2000c101506 */
[----:B------:R-:W-:Y:S02]  /*30030*/  ISETP.LT.AND P1, PT, R26, c[0x0][0x178], !P5 ;  /* 0x00005e001a007a0c */ /* 0x000fe40006f21270 */
[----:B------:R-:W-:Y:S02]  /*30040*/  ISETP.LT.AND P5, PT, R28, c[0x0][0x178], !P5 ;  /* 0x00005e001c007a0c */ /* 0x000fe40006fa1270 */
[C---:B-1----:R-:W-:Y:S02]  /*30050*/  IADD3 R17, R23.reuse, c[0x0][0x198], RZ ;  /* 0x0000660017117a10 */ /* 0x042fe40007ffe0ff */
[----:B------:R-:W-:Y:S01]  /*30060*/  ISETP.LT.AND P3, PT, R26, c[0x0][0x178], !P4 ;  /* 0x00005e001a007a0c */ /* 0x000fe20006761270 */
[----:B0-----:R-:W-:Y:S01]  /*30070*/  IMAD.WIDE R4, R23, 0x2, R20 ;  /* 0x0000000217047825 */ /* 0x001fe200078e0214 */
[C---:B------:R-:W-:Y:S02]  /*30080*/  IADD3 R25, R17.reuse, c[0x0][0x198], RZ ;  /* 0x0000660011197a10 */ /* 0x040fe40007ffe0ff */
[----:B------:R-:W-:Y:S01]  /*30090*/  ISETP.GE.AND P0, PT, R6, c[0x0][0x17c], PT ;  /* 0x00005f0006007a0c */ /* 0x000fe20003f06270 */
[----:B------:R-:W-:Y:S01]  /*300a0*/  IMAD.WIDE R6, R17, 0x2, R2 ;  /* 0x0000000211067825 */ /* 0x000fe200078e0202 */
[----:B------:R-:W-:-:S02]  /*300b0*/  PRMT R16, R24, 0x7632, R16 ;  /* 0x0000763218107816 */ /* 0x000fc40000000010 */
[----:B------:R-:W-:Y:S01]  /*300c0*/  PRMT R0, R11, 0x7632, R0 ;  /* 0x000076320b007816 */ /* 0x000fe20000000000 */
[----:B-----5:R-:W-:Y:S01]  /*300d0*/  IMAD.WIDE R8, R17, 0x2, R20 ;  /* 0x0000000211087825 */ /* 0x020fe200078e0214 */
[----:B------:R0:W-:Y:S01]  /*300e0*/  @P2 STG.E.U16 [R4.64], R11 ;  /* 0x0000000b04002986 */ /* 0x0001e2000c101506 */
[----:B------:R-:W-:Y:S02]  /*300f0*/  ISETP.LT.AND P4, PT, R28, c[0x0][0x178], !P4 ;  /* 0x00005e001c007a0c */ /* 0x000fe40006781270 */
[C---:B---3--:R-:W-:Y:S01]  /*30100*/  IMAD.WIDE R12, R25.reuse, 0x2, R2 ;  /* 0x00000002190c7825 */ /* 0x048fe200078e0202 */
[----:B------:R1:W-:Y:S01]  /*30110*/  @P1 STG.E.U16 [R6.64], R16 ;  /* 0x0000001006001986 */ /* 0x0003e2000c101506 */
[----:B------:R-:W-:Y:S02]  /*30120*/  IADD3 R17, R25, c[0x0][0x198], RZ ;  /* 0x0000660019117a10 */ /* 0x000fe40007ffe0ff */
[----:B------:R-:W-:Y:S01]  /*30130*/  ISETP.GE.AND P2, PT, R10, c[0x0][0x17c], PT ;  /* 0x00005f000a007a0c */ /* 0x000fe20003f46270 */
[----:B------:R3:W-:Y:S01]  /*30140*/  @P5 STG.E.U16 [R8.64], R0 ;  /* 0x0000000008005986 */ /* 0x0007e2000c101506 */
[----:B------:R-:W-:-:S02]  /*30150*/  ISETP.LT.AND P5, PT, R26, c[0x0][0x178], !P6 ;  /* 0x00005e001a007a0c */ /* 0x000fc400077a1270 */
[----:B------:R-:W-:Y:S02]  /*30160*/  ISETP.LT.AND P6, PT, R28, c[0x0][0x178], !P6 ;  /* 0x00005e001c007a0c */ /* 0x000fe400077c1270 */
[----:B------:R-:W-:Y:S02]  /*30170*/  IADD3 R23, R17, c[0x0][0x198], RZ ;  /* 0x0000660011177a10 */ /* 0x000fe40007ffe0ff */
[----:B------:R-:W-:Y:S01]  /*30180*/  ISETP.LT.AND P1, PT, R26, c[0x0][0x178], !P2 ;  /* 0x00005e001a007a0c */ /* 0x000fe20005721270 */
[----:B0-----:R-:W-:Y:S01]  /*30190*/  IMAD.WIDE R4, R25, 0x2, R20 ;  /* 0x0000000219047825 */ /* 0x001fe200078e0214 */
[----:B------:R-:W-:Y:S02]  /*301a0*/  ISETP.LT.AND P2, PT, R28, c[0x0][0x178], !P2 ;  /* 0x00005e001c007a0c */ /* 0x000fe40005741270 */
[----:B------:R-:W-:Y:S01]  /*301b0*/  IADD3 R25, R23, c[0x0][0x198], RZ ;  /* 0x0000660017197a10 */ /* 0x000fe20007ffe0ff */
[----:B-1----:R-:W-:Y:S01]  /*301c0*/  IMAD.WIDE R6, R17, 0x2, R2 ;  /* 0x0000000211067825 */ /* 0x002fe200078e0202 */
[----:B------:R-:W-:-:S03]  /*301d0*/  PRMT R14, R15, 0x7632, R14 ;  /* 0x000076320f0e7816 */ /* 0x000fc6000000000e */
[----:B---3--:R-:W-:-:S04]  /*301e0*/  IMAD.WIDE R8, R17, 0x2, R20 ;  /* 0x0000000211087825 */ /* 0x008fc800078e0214 */
[----:B------:R-:W-:-:S04]  /*301f0*/  IMAD.WIDE R10, R23, 0x2, R2 ;  /* 0x00000002170a7825 */ /* 0x000fc800078e0202 */
[----:B------:R-:W-:Y:S01]  /*30200*/  IMAD.WIDE R2, R25, 0x2, R2 ;  /* 0x0000000219027825 */ /* 0x000fe200078e0202 */
[----:B--2---:R0:W-:Y:S01]  /*30210*/  @P3 STG.E.U16 [R12.64], R27 ;  /* 0x0000001b0c003986 */ /* 0x0041e2000c101506 */
[----:B------:R-:W-:Y:S02]  /*30220*/  ISETP.LT.AND P3, PT, R26, c[0x0][0x178], !P0 ;  /* 0x00005e001a007a0c */ /* 0x000fe40004761270 */
[----:B------:R-:W-:Y:S02]  /*30230*/  ISETP.LT.AND P0, PT, R28, c[0x0][0x178], !P0 ;  /* 0x00005e001c007a0c */ /* 0x000fe40004701270 */
[----:B------:R-:W-:Y:S01]  /*30240*/  PRMT R0, R27, 0x7632, R0 ;  /* 0x000076321b007816 */ /* 0x000fe20000000000 */
[----:B------:R4:W-:Y:S04]  /*30250*/  @P4 STG.E.U16 [R4.64], R15 ;  /* 0x0000000f04004986 */ /* 0x0009e8000c101506 */
[----:B------:R1:W-:Y:S01]  /*30260*/  @P5 STG.E.U16 [R6.64], R0 ;  /* 0x0000000006005986 */ /* 0x0003e2000c101506 */
[----:B0-----:R-:W-:-:S03]  /*30270*/  IMAD.WIDE R12, R23, 0x2, R20 ;  /* 0x00000002170c7825 */ /* 0x001fc600078e0214 */
[----:B------:R1:W-:Y:S01]  /*30280*/  @P6 STG.E.U16 [R8.64], R14 ;  /* 0x0000000e08006986 */ /* 0x0003e2000c101506 */
[----:B----4-:R-:W-:-:S03]  /*30290*/  PRMT R5, R29, 0x7632, R5 ;  /* 0x000076321d057816 */ /* 0x010fc60000000005 */
[----:B------:R1:W-:Y:S04]  /*302a0*/  @P3 STG.E.U16 [R10.64], R29 ;  /* 0x0000001d0a003986 */ /* 0x0003e8000c101506 */
[----:B------:R1:W-:Y:S01]  /*302b0*/  @P0 STG.E.U16 [R12.64], R19 ;  /* 0x000000130c000986 */ /* 0x0003e2000c101506 */
[----:B------:R-:W-:-:S03]  /*302c0*/  IMAD.WIDE R20, R25, 0x2, R20 ;  /* 0x0000000219147825 */ /* 0x000fc600078e0214 */
[----:B------:R1:W-:Y:S01]  /*302d0*/  @P1 STG.E.U16 [R2.64], R5 ;  /* 0x0000000502001986 */ /* 0x0003e2000c101506 */
[----:B------:R-:W-:Y:S05]  /*302e0*/  @!P2 EXIT ;  /* 0x000000000000a94d */ /* 0x000fea0003800000 */
[----:B-1----:R-:W-:-:S05]  /*302f0*/  PRMT R10, R19, 0x7632, R10 ;  /* 0x00007632130a7816 */ /* 0x002fca000000000a */
[----:B------:R-:W-:Y:S01]  /*30300*/  STG.E.U16 [R20.64], R10 ;  /* 0x0000000a14007986 */ /* 0x000fe2000c101506 */
[----:B------:R-:W-:Y:S05]  /*30310*/  EXIT ;  /* 0x000000000000794d */ /* 0x000fea0003800000 */
.L_x_4:
[----:B------:R-:W-:-:S00]  /*30320*/  BRA `(.L_x_4) ;  /* 0xfffffff000007947 */ /* 0x000fc0000383ffff */
[----:B------:R-:W-:-:S00]  /*30330*/  NOP ;  /* 0x0000000000007918 */ /* 0x000fc00000000000 */
        /* <DEDUP_REMOVED lines=12> */
.L_x_5:


//--------------------- .nv.shared.matmul_kernel  --------------------------
	.section	.nv.shared.matmul_kernel,"aw",@nobits
	.sectionflags	@""
	.align	16
